// auto-generated by cutlass_sweep.fmha — config: {"arch": "sm_100", "dtype": "bf16", "head_dim": 128, "mask": "none", "schedule": "individual", "tile_kv": 128, "tile_q": 256}
#include "cutlass/cutlass.h"
#include "cute/tensor.hpp"
#include "cutlass/device_kernel.h"
#include "cutlass/kernel_hardware_info.h"
#include "77_blackwell_fmha/collective/fmha_fusion.hpp"
#include "77_blackwell_fmha/collective/sm100_fmha_load_tma_warpspecialized.hpp"
#include "77_blackwell_fmha/collective/sm100_fmha_fwd_mainloop_tma_warpspecialized.hpp"
#include "77_blackwell_fmha/collective/sm100_fmha_fwd_epilogue_tma_warpspecialized.hpp"
#include "77_blackwell_fmha/kernel/fmha_tile_scheduler.hpp"
#include "77_blackwell_fmha/kernel/sm100_fmha_fwd_kernel_tma_warpspecialized.hpp"

using namespace cute;
using Element    = cutlass::bfloat16_t;
using ElementOut = cutlass::half_t;
using TileShape  = Shape<_256, _128, _128>;

using ProblemShape = cute::tuple<int, int, int, cute::tuple<cute::tuple<int, int>, int>>;
using StrideQ   = cute::tuple<int, _1, cute::tuple<cute::tuple<int, int>, int>>;
using StrideK   = cute::tuple<int, _1, cute::tuple<cute::tuple<_0, int>, int>>;
using StrideV   = StrideK;
using StrideO   = StrideQ;
using StrideLSE = cute::tuple<_1, cute::tuple<cute::tuple<int, int>, int>>;

using TileScheduler = std::conditional_t<
    cute::false_type::value,
    cutlass::fmha::kernel::PersistentTileScheduler,
    cutlass::fmha::kernel::IndividualTileScheduler>;

using Mainloop = cutlass::fmha::collective::Sm100FmhaFwdMainloopTmaWarpspecialized<
    Element, float, float, TileShape, StrideQ, StrideK, StrideV,
    cutlass::fmha::collective::NoMask>;

using Kernel = cutlass::fmha::kernel::Sm100FmhaFwdKernelTmaWarpspecialized<
    ProblemShape, Mainloop,
    cutlass::fmha::collective::Sm100FmhaFwdEpilogueTmaWarpspecialized<
        ElementOut, float, typename Mainloop::TileShapePV, StrideO, StrideLSE>,
    TileScheduler>;

auto* _anchor = &cutlass::device_kernel<Kernel>;


// ===== COMPILED SASS (sm_100a) =====

	.target	sm_100a

	.elftype	@"ET_EXEC"


//--------------------- .note.nv.tkinfo           --------------------------
	.section	.note.nv.tkinfo,"",@"SHT_NOTE"
	.sectionflags	@"SHF_NOTE_NV_TKINFO"
	.tkinfo
        /*0018*/ 	.word	0x00000002
        /*0030*/ 	.string	""
        /*0030*/ 	.string	"ptxas"
        /*0030*/ 	.string	"Cuda compilation tools, release 13.0, V13.0.88"
        /*0030*/ 	.string	"Build cuda_13.0.r13.0/compiler.36424714_0"
        /*0030*/ 	.string	"-arch sm_100a -m 64 "



//--------------------- .note.nv.cuinfo           --------------------------
	.section	.note.nv.cuinfo,"",@"SHT_NOTE"
	.sectionflags	@"SHF_NOTE_NV_CUINFO"
        /*0018*/ 	.short	0x0002
        /*001a*/ 	.short	0x0064
        /*001c*/ 	.short	0x0082
	.zero		2


//--------------------- .nv.info                  --------------------------
	.section	.nv.info,"",@"SHT_CUDA_INFO"
	.align	4


	//----- nvinfo : EIATTR_REGCOUNT
	.align		4
        /*0000*/ 	.byte	0x04, 0x2f
        /*0002*/ 	.short	(.L_34 - .L_33)
	.align		4
.L_33:
        /*0004*/ 	.word	index@(_ZN7cutlass13device_kernelINS_4fmha6kernel36Sm100FmhaFwdKernelTmaWarpspecializedIN4cute5tupleIJiiiNS5_IJNS5_IJiiEEEiEEEEEENS1_10collective38Sm100FmhaFwdMainloopTmaWarpspecializedINS_10bfloat16_tEffNS5_IJNS4_1CILi256EEENSC_ILi128EEESE_EEENS5_IJiNSC_ILi1EEES7_EEENS5_IJiSG_NS5_IJNS5_IJNSC_ILi0EEEiEEEiEEEEEESL_NS9_6NoMaskENS5_IJNSC_ILi2EEESG_SG_EEENSC_ILb0EEEEENS9_38Sm100FmhaFwdEpilogueTmaWarpspecializedINS_6half_tEfNS5_IJSE_SE_SE_EEESH_NS5_IJSG_S7_EEESP_EENS2_23IndividualTileSchedulerENS2_41Sm100FmhaCtxKernelWarpspecializedScheduleEEEEEvNT_6ParamsE)
        /*0008*/ 	.word	0x00000080


	//----- nvinfo : EIATTR_FRAME_SIZE
	.align		4
.L_34:
        /*000c*/ 	.byte	0x04, 0x11
        /*000e*/ 	.short	(.L_36 - .L_35)
	.align		4
.L_35:
        /*0010*/ 	.word	index@($__internal_3_$__cuda_sm3x_div_rn_noftz_f32_slowpath)
        /*0014*/ 	.word	0x00000088


	//----- nvinfo : EIATTR_FRAME_SIZE
	.align		4
.L_36:
        /*0018*/ 	.byte	0x04, 0x11
        /*001a*/ 	.short	(.L_38 - .L_37)
	.align		4
.L_37:
        /*001c*/ 	.word	index@($__internal_2_$__cuda_sm10x_tcgen05_guardrail_trap_unallocated_columns_being_dealloced)
        /*0020*/ 	.word	0x00000088


	//----- nvinfo : EIATTR_FRAME_SIZE
	.align		4
.L_38:
        /*0024*/ 	.byte	0x04, 0x11
        /*0026*/ 	.short	(.L_40 - .L_39)
	.align		4
.L_39:
        /*0028*/ 	.word	index@($__internal_1_$__cuda_sm10x_tcgen05_guardrail_trap_phase_invalid_during_alloc)
        /*002c*/ 	.word	0x00000088


	//----- nvinfo : EIATTR_FRAME_SIZE
	.align		4
.L_40:
        /*0030*/ 	.byte	0x04, 0x11
        /*0032*/ 	.short	(.L_42 - .L_41)
	.align		4
.L_41:
        /*0034*/ 	.word	index@($__internal_0_$__cuda_sm10x_tcgen05_guardrail_trap_col_being_dealloced_not_returned_by_alloc)
        /*0038*/ 	.word	0x00000088


	//----- nvinfo : EIATTR_FRAME_SIZE
	.align		4
.L_42:
        /*003c*/ 	.byte	0x04, 0x11
        /*003e*/ 	.short	(.L_44 - .L_43)
	.align		4
.L_43:
        /*0040*/ 	.word	index@(_ZN7cutlass13device_kernelINS_4fmha6kernel36Sm100FmhaFwdKernelTmaWarpspecializedIN4cute5tupleIJiiiNS5_IJNS5_IJiiEEEiEEEEEENS1_10collective38Sm100FmhaFwdMainloopTmaWarpspecializedINS_10bfloat16_tEffNS5_IJNS4_1CILi256EEENSC_ILi128EEESE_EEENS5_IJiNSC_ILi1EEES7_EEENS5_IJiSG_NS5_IJNS5_IJNSC_ILi0EEEiEEEiEEEEEESL_NS9_6NoMaskENS5_IJNSC_ILi2EEESG_SG_EEENSC_ILb0EEEEENS9_38Sm100FmhaFwdEpilogueTmaWarpspecializedINS_6half_tEfNS5_IJSE_SE_SE_EEESH_NS5_IJSG_S7_EEESP_EENS2_23IndividualTileSchedulerENS2_41Sm100FmhaCtxKernelWarpspecializedScheduleEEEEEvNT_6ParamsE)
        /*0044*/ 	.word	0x00000088


	//----- nvinfo : EIATTR_MIN_STACK_SIZE
	.align		4
.L_44:
        /*0048*/ 	.byte	0x04, 0x12
        /*004a*/ 	.short	(.L_46 - .L_45)
	.align		4
.L_45:
        /*004c*/ 	.word	index@(_ZN7cutlass13device_kernelINS_4fmha6kernel36Sm100FmhaFwdKernelTmaWarpspecializedIN4cute5tupleIJiiiNS5_IJNS5_IJiiEEEiEEEEEENS1_10collective38Sm100FmhaFwdMainloopTmaWarpspecializedINS_10bfloat16_tEffNS5_IJNS4_1CILi256EEENSC_ILi128EEESE_EEENS5_IJiNSC_ILi1EEES7_EEENS5_IJiSG_NS5_IJNS5_IJNSC_ILi0EEEiEEEiEEEEEESL_NS9_6NoMaskENS5_IJNSC_ILi2EEESG_SG_EEENSC_ILb0EEEEENS9_38Sm100FmhaFwdEpilogueTmaWarpspecializedINS_6half_tEfNS5_IJSE_SE_SE_EEESH_NS5_IJSG_S7_EEESP_EENS2_23IndividualTileSchedulerENS2_41Sm100FmhaCtxKernelWarpspecializedScheduleEEEEEvNT_6ParamsE)
        /*0050*/ 	.word	0x00000088
.L_46:


//--------------------- .nv.compat                --------------------------
	.section	.nv.compat,"",@"SHT_CUDA_COMPAT_INFO"
	.align	4
        /*0000*/ 	.byte	0x02, 0x09, 0x01, 0x00, 0x02, 0x02, 0x02, 0x00, 0x02, 0x05, 0x05, 0x00, 0x03, 0x07, 0x01, 0x01
        /*0010*/ 	.byte	0x02, 0x03, 0x01, 0x00, 0x02, 0x06, 0x01, 0x00, 0x04, 0x0b, 0x08, 0x00, 0x01, 0x00, 0x00, 0x00
        /*0020*/ 	.byte	0x00, 0x00, 0x00, 0x00


//--------------------- .nv.info._ZN7cutlass13device_kernelINS_4fmha6kernel36Sm100FmhaFwdKernelTmaWarpspecializedIN4cute5tupleIJiiiNS5_IJNS5_IJiiEEEiEEEEEENS1_10collective38Sm100FmhaFwdMainloopTmaWarpspecializedINS_10bfloat16_tEffNS5_IJNS4_1CILi256EEENSC_ILi128EEESE_EEENS5_IJiNSC_ILi1EEES7_EEENS5_IJiSG_NS5_IJNS5_IJNSC_ILi0EEEiEEEiEEEEEESL_NS9_6NoMaskENS5_IJNSC_ILi2EEESG_SG_EEENSC_ILb0EEEEENS9_38Sm100FmhaFwdEpilogueTmaWarpspecializedINS_6half_tEfNS5_IJSE_SE_SE_EEESH_NS5_IJSG_S7_EEESP_EENS2_23IndividualTileSchedulerENS2_41Sm100FmhaCtxKernelWarpspecializedScheduleEEEEEvNT_6ParamsE --------------------------
	.section	.nv.info._ZN7cutlass13device_kernelINS_4fmha6kernel36Sm100FmhaFwdKernelTmaWarpspecializedIN4cute5tupleIJiiiNS5_IJNS5_IJiiEEEiEEEEEENS1_10collective38Sm100FmhaFwdMainloopTmaWarpspecializedINS_10bfloat16_tEffNS5_IJNS4_1CILi256EEENSC_ILi128EEESE_EEENS5_IJiNSC_ILi1EEES7_EEENS5_IJiSG_NS5_IJNS5_IJNSC_ILi0EEEiEEEiEEEEEESL_NS9_6NoMaskENS5_IJNSC_ILi2EEESG_SG_EEENSC_ILb0EEEEENS9_38Sm100FmhaFwdEpilogueTmaWarpspecializedINS_6half_tEfNS5_IJSE_SE_SE_EEESH_NS5_IJSG_S7_EEESP_EENS2_23IndividualTileSchedulerENS2_41Sm100FmhaCtxKernelWarpspecializedScheduleEEEEEvNT_6ParamsE,"",@"SHT_CUDA_INFO"
	.sectionflags	@""
	.align	4


	//----- nvinfo : EIATTR_CUDA_API_VERSION
	.align		4
        /*0000*/ 	.byte	0x04, 0x37
        /*0002*/ 	.short	(.L_48 - .L_47)
.L_47:
        /*0004*/ 	.word	0x00000082


	//----- nvinfo : EIATTR_KPARAM_INFO
	.align		4
.L_48:
        /*0008*/ 	.byte	0x04, 0x17
        /*000a*/ 	.short	(.L_50 - .L_49)
.L_49:
        /*000c*/ 	.word	0x00000000
        /*0010*/ 	.short	0x0000
        /*0012*/ 	.short	0x0000
        /*0014*/ 	.byte	0x00, 0xf0, 0x01, 0x18


	//----- nvinfo : EIATTR_AT_ENTRY_FRAGMENTS
	.align		4
.L_50:
        /*0018*/ 	.byte	0x04, 0x4f
        /*001a*/ 	.short	(.L_52 - .L_51)


	//   ....[0]....
.L_51:
        /*001c*/ 	.word	0x00000006


	//----- nvinfo : EIATTR_RESERVED_SMEM_USED
	.align		4
.L_52:
        /*0020*/ 	.byte	0x01, 0x41
	.zero		2


	//----- nvinfo : EIATTR_SPARSE_MMA_MASK
	.align		4
        /*0024*/ 	.byte	0x03, 0x50
        /*0026*/ 	.short	0x0000


	//----- nvinfo : EIATTR_TCGEN05_1CTA_USED
	.align		4
        /*0028*/ 	.byte	0x01, 0x51
	.zero		2


	//----- nvinfo : EIATTR_MAXREG_COUNT
	.align		4
        /*002c*/ 	.byte	0x03, 0x1b
        /*002e*/ 	.short	0x0080


	//----- nvinfo : EIATTR_NUM_BARRIERS
	.align		4
        /*0030*/ 	.byte	0x02, 0x4c
        /*0032*/ 	.byte	0x01
	.zero		1


	//----- nvinfo : EIATTR_EXTERNS
	.align		4
        /*0034*/ 	.byte	0x04, 0x0f
        /*0036*/ 	.short	(.L_54 - .L_53)


	//   ....[0]....
	.align		4
.L_53:
        /*0038*/ 	.word	index@(vprintf)


	//   ....[1]....
	.align		4
        /*003c*/ 	.word	index@(__assertfail)


	//----- nvinfo : EIATTR_ANNOTATIONS
	.align		4
.L_54:
        /*0040*/ 	.byte	0x04, 0x55
        /*0042*/ 	.short	(.L_56 - .L_55)


	//   ....[0]....
.L_55:
        /*0044*/ 	.word	0x00000001
        /*0048*/ 	.byte	0xf0, 0x4b, 0x00, 0x00, 0x01, 0x00, 0x00, 0x00, 0x70, 0x70, 0x00, 0x00, 0x01, 0x00, 0x00, 0x00
        /* <DEDUP_REMOVED lines=30> */
        /*0238*/ 	.byte	0x10, 0x67, 0x01, 0x00


	//----- nvinfo : EIATTR_MERCURY_ISA_VERSION
	.align		4
.L_56:
        /*023c*/ 	.byte	0x03, 0x5f
        /*023e*/ 	.short	0x0101


	//----- nvinfo : EIATTR_INT_WARP_WIDE_INSTR_OFFSETS
	.align		4
        /*0240*/ 	.byte	0x04, 0x31
        /*0242*/ 	.short	(.L_58 - .L_57)


	//   ....[0]....
.L_57:
        /*0244*/ 	.word	0x0001b560


	//   ....[1]....
        /*0248*/ 	.word	0x0001b580


	//   ....[2]....
        /*024c*/ 	.word	0x0001b5b0


	//----- nvinfo : EIATTR_COOP_GROUP_MASK_REGIDS
	.align		4
.L_58:
        /*0250*/ 	.byte	0x04, 0x29
        /*0252*/ 	.short	(.L_60 - .L_59)


	//   ....[0]....
.L_59:
        /*0254*/ 	.word	0xffffffff


	//   ....[1]....
        /*0258*/ 	.word	0xffffffff


	//   ....[2]....
        /*025c*/ 	.word	0xffffffff


	//   ....[3]....
        /*0260*/ 	.word	0xffffffff


	//   ....[4]....
        /*0264*/ 	.word	0xffffffff


	//   ....[5]....
        /*0268*/ 	.word	0xffffffff


	//   ....[6]....
        /*026c*/ 	.word	0xffffffff


	//   ....[7]....
        /*0270*/ 	.word	0xffffffff


	//   ....[8]....
        /*0274*/ 	.word	0xffffffff


	//   ....[9]....
        /*0278*/ 	.word	0xffffffff


	//   ....[10]....
        /*027c*/ 	.word	0xffffffff


	//   ....[11]....
        /*0280*/ 	.word	0xffffffff


	//   ....[12]....
        /*0284*/ 	.word	0xffffffff


	//   ....[13]....
        /*0288*/ 	.word	0xffffffff


	//   ....[14]....
        /*028c*/ 	.word	0xffffffff


	//   ....[15]....
        /*0290*/ 	.word	0xffffffff


	//   ....[16]....
        /*0294*/ 	.word	0xffffffff


	//   ....[17]....
        /*0298*/ 	.word	0xffffffff


	//----- nvinfo : EIATTR_COOP_GROUP_INSTR_OFFSETS
	.align		4
.L_60:
        /*029c*/ 	.byte	0x04, 0x28
        /*029e*/ 	.short	(.L_62 - .L_61)


	//   ....[0]....
.L_61:
        /*02a0*/ 	.word	0x00000110


	//   ....[1]....
        /*02a4*/ 	.word	0x000008d0


	//   ....[2]....
        /*02a8*/ 	.word	0x00000b00


	//   ....[3]....
        /*02ac*/ 	.word	0x00000c30


	//   ....[4]....
        /*02b0*/ 	.word	0x00000d70


	//   ....[5]....
        /*02b4*/ 	.word	0x00001030


	//   ....[6]....
        /*02b8*/ 	.word	0x00001220


	//   ....[7]....
        /*02bc*/ 	.word	0x00001310


	//   ....[8]....
        /*02c0*/ 	.word	0x00001470


	//   ....[9]....
        /*02c4*/ 	.word	0x000015d0


	//   ....[10]....
        /*02c8*/ 	.word	0x000017e0


	//   ....[11]....
        /*02cc*/ 	.word	0x000019f0


	//   ....[12]....
        /*02d0*/ 	.word	0x00001a20


	//   ....[13]....
        /*02d4*/ 	.word	0x0000a7a0


	//   ....[14]....
        /*02d8*/ 	.word	0x0000c540


	//   ....[15]....
        /*02dc*/ 	.word	0x00012770


	//   ....[16]....
        /*02e0*/ 	.word	0x0001b450


	//   ....[17]....
        /*02e4*/ 	.word	0x0001b680


	//----- nvinfo : EIATTR_REG_RECONFIG
	.align		4
.L_62:
        /*02e8*/ 	.byte	0x01, 0x54
	.zero		2


	//----- nvinfo : EIATTR_VRC_CTA_INIT_COUNT
	.align		4
        /*02ec*/ 	.byte	0x02, 0x4a
        /*02ee*/ 	.byte	0x80
	.zero		1


	//----- nvinfo : EIATTR_SYSCALL_OFFSETS
	.align		4
        /*02f0*/ 	.byte	0x04, 0x46
        /*02f2*/ 	.short	(.L_64 - .L_63)


	//   ....[0]....
.L_63:
        /*02f4*/ 	.word	0x00004d90


	//   ....[1]....
        /*02f8*/ 	.word	0x00004e50


	//   ....[2]....
        /*02fc*/ 	.word	0x00004ec0


	//   ....[3]....
        /*0300*/ 	.word	0x00004f30


	//   ....[4]....
        /*0304*/ 	.word	0x00004fa0


	//   ....[5]....
        /*0308*/ 	.word	0x00005040


	//   ....[6]....
        /*030c*/ 	.word	0x00005130


	//   ....[7]....
        /*0310*/ 	.word	0x000051d0


	//   ....[8]....
        /*0314*/ 	.word	0x00005270


	//   ....[9]....
        /*0318*/ 	.word	0x00005310


	//   ....[10]....
        /*031c*/ 	.word	0x00005380


	//   ....[11]....
        /*0320*/ 	.word	0x00005420


	//   ....[12]....
        /*0324*/ 	.word	0x000054c0


	//   ....[13]....
        /*0328*/ 	.word	0x00005530


	//   ....[14]....
        /*032c*/ 	.word	0x000055d0


	//   ....[15]....
        /*0330*/ 	.word	0x00005670


	//   ....[16]....
        /*0334*/ 	.word	0x00005710


	//   ....[17]....
        /*0338*/ 	.word	0x000057b0


	//   ....[18]....
        /*033c*/ 	.word	0x00005820


	//   ....[19]....
        /*0340*/ 	.word	0x000058c0


	//   ....[20]....
        /*0344*/ 	.word	0x00005960


	//   ....[21]....
        /*0348*/ 	.word	0x000059d0


	//   ....[22]....
        /*034c*/ 	.word	0x00005a70


	//   ....[23]....
        /*0350*/ 	.word	0x00005b10


	//   ....[24]....
        /*0354*/ 	.word	0x00005bb0


	//   ....[25]....
        /*0358*/ 	.word	0x00005c50


	//   ....[26]....
        /*035c*/ 	.word	0x00005cc0


	//   ....[27]....
        /*0360*/ 	.word	0x00005d60


	//   ....[28]....
        /*0364*/ 	.word	0x00005e00


	//   ....[29]....
        /*0368*/ 	.word	0x00005e70


	//   ....[30]....
        /*036c*/ 	.word	0x00005f10


	//   ....[31]....
        /*0370*/ 	.word	0x00005fb0


	//   ....[32]....
        /*0374*/ 	.word	0x00006050


	//   ....[33]....
        /*0378*/ 	.word	0x000060f0


	//   ....[34]....
        /*037c*/ 	.word	0x00006190


	//   ....[35]....
        /*0380*/ 	.word	0x00006230


	//   ....[36]....
        /*0384*/ 	.word	0x000062a0


	//   ....[37]....
        /*0388*/ 	.word	0x00006340


	//   ....[38]....
        /*038c*/ 	.word	0x000063e0


	//   ....[39]....
        /*0390*/ 	.word	0x00006450


	//   ....[40]....
        /*0394*/ 	.word	0x000064f0


	//   ....[41]....
        /*0398*/ 	.word	0x00006590


	//   ....[42]....
        /*039c*/ 	.word	0x00006630


	//   ....[43]....
        /*03a0*/ 	.word	0x000066d0


	//   ....[44]....
        /*03a4*/ 	.word	0x00006740


	//   ....[45]....
        /*03a8*/ 	.word	0x000067e0


	//   ....[46]....
        /*03ac*/ 	.word	0x00006880


	//   ....[47]....
        /*03b0*/ 	.word	0x000068f0


	//   ....[48]....
        /*03b4*/ 	.word	0x00006990


	//   ....[49]....
        /*03b8*/ 	.word	0x00006a30


	//   ....[50]....
        /*03bc*/ 	.word	0x00006ad0


	//   ....[51]....
        /*03c0*/ 	.word	0x00006b70


	//   ....[52]....
        /*03c4*/ 	.word	0x00006be0


	//   ....[53]....
        /*03c8*/ 	.word	0x00006c70


	//   ....[54]....
        /*03cc*/ 	.word	0x00006d10


	//   ....[55]....
        /*03d0*/ 	.word	0x00006d80


	//   ....[56]....
        /*03d4*/ 	.word	0x00006e20


	//   ....[57]....
        /*03d8*/ 	.word	0x00006ec0


	//   ....[58]....
        /*03dc*/ 	.word	0x00006f60


	//   ....[59]....
        /*03e0*/ 	.word	0x00007000


	//   ....[60]....
        /*03e4*/ 	.word	0x0000a8d0


	//   ....[61]....
        /*03e8*/ 	.word	0x0000aa20


	//   ....[62]....
        /*03ec*/ 	.word	0x0000ac00


	//   ....[63]....
        /*03f0*/ 	.word	0x0000ad50


	//   ....[64]....
        /*03f4*/ 	.word	0x0000af30


	//   ....[65]....
        /*03f8*/ 	.word	0x0000b080


	//   ....[66]....
        /*03fc*/ 	.word	0x0000b260


	//   ....[67]....
        /*0400*/ 	.word	0x0000b3b0


	//   ....[68]....
        /*0404*/ 	.word	0x0000b590


	//   ....[69]....
        /*0408*/ 	.word	0x0000b6e0


	//   ....[70]....
        /*040c*/ 	.word	0x0000b8c0


	//   ....[71]....
        /*0410*/ 	.word	0x0000ba10


	//   ....[72]....
        /*0414*/ 	.word	0x0000bbf0


	//   ....[73]....
        /*0418*/ 	.word	0x0000bd40


	//   ....[74]....
        /*041c*/ 	.word	0x0000bf30


	//   ....[75]....
        /*0420*/ 	.word	0x0000c110


	//   ....[76]....
        /*0424*/ 	.word	0x0000c3c0


	//   ....[77]....
        /*0428*/ 	.word	0x0000c670


	//   ....[78]....
        /*042c*/ 	.word	0x0000c7c0


	//   ....[79]....
        /*0430*/ 	.word	0x0000c9a0


	//   ....[80]....
        /*0434*/ 	.word	0x0000caf0


	//   ....[81]....
        /*0438*/ 	.word	0x0000ccd0


	//   ....[82]....
        /*043c*/ 	.word	0x0000ce20


	//   ....[83]....
        /*0440*/ 	.word	0x0000d000


	//   ....[84]....
        /*0444*/ 	.word	0x0000d150


	//   ....[85]....
        /*0448*/ 	.word	0x0000d330


	//   ....[86]....
        /*044c*/ 	.word	0x0000d480


	//   ....[87]....
        /*0450*/ 	.word	0x0000d660


	//   ....[88]....
        /*0454*/ 	.word	0x0000d7b0


	//   ....[89]....
        /*0458*/ 	.word	0x0000d990


	//   ....[90]....
        /*045c*/ 	.word	0x0000dae0


	//   ....[91]....
        /*0460*/ 	.word	0x0000dcd0


	//   ....[92]....
        /*0464*/ 	.word	0x0000deb0


	//   ....[93]....
        /*0468*/ 	.word	0x0000e510


	//   ....[94]....
        /*046c*/ 	.word	0x0000e850


	//   ....[95]....
        /*0470*/ 	.word	0x0000eb60


	//   ....[96]....
        /*0474*/ 	.word	0x0000ee70


	//   ....[97]....
        /*0478*/ 	.word	0x0000f180


	//   ....[98]....
        /*047c*/ 	.word	0x0000f490


	//   ....[99]....
        /*0480*/ 	.word	0x0000f7a0


	//   ....[100]....
        /*0484*/ 	.word	0x0000fab0


	//   ....[101]....
        /*0488*/ 	.word	0x000103a0


	//   ....[102]....
        /*048c*/ 	.word	0x00010740


	//   ....[103]....
        /*0490*/ 	.word	0x00010a50


	//   ....[104]....
        /*0494*/ 	.word	0x00010d60


	//   ....[105]....
        /*0498*/ 	.word	0x00011070


	//   ....[106]....
        /*049c*/ 	.word	0x00011380


	//   ....[107]....
        /*04a0*/ 	.word	0x00011690


	//   ....[108]....
        /*04a4*/ 	.word	0x000119a0


	//   ....[109]....
        /*04a8*/ 	.word	0x00011cb0


	//   ....[110]....
        /*04ac*/ 	.word	0x000129b0


	//   ....[111]....
        /*04b0*/ 	.word	0x00012b20


	//   ....[112]....
        /*04b4*/ 	.word	0x00012c90


	//   ....[113]....
        /*04b8*/ 	.word	0x00012e00


	//   ....[114]....
        /*04bc*/ 	.word	0x00013390


	//   ....[115]....
        /*04c0*/ 	.word	0x00015f30


	//   ....[116]....
        /*04c4*/ 	.word	0x00016230


	//   ....[117]....
        /*04c8*/ 	.word	0x00016c90


	//----- nvinfo : EIATTR_MBARRIER_INSTR_OFFSETS
	.align		4
.L_64:
        /*04cc*/ 	.byte	0x04, 0x39
        /*04ce*/ 	.short	(.L_66 - .L_65)


	//   ....[0]....
.L_65:
        /*04d0*/ 	.word	0x000009b0
        /*04d4*/ 	.word	0x000000ff
        /*04d8*/ 	.word	0x00028000
        /*04dc*/ 	.short	0x0100
        /*04de*/ 	.byte	0x04
	.zero		1


	//   ....[1]....
        /*04e0*/ 	.word	0x000009c0
        /*04e4*/ 	.word	0x000000ff
        /*04e8*/ 	.word	0x00028010
        /*04ec*/ 	.short	0x0100
        /*04ee*/ 	.byte	0x04
	.zero		1


	//   ....[2]....
        /*04f0*/ 	.word	0x000009d0
        /*04f4*/ 	.word	0x000000ff
        /*04f8*/ 	.word	0x00028008
        /*04fc*/ 	.short	0x0100
        /*04fe*/ 	.byte	0x04
	.zero		1


	//   ....[3]....
        /*0500*/ 	.word	0x000009e0
        /*0504*/ 	.word	0x000000ff
        /*0508*/ 	.word	0x00028018
        /*050c*/ 	.short	0x0100
        /*050e*/ 	.byte	0x04
	.zero		1


	//   ....[4]....
        /*0510*/ 	.word	0x00000bc0
        /*0514*/ 	.word	0x000000ff
        /*0518*/ 	.word	0x00028020
        /*051c*/ 	.short	0x0100
        /*051e*/ 	.byte	0x04
	.zero		1


	//   ....[5]....
        /*0520*/ 	.word	0x00000bd0
        /*0524*/ 	.word	0x000000ff
        /*0528*/ 	.word	0x00028038
        /*052c*/ 	.short	0x0100
        /*052e*/ 	.byte	0x04
	.zero		1


	//   ....[6]....
        /*0530*/ 	.word	0x00000be0
        /*0534*/ 	.word	0x000000ff
        /*0538*/ 	.word	0x00028028
        /*053c*/ 	.short	0x0100
        /*053e*/ 	.byte	0x04
	.zero		1


	//   ....[7]....
        /*0540*/ 	.word	0x00000bf0
        /*0544*/ 	.word	0x000000ff
        /*0548*/ 	.word	0x00028040
        /*054c*/ 	.short	0x0100
        /*054e*/ 	.byte	0x04
	.zero		1


	//   ....[8]....
        /*0550*/ 	.word	0x00000c00
        /*0554*/ 	.word	0x000000ff
        /*0558*/ 	.word	0x00028030
        /*055c*/ 	.short	0x0100
        /*055e*/ 	.byte	0x04
	.zero		1


	//   ....[9]....
        /*0560*/ 	.word	0x00000c10
        /*0564*/ 	.word	0x000000ff
        /*0568*/ 	.word	0x00028048
        /*056c*/ 	.short	0x0100
        /*056e*/ 	.byte	0x04
	.zero		1


	//   ....[10]....
        /*0570*/ 	.word	0x00000d40
        /*0574*/ 	.word	0x000000ff
        /*0578*/ 	.word	0x00028050
        /*057c*/ 	.short	0x0100
        /*057e*/ 	.byte	0x04
	.zero		1


	//   ....[11]....
        /*0580*/ 	.word	0x00000d50
        /*0584*/ 	.word	0x000000ff
        /*0588*/ 	.word	0x00028058
        /*058c*/ 	.short	0x0100
        /*058e*/ 	.byte	0x04
	.zero		1


	//   ....[12]....
        /*0590*/ 	.word	0x00000f00
        /*0594*/ 	.word	0x000000ff
        /*0598*/ 	.word	0x00028060
        /*059c*/ 	.short	0x0100
        /*059e*/ 	.byte	0x04
	.zero		1


	//   ....[13]....
        /*05a0*/ 	.word	0x00000f10
        /*05a4*/ 	.word	0x000000ff
        /*05a8*/ 	.word	0x00028068
        /*05ac*/ 	.short	0x0100
        /*05ae*/ 	.byte	0x04
	.zero		1


	//   ....[14]....
        /*05b0*/ 	.word	0x000010f0
        /*05b4*/ 	.word	0x000000ff
        /*05b8*/ 	.word	0x00028070
        /*05bc*/ 	.short	0x0100
        /*05be*/ 	.byte	0x04
	.zero		1


	//   ....[15]....
        /*05c0*/ 	.word	0x00001100
        /*05c4*/ 	.word	0x000000ff
        /*05c8*/ 	.word	0x00028078
        /*05cc*/ 	.short	0x0100
        /*05ce*/ 	.byte	0x04
	.zero		1


	//   ....[16]....
        /*05d0*/ 	.word	0x000012e0
        /*05d4*/ 	.word	0x000000ff
        /*05d8*/ 	.word	0x00028080
        /*05dc*/ 	.short	0x0100
        /*05de*/ 	.byte	0x04
	.zero		1


	//   ....[17]....
        /*05e0*/ 	.word	0x000012f0
        /*05e4*/ 	.word	0x000000ff
        /*05e8*/ 	.word	0x00028088
        /*05ec*/ 	.short	0x0100
        /*05ee*/ 	.byte	0x04
	.zero		1


	//   ....[18]....
        /*05f0*/ 	.word	0x00001420
        /*05f4*/ 	.word	0x000000ff
        /*05f8*/ 	.word	0x00028090
        /*05fc*/ 	.short	0x0100
        /*05fe*/ 	.byte	0x04
	.zero		1


	//   ....[19]....
        /*0600*/ 	.word	0x00001430
        /*0604*/ 	.word	0x000000ff
        /*0608*/ 	.word	0x000280a0
        /*060c*/ 	.short	0x0100
        /*060e*/ 	.byte	0x04
	.zero		1


	//   ....[20]....
        /*0610*/ 	.word	0x00001440
        /*0614*/ 	.word	0x000000ff
        /*0618*/ 	.word	0x00028098
        /*061c*/ 	.short	0x0100
        /*061e*/ 	.byte	0x04
	.zero		1


	//   ....[21]....
        /*0620*/ 	.word	0x00001450
        /*0624*/ 	.word	0x000000ff
        /*0628*/ 	.word	0x000280a8
        /*062c*/ 	.short	0x0100
        /*062e*/ 	.byte	0x04
	.zero		1


	//   ....[22]....
        /*0630*/ 	.word	0x00001580
        /*0634*/ 	.word	0x000000ff
        /*0638*/ 	.word	0x000280b0
        /*063c*/ 	.short	0x0100
        /*063e*/ 	.byte	0x04
	.zero		1


	//   ....[23]....
        /*0640*/ 	.word	0x00001590
        /*0644*/ 	.word	0x000000ff
        /*0648*/ 	.word	0x000280c0
        /*064c*/ 	.short	0x0100
        /*064e*/ 	.byte	0x04
	.zero		1


	//   ....[24]....
        /*0650*/ 	.word	0x000015a0
        /*0654*/ 	.word	0x000000ff
        /*0658*/ 	.word	0x000280b8
        /*065c*/ 	.short	0x0100
        /*065e*/ 	.byte	0x04
	.zero		1


	//   ....[25]....
        /*0660*/ 	.word	0x000015b0
        /*0664*/ 	.word	0x000000ff
        /*0668*/ 	.word	0x000280c8
        /*066c*/ 	.short	0x0100
        /*066e*/ 	.byte	0x04
	.zero		1


	//   ....[26]....
        /*0670*/ 	.word	0x000016a0
        /*0674*/ 	.word	0x000000ff
        /*0678*/ 	.word	0x000280d0
        /*067c*/ 	.short	0x0100
        /*067e*/ 	.byte	0x04
	.zero		1


	//   ....[27]....
        /*0680*/ 	.word	0x000016b0
        /*0684*/ 	.word	0x000000ff
        /*0688*/ 	.word	0x000280d8
        /*068c*/ 	.short	0x0100
        /*068e*/ 	.byte	0x04
	.zero		1


	//   ....[28]....
        /*0690*/ 	.word	0x00001b20
        /*0694*/ 	.word	0x000000ff
        /*0698*/ 	.word	0x00028000
        /*069c*/ 	.short	0x010a
        /*069e*/ 	.byte	0x14
	.zero		1


	//   ....[29]....
        /*06a0*/ 	.word	0x00001b60
        /*06a4*/ 	.word	0x000000ff
        /*06a8*/ 	.word	0x00028020
        /*06ac*/ 	.short	0x010a
        /*06ae*/ 	.byte	0x14
	.zero		1


	//   ....[30]....
        /*06b0*/ 	.word	0x00001c00
        /*06b4*/ 	.word	0x000000ff
        /*06b8*/ 	.word	0x00028058
        /*06bc*/ 	.short	0x010a
        /*06be*/ 	.byte	0x14
	.zero		1


	//   ....[31]....
        /*06c0*/ 	.word	0x000020a0
        /*06c4*/ 	.word	0x000000ff
        /*06c8*/ 	.word	0x00028008
        /*06cc*/ 	.short	0x010a
        /*06ce*/ 	.byte	0x14
	.zero		1


	//   ....[32]....
        /*06d0*/ 	.word	0x00002100
        /*06d4*/ 	.word	0x000000ff
        /*06d8*/ 	.word	0x00028068
        /*06dc*/ 	.short	0x010a
        /*06de*/ 	.byte	0x14
	.zero		1


	//   ....[33]....
        /*06e0*/ 	.word	0x000025e0
        /*06e4*/ 	.word	0x000000ff
        /*06e8*/ 	.word	0x00028028
        /*06ec*/ 	.short	0x010a
        /*06ee*/ 	.byte	0x14
	.zero		1


	//   ....[34]....
        /*06f0*/ 	.word	0x00002620
        /*06f4*/ 	.word	0x000000ff
        /*06f8*/ 	.word	0x000280a0
        /*06fc*/ 	.short	0x010a
        /*06fe*/ 	.byte	0x14
	.zero		1


	//   ....[35]....
        /*0700*/ 	.word	0x00002660
        /*0704*/ 	.word	0x000000ff
        /*0708*/ 	.word	0x00028058
        /*070c*/ 	.short	0x010a
        /*070e*/ 	.byte	0x14
	.zero		1


	//   ....[36]....
        /*0710*/ 	.word	0x00002cc0
        /*0714*/ 	.word	0x000000ff
        /*0718*/ 	.word	0x00028020
        /*071c*/ 	.short	0x010a
        /*071e*/ 	.byte	0x05
	.zero		1


	//   ....[37]....
        /*0720*/ 	.word	0x00003200
        /*0724*/ 	.word	0x000000ff
        /*0728*/ 	.word	0x000280a8
        /*072c*/ 	.short	0x010a
        /*072e*/ 	.byte	0x18
	.zero		1


	//   ....[38]....
        /*0730*/ 	.word	0x00003270
        /*0734*/ 	.word	0x000000ff
        /*0738*/ 	.word	0x00028068
        /*073c*/ 	.short	0x010a
        /*073e*/ 	.byte	0x18
	.zero		1


	//   ....[39]....
        /*0740*/ 	.word	0x00003d00
        /*0744*/ 	.word	0x000000ff
        /*0748*/ 	.word	0x00028020
        /*074c*/ 	.short	0x010a
        /*074e*/ 	.byte	0x04
	.zero		1


	//   ....[40]....
        /*0750*/ 	.word	0x00003d50
        /*0754*/ 	.word	0x000000ff
        /*0758*/ 	.word	0x000280a0
        /*075c*/ 	.short	0x010a
        /*075e*/ 	.byte	0x18
	.zero		1


	//   ....[41]....
        /*0760*/ 	.word	0x00003dc0
        /*0764*/ 	.word	0x000000ff
        /*0768*/ 	.word	0x00028058
        /*076c*/ 	.short	0x010a
        /*076e*/ 	.byte	0x18
	.zero		1


	//   ....[42]....
        /*0770*/ 	.word	0x00004490
        /*0774*/ 	.word	0x000000ff
        /*0778*/ 	.word	0x000280a8
        /*077c*/ 	.short	0x010a
        /*077e*/ 	.byte	0x15
	.zero		1


	//   ....[43]....
        /*0780*/ 	.word	0x00004500
        /*0784*/ 	.word	0x000000ff
        /*0788*/ 	.word	0x00028068
        /*078c*/ 	.short	0x010a
        /*078e*/ 	.byte	0x15
	.zero		1


	//   ....[44]....
        /*0790*/ 	.word	0x00004be0
        /*0794*/ 	.word	0x00000006
        /*0798*/ 	.word	0x000280c0
        /*079c*/ 	.short	0x010a
        /*079e*/ 	.byte	0xff
	.zero		1


	//   ....[45]....
        /*07a0*/ 	.word	0x00008e20
        /*07a4*/ 	.word	0x00000041
        /*07a8*/ 	.word	0x000280b0
        /*07ac*/ 	.short	0x0101
        /*07ae*/ 	.byte	0xff
	.zero		1


	//   ....[46]....
        /*07b0*/ 	.word	0x00009d90
        /*07b4*/ 	.word	0x00000002
        /*07b8*/ 	.word	0x000280c8
        /*07bc*/ 	.short	0x010a
        /*07be*/ 	.byte	0xff
	.zero		1


	//   ....[47]....
        /*07c0*/ 	.word	0x0000a0f0
        /*07c4*/ 	.word	0x00000000
        /*07c8*/ 	.word	0x000280b8
        /*07cc*/ 	.short	0x0101
        /*07ce*/ 	.byte	0xff
	.zero		1


	//   ....[48]....
        /*07d0*/ 	.word	0x0000a1d0
        /*07d4*/ 	.word	0x000000ff
        /*07d8*/ 	.word	0x00028070
        /*07dc*/ 	.short	0x010a
        /*07de*/ 	.byte	0x24
	.zero		1


	//   ....[49]....
        /*07e0*/ 	.word	0x0000a250
        /*07e4*/ 	.word	0x000000ff
        /*07e8*/ 	.word	0x00000000
        /*07ec*/ 	.short	0x0101
        /*07ee*/ 	.byte	0x05
	.zero		1


	//   ....[50]....
        /*07f0*/ 	.word	0x0000a280
        /*07f4*/ 	.word	0x000000ff
        /*07f8*/ 	.word	0x00028080
        /*07fc*/ 	.short	0x010a
        /*07fe*/ 	.byte	0x24
	.zero		1


	//   ....[51]....
        /*0800*/ 	.word	0x0000a620
        /*0804*/ 	.word	0x000000ff
        /*0808*/ 	.word	0x00028070
        /*080c*/ 	.short	0x010a
        /*080e*/ 	.byte	0x24
	.zero		1


	//   ....[52]....
        /*0810*/ 	.word	0x0000a780
        /*0814*/ 	.word	0x000000ff
        /*0818*/ 	.word	0x00028090
        /*081c*/ 	.short	0x010a
        /*081e*/ 	.byte	0x24
	.zero		1


	//   ....[53]....
        /*0820*/ 	.word	0x0000c1c0
        /*0824*/ 	.word	0x000000ff
        /*0828*/ 	.word	0x00000000
        /*082c*/ 	.short	0x0101
        /*082e*/ 	.byte	0x04
	.zero		1


	//   ....[54]....
        /*0830*/ 	.word	0x0000c240
        /*0834*/ 	.word	0x000000ff
        /*0838*/ 	.word	0x00000000
        /*083c*/ 	.short	0x0101
        /*083e*/ 	.byte	0x04
	.zero		1


	//   ....[55]....
        /*0840*/ 	.word	0x0000c2a0
        /*0844*/ 	.word	0x000000ff
        /*0848*/ 	.word	0x00028080
        /*084c*/ 	.short	0x010a
        /*084e*/ 	.byte	0x24
	.zero		1


	//   ....[56]....
        /*0850*/ 	.word	0x0000c520
        /*0854*/ 	.word	0x000000ff
        /*0858*/ 	.word	0x00028098
        /*085c*/ 	.short	0x010a
        /*085e*/ 	.byte	0x24
	.zero		1


	//   ....[57]....
        /*0860*/ 	.word	0x0000df50
        /*0864*/ 	.word	0x000000ff
        /*0868*/ 	.word	0x00000000
        /*086c*/ 	.short	0x0101
        /*086e*/ 	.byte	0x05
	.zero		1


	//   ....[58]....
        /*0870*/ 	.word	0x0000dff0
        /*0874*/ 	.word	0x000000ff
        /*0878*/ 	.word	0x00000000
        /*087c*/ 	.short	0x0101
        /*087e*/ 	.byte	0x04
	.zero		1


	//   ....[59]....
        /*0880*/ 	.word	0x0000e0a0
        /*0884*/ 	.word	0x00000000
        /*0888*/ 	.word	0x00000000
        /*088c*/ 	.short	0x0101
        /*088e*/ 	.byte	0xff
	.zero		1


	//   ....[60]....
        /*0890*/ 	.word	0x0000e0f0
        /*0894*/ 	.word	0x00000024
        /*0898*/ 	.word	0x00028070
        /*089c*/ 	.short	0x010a
        /*089e*/ 	.byte	0xff
	.zero		1


	//   ....[61]....
        /*08a0*/ 	.word	0x0000e160
        /*08a4*/ 	.word	0x000000ff
        /*08a8*/ 	.word	0x00000000
        /*08ac*/ 	.short	0x0101
        /*08ae*/ 	.byte	0x05
	.zero		1


	//   ....[62]....
        /*08b0*/ 	.word	0x0000e1c0
        /*08b4*/ 	.word	0x00000024
        /*08b8*/ 	.word	0x00028090
        /*08bc*/ 	.short	0x010a
        /*08be*/ 	.byte	0xff
	.zero		1


	//   ....[63]....
        /*08c0*/ 	.word	0x0000e240
        /*08c4*/ 	.word	0x00000024
        /*08c8*/ 	.word	0x000280c0
        /*08cc*/ 	.short	0x010a
        /*08ce*/ 	.byte	0xff
	.zero		1


	//   ....[64]....
        /*08d0*/ 	.word	0x000101d0
        /*08d4*/ 	.word	0x00000000
        /*08d8*/ 	.word	0x00000000
        /*08dc*/ 	.short	0x0101
        /*08de*/ 	.byte	0xff
	.zero		1


	//   ....[65]....
        /*08e0*/ 	.word	0x00010200
        /*08e4*/ 	.word	0x00000024
        /*08e8*/ 	.word	0x000280b0
        /*08ec*/ 	.short	0x0101
        /*08ee*/ 	.byte	0xff
	.zero		1


	//   ....[66]....
        /*08f0*/ 	.word	0x00010280
        /*08f4*/ 	.word	0x00000024
        /*08f8*/ 	.word	0x00028080
        /*08fc*/ 	.short	0x010a
        /*08fe*/ 	.byte	0xff
	.zero		1


	//   ....[67]....
        /*0900*/ 	.word	0x00010430
        /*0904*/ 	.word	0x00000000
        /*0908*/ 	.word	0x00000000
        /*090c*/ 	.short	0x0101
        /*090e*/ 	.byte	0xff
	.zero		1


	//   ....[68]....
        /*0910*/ 	.word	0x00010480
        /*0914*/ 	.word	0x00000024
        /*0918*/ 	.word	0x00028098
        /*091c*/ 	.short	0x010a
        /*091e*/ 	.byte	0xff
	.zero		1


	//   ....[69]....
        /*0920*/ 	.word	0x00010500
        /*0924*/ 	.word	0x00000024
        /*0928*/ 	.word	0x000280c8
        /*092c*/ 	.short	0x010a
        /*092e*/ 	.byte	0xff
	.zero		1


	//   ....[70]....
        /*0930*/ 	.word	0x000123b0
        /*0934*/ 	.word	0x00000000
        /*0938*/ 	.word	0x00000000
        /*093c*/ 	.short	0x0101
        /*093e*/ 	.byte	0xff
	.zero		1


	//   ....[71]....
        /*0940*/ 	.word	0x000123e0
        /*0944*/ 	.word	0x00000024
        /*0948*/ 	.word	0x000280b8
        /*094c*/ 	.short	0x0101
        /*094e*/ 	.byte	0xff
	.zero		1


	//   ....[72]....
        /*0950*/ 	.word	0x00012580
        /*0954*/ 	.word	0x000000ff
        /*0958*/ 	.word	0x00000000
        /*095c*/ 	.short	0x010a
        /*095e*/ 	.byte	0x05
	.zero		1


	//   ....[73]....
        /*0960*/ 	.word	0x00012890
        /*0964*/ 	.word	0x000000ff
        /*0968*/ 	.word	0x00000000
        /*096c*/ 	.short	0x010a
        /*096e*/ 	.byte	0x04
	.zero		1


	//   ....[74]....
        /*0970*/ 	.word	0x000134a0
        /*0974*/ 	.word	0x000000ff
        /*0978*/ 	.word	0x00000000
        /*097c*/ 	.short	0x0101
        /*097e*/ 	.byte	0x04
	.zero		1


	//   ....[75]....
        /*0980*/ 	.word	0x00013520
        /*0984*/ 	.word	0x000000ff
        /*0988*/ 	.word	0x00000000
        /*098c*/ 	.short	0x010a
        /*098e*/ 	.byte	0x31
	.zero		1


	//   ....[76]....
        /*0990*/ 	.word	0x00013720
        /*0994*/ 	.word	0x000000ff
        /*0998*/ 	.word	0x00000000
        /*099c*/ 	.short	0x0101
        /*099e*/ 	.byte	0x32
	.zero		1


	//   ....[77]....
        /*09a0*/ 	.word	0x00016350
        /*09a4*/ 	.word	0x000000ff
        /*09a8*/ 	.word	0x00000000
        /*09ac*/ 	.short	0x0101
        /*09ae*/ 	.byte	0x04
	.zero		1


	//   ....[78]....
        /*09b0*/ 	.word	0x000164d0
        /*09b4*/ 	.word	0x000000ff
        /*09b8*/ 	.word	0x00000000
        /*09bc*/ 	.short	0x010a
        /*09be*/ 	.byte	0x04
	.zero		1


	//   ....[79]....
        /*09c0*/ 	.word	0x00016b70
        /*09c4*/ 	.word	0x000000ff
        /*09c8*/ 	.word	0x00000000
        /*09cc*/ 	.short	0x010a
        /*09ce*/ 	.byte	0x04
	.zero		1


	//   ....[80]....
        /*09d0*/ 	.word	0x00016e00
        /*09d4*/ 	.word	0x000000ff
        /*09d8*/ 	.word	0x00000000
        /*09dc*/ 	.short	0x0101
        /*09de*/ 	.byte	0x04
	.zero		1


	//   ....[81]....
        /*09e0*/ 	.word	0x00016ea0
        /*09e4*/ 	.word	0x000000ff
        /*09e8*/ 	.word	0x00000000
        /*09ec*/ 	.short	0x010a
        /*09ee*/ 	.byte	0x04
	.zero		1


	//   ....[82]....
        /*09f0*/ 	.word	0x00016f60
        /*09f4*/ 	.word	0x000000ff
        /*09f8*/ 	.word	0x00000000
        /*09fc*/ 	.short	0x0101
        /*09fe*/ 	.byte	0x04
	.zero		1


	//   ....[83]....
        /*0a00*/ 	.word	0x000172e0
        /*0a04*/ 	.word	0x000000ff
        /*0a08*/ 	.word	0x00028010
        /*0a0c*/ 	.short	0x010a
        /*0a0e*/ 	.byte	0x08
	.zero		1


	//   ....[84]....
        /*0a10*/ 	.word	0x00017510
        /*0a14*/ 	.word	0x000000ff
        /*0a18*/ 	.word	0x00028038
        /*0a1c*/ 	.short	0x010a
        /*0a1e*/ 	.byte	0x08
	.zero		1


	//   ....[85]....
        /*0a20*/ 	.word	0x00017740
        /*0a24*/ 	.word	0x000000ff
        /*0a28*/ 	.word	0x00028018
        /*0a2c*/ 	.short	0x010a
        /*0a2e*/ 	.byte	0x08
	.zero		1


	//   ....[86]....
        /*0a30*/ 	.word	0x00017970
        /*0a34*/ 	.word	0x000000ff
        /*0a38*/ 	.word	0x00028040
        /*0a3c*/ 	.short	0x010a
        /*0a3e*/ 	.byte	0x08
	.zero		1


	//   ....[87]....
        /*0a40*/ 	.word	0x00017d50
        /*0a44*/ 	.word	0x000000ff
        /*0a48*/ 	.word	0x00028038
        /*0a4c*/ 	.short	0x010a
        /*0a4e*/ 	.byte	0x29
	.zero		1


	//   ....[88]....
        /*0a50*/ 	.word	0x00017f90
        /*0a54*/ 	.word	0x000000ff
        /*0a58*/ 	.word	0x00028038
        /*0a5c*/ 	.short	0x010a
        /*0a5e*/ 	.byte	0x19
	.zero		1


	//   ....[89]....
        /*0a60*/ 	.word	0x000181f0
        /*0a64*/ 	.word	0x000000ff
        /*0a68*/ 	.word	0x00028038
        /*0a6c*/ 	.short	0x010a
        /*0a6e*/ 	.byte	0x21
	.zero		1


	//   ....[90]....
        /*0a70*/ 	.word	0x00018440
        /*0a74*/ 	.word	0x000000ff
        /*0a78*/ 	.word	0x00028038
        /*0a7c*/ 	.short	0x010a
        /*0a7e*/ 	.byte	0x19
	.zero		1


	//   ....[91]....
        /*0a80*/ 	.word	0x000186a0
        /*0a84*/ 	.word	0x000000ff
        /*0a88*/ 	.word	0x00028038
        /*0a8c*/ 	.short	0x010a
        /*0a8e*/ 	.byte	0x19
	.zero		1


	//   ....[92]....
        /*0a90*/ 	.word	0x00018900
        /*0a94*/ 	.word	0x000000ff
        /*0a98*/ 	.word	0x00028038
        /*0a9c*/ 	.short	0x010a
        /*0a9e*/ 	.byte	0x19
	.zero		1


	//   ....[93]....
        /*0aa0*/ 	.word	0x00018b60
        /*0aa4*/ 	.word	0x000000ff
        /*0aa8*/ 	.word	0x00028038
        /*0aac*/ 	.short	0x010a
        /*0aae*/ 	.byte	0x19
	.zero		1


	//   ....[94]....
        /*0ab0*/ 	.word	0x00018dc0
        /*0ab4*/ 	.word	0x000000ff
        /*0ab8*/ 	.word	0x00028038
        /*0abc*/ 	.short	0x010a
        /*0abe*/ 	.byte	0x19
	.zero		1


	//   ....[95]....
        /*0ac0*/ 	.word	0x000190c0
        /*0ac4*/ 	.word	0x000000ff
        /*0ac8*/ 	.word	0x00028038
        /*0acc*/ 	.short	0x010a
        /*0ace*/ 	.byte	0x19
	.zero		1


	//   ....[96]....
        /*0ad0*/ 	.word	0x00019310
        /*0ad4*/ 	.word	0x000000ff
        /*0ad8*/ 	.word	0x00028038
        /*0adc*/ 	.short	0x010a
        /*0ade*/ 	.byte	0x19
	.zero		1


	//   ....[97]....
        /*0ae0*/ 	.word	0x000197e0
        /*0ae4*/ 	.word	0x000000ff
        /*0ae8*/ 	.word	0x000280b0
        /*0aec*/ 	.short	0x010a
        /*0aee*/ 	.byte	0x18
	.zero		1


	//   ....[98]....
        /*0af0*/ 	.word	0x0001a470
        /*0af4*/ 	.word	0x000000ff
        /*0af8*/ 	.word	0x000280b8
        /*0afc*/ 	.short	0x010a
        /*0afe*/ 	.byte	0x18
	.zero		1


	//   ....[99]....
        /*0b00*/ 	.word	0x0001b3a0
        /*0b04*/ 	.word	0x000000ff
        /*0b08*/ 	.word	0x00000000
        /*0b0c*/ 	.short	0x0101
        /*0b0e*/ 	.byte	0x04
	.zero		1


	//   ....[100]....
        /*0b10*/ 	.word	0x0001b410
        /*0b14*/ 	.word	0x000000ff
        /*0b18*/ 	.word	0x00000000
        /*0b1c*/ 	.short	0x0101
        /*0b1e*/ 	.byte	0x04
	.zero		1


	//   ....[101]....
        /*0b20*/ 	.word	0x0001b6b0
        /*0b24*/ 	.word	0x00000000
        /*0b28*/ 	.word	0x00028000
        /*0b2c*/ 	.short	0x010a
        /*0b2e*/ 	.byte	0xff
	.zero		1


	//   ....[102]....
        /*0b30*/ 	.word	0x0001b710
        /*0b34*/ 	.word	0x00000000
        /*0b38*/ 	.word	0x00028020
        /*0b3c*/ 	.short	0x010a
        /*0b3e*/ 	.byte	0xff
	.zero		1


	//   ....[103]....
        /*0b40*/ 	.word	0x0001b770
        /*0b44*/ 	.word	0x00000000
        /*0b48*/ 	.word	0x00028058
        /*0b4c*/ 	.short	0x010a
        /*0b4e*/ 	.byte	0xff
	.zero		1


	//   ....[104]....
        /*0b50*/ 	.word	0x0001b7d0
        /*0b54*/ 	.word	0x00000000
        /*0b58*/ 	.word	0x00028008
        /*0b5c*/ 	.short	0x010a
        /*0b5e*/ 	.byte	0xff
	.zero		1


	//   ....[105]....
        /*0b60*/ 	.word	0x0001b830
        /*0b64*/ 	.word	0x00000000
        /*0b68*/ 	.word	0x00028068
        /*0b6c*/ 	.short	0x010a
        /*0b6e*/ 	.byte	0xff
	.zero		1


	//   ....[106]....
        /*0b70*/ 	.word	0x0001b890
        /*0b74*/ 	.word	0x00000000
        /*0b78*/ 	.word	0x00028028
        /*0b7c*/ 	.short	0x010a
        /*0b7e*/ 	.byte	0xff
	.zero		1


	//   ....[107]....
        /*0b80*/ 	.word	0x0001b8f0
        /*0b84*/ 	.word	0x00000000
        /*0b88*/ 	.word	0x000280a0
        /*0b8c*/ 	.short	0x010a
        /*0b8e*/ 	.byte	0xff
	.zero		1


	//   ....[108]....
        /*0b90*/ 	.word	0x0001b950
        /*0b94*/ 	.word	0x00000000
        /*0b98*/ 	.word	0x00028058
        /*0b9c*/ 	.short	0x010a
        /*0b9e*/ 	.byte	0xff
	.zero		1


	//   ....[109]....
        /*0ba0*/ 	.word	0x0001b9b0
        /*0ba4*/ 	.word	0x00000006
        /*0ba8*/ 	.word	0x00028020
        /*0bac*/ 	.short	0x010a
        /*0bae*/ 	.byte	0xff
	.zero		1


	//   ....[110]....
        /*0bb0*/ 	.word	0x0001ba10
        /*0bb4*/ 	.word	0x00000006
        /*0bb8*/ 	.word	0x000280a8
        /*0bbc*/ 	.short	0x010a
        /*0bbe*/ 	.byte	0xff
	.zero		1


	//   ....[111]....
        /*0bc0*/ 	.word	0x0001ba70
        /*0bc4*/ 	.word	0x00000006
        /*0bc8*/ 	.word	0x00028068
        /*0bcc*/ 	.short	0x010a
        /*0bce*/ 	.byte	0xff
	.zero		1


	//   ....[112]....
        /*0bd0*/ 	.word	0x0001bad0
        /*0bd4*/ 	.word	0x00000006
        /*0bd8*/ 	.word	0x00028020
        /*0bdc*/ 	.short	0x010a
        /*0bde*/ 	.byte	0xff
	.zero		1


	//   ....[113]....
        /*0be0*/ 	.word	0x0001bb30
        /*0be4*/ 	.word	0x00000006
        /*0be8*/ 	.word	0x000280a0
        /*0bec*/ 	.short	0x010a
        /*0bee*/ 	.byte	0xff
	.zero		1


	//   ....[114]....
        /*0bf0*/ 	.word	0x0001bb90
        /*0bf4*/ 	.word	0x00000006
        /*0bf8*/ 	.word	0x00028058
        /*0bfc*/ 	.short	0x010a
        /*0bfe*/ 	.byte	0xff
	.zero		1


	//   ....[115]....
        /*0c00*/ 	.word	0x0001bbf0
        /*0c04*/ 	.word	0x00000003
        /*0c08*/ 	.word	0x000280a8
        /*0c0c*/ 	.short	0x010a
        /*0c0e*/ 	.byte	0xff
	.zero		1


	//   ....[116]....
        /*0c10*/ 	.word	0x0001bc50
        /*0c14*/ 	.word	0x00000000
        /*0c18*/ 	.word	0x00028068
        /*0c1c*/ 	.short	0x010a
        /*0c1e*/ 	.byte	0xff
	.zero		1


	//   ....[117]....
        /*0c20*/ 	.word	0x0001bcd0
        /*0c24*/ 	.word	0x00000003
        /*0c28*/ 	.word	0x000280c0
        /*0c2c*/ 	.short	0x010a
        /*0c2e*/ 	.byte	0xff
	.zero		1


	//   ....[118]....
        /*0c30*/ 	.word	0x0001bd50
        /*0c34*/ 	.word	0x00000002
        /*0c38*/ 	.word	0x000280c8
        /*0c3c*/ 	.short	0x010a
        /*0c3e*/ 	.byte	0xff
	.zero		1


	//   ....[119]....
        /*0c40*/ 	.word	0x0001bdb0
        /*0c44*/ 	.word	0x00000003
        /*0c48*/ 	.word	0x00028070
        /*0c4c*/ 	.short	0x010a
        /*0c4e*/ 	.byte	0xff
	.zero		1


	//   ....[120]....
        /*0c50*/ 	.word	0x0001be10
        /*0c54*/ 	.word	0x00000002
        /*0c58*/ 	.word	0x00028080
        /*0c5c*/ 	.short	0x010a
        /*0c5e*/ 	.byte	0xff
	.zero		1


	//   ....[121]....
        /*0c60*/ 	.word	0x0001be70
        /*0c64*/ 	.word	0x00000002
        /*0c68*/ 	.word	0x00028070
        /*0c6c*/ 	.short	0x010a
        /*0c6e*/ 	.byte	0xff
	.zero		1


	//   ....[122]....
        /*0c70*/ 	.word	0x0001bed0
        /*0c74*/ 	.word	0x00000002
        /*0c78*/ 	.word	0x00028090
        /*0c7c*/ 	.short	0x010a
        /*0c7e*/ 	.byte	0xff
	.zero		1


	//   ....[123]....
        /*0c80*/ 	.word	0x0001bf30
        /*0c84*/ 	.word	0x00000002
        /*0c88*/ 	.word	0x00028080
        /*0c8c*/ 	.short	0x010a
        /*0c8e*/ 	.byte	0xff
	.zero		1


	//   ....[124]....
        /*0c90*/ 	.word	0x0001bf90
        /*0c94*/ 	.word	0x00000002
        /*0c98*/ 	.word	0x00028098
        /*0c9c*/ 	.short	0x010a
        /*0c9e*/ 	.byte	0xff
	.zero		1


	//   ....[125]....
        /*0ca0*/ 	.word	0x0001bfe0
        /*0ca4*/ 	.word	0x00000024
        /*0ca8*/ 	.word	0x00028070
        /*0cac*/ 	.short	0x010a
        /*0cae*/ 	.byte	0xff
	.zero		1


	//   ....[126]....
        /*0cb0*/ 	.word	0x0001c030
        /*0cb4*/ 	.word	0x00000024
        /*0cb8*/ 	.word	0x00028090
        /*0cbc*/ 	.short	0x010a
        /*0cbe*/ 	.byte	0xff
	.zero		1


	//   ....[127]....
        /*0cc0*/ 	.word	0x0001c080
        /*0cc4*/ 	.word	0x00000024
        /*0cc8*/ 	.word	0x000280c0
        /*0ccc*/ 	.short	0x010a
        /*0cce*/ 	.byte	0xff
	.zero		1


	//   ....[128]....
        /*0cd0*/ 	.word	0x0001c0d0
        /*0cd4*/ 	.word	0x00000024
        /*0cd8*/ 	.word	0x00028080
        /*0cdc*/ 	.short	0x010a
        /*0cde*/ 	.byte	0xff
	.zero		1


	//   ....[129]....
        /*0ce0*/ 	.word	0x0001c120
        /*0ce4*/ 	.word	0x00000024
        /*0ce8*/ 	.word	0x00028098
        /*0cec*/ 	.short	0x010a
        /*0cee*/ 	.byte	0xff
	.zero		1


	//   ....[130]....
        /*0cf0*/ 	.word	0x0001c170
        /*0cf4*/ 	.word	0x00000024
        /*0cf8*/ 	.word	0x000280c8
        /*0cfc*/ 	.short	0x010a
        /*0cfe*/ 	.byte	0xff
	.zero		1


	//   ....[131]....
        /*0d00*/ 	.word	0x0001c1d0
        /*0d04*/ 	.word	0x00000000
        /*0d08*/ 	.word	0x00000000
        /*0d0c*/ 	.short	0x010a
        /*0d0e*/ 	.byte	0xff
	.zero		1


	//   ....[132]....
        /*0d10*/ 	.word	0x0001c230
        /*0d14*/ 	.word	0x00000002
        /*0d18*/ 	.word	0x00000000
        /*0d1c*/ 	.short	0x010a
        /*0d1e*/ 	.byte	0xff
	.zero		1


	//   ....[133]....
        /*0d20*/ 	.word	0x0001c290
        /*0d24*/ 	.word	0x00000003
        /*0d28*/ 	.word	0x00000000
        /*0d2c*/ 	.short	0x010a
        /*0d2e*/ 	.byte	0xff
	.zero		1


	//   ....[134]....
        /*0d30*/ 	.word	0x0001c2f0
        /*0d34*/ 	.word	0x00000002
        /*0d38*/ 	.word	0x00000000
        /*0d3c*/ 	.short	0x010a
        /*0d3e*/ 	.byte	0xff
	.zero		1


	//   ....[135]....
        /*0d40*/ 	.word	0x0001c350
        /*0d44*/ 	.word	0x00000002
        /*0d48*/ 	.word	0x00000000
        /*0d4c*/ 	.short	0x010a
        /*0d4e*/ 	.byte	0xff
	.zero		1


	//   ....[136]....
        /*0d50*/ 	.word	0x0001c3b0
        /*0d54*/ 	.word	0x00000002
        /*0d58*/ 	.word	0x00000000
        /*0d5c*/ 	.short	0x010a
        /*0d5e*/ 	.byte	0xff
	.zero		1


	//   ....[137]....
        /*0d60*/ 	.word	0x0001c410
        /*0d64*/ 	.word	0x00000002
        /*0d68*/ 	.word	0x00028010
        /*0d6c*/ 	.short	0x010a
        /*0d6e*/ 	.byte	0xff
	.zero		1


	//   ....[138]....
        /*0d70*/ 	.word	0x0001c470
        /*0d74*/ 	.word	0x00000003
        /*0d78*/ 	.word	0x00028038
        /*0d7c*/ 	.short	0x010a
        /*0d7e*/ 	.byte	0xff
	.zero		1


	//   ....[139]....
        /*0d80*/ 	.word	0x0001c4d0
        /*0d84*/ 	.word	0x00000002
        /*0d88*/ 	.word	0x00028018
        /*0d8c*/ 	.short	0x010a
        /*0d8e*/ 	.byte	0xff
	.zero		1


	//   ....[140]....
        /*0d90*/ 	.word	0x0001c530
        /*0d94*/ 	.word	0x00000002
        /*0d98*/ 	.word	0x00028040
        /*0d9c*/ 	.short	0x010a
        /*0d9e*/ 	.byte	0xff
	.zero		1


	//   ....[141]....
        /*0da0*/ 	.word	0x0001c590
        /*0da4*/ 	.word	0x00000004
        /*0da8*/ 	.word	0x00028038
        /*0dac*/ 	.short	0x010a
        /*0dae*/ 	.byte	0xff
	.zero		1


	//   ....[142]....
        /*0db0*/ 	.word	0x0001c5f0
        /*0db4*/ 	.word	0x00000004
        /*0db8*/ 	.word	0x00028038
        /*0dbc*/ 	.short	0x010a
        /*0dbe*/ 	.byte	0xff
	.zero		1


	//   ....[143]....
        /*0dc0*/ 	.word	0x0001c650
        /*0dc4*/ 	.word	0x00000004
        /*0dc8*/ 	.word	0x00028038
        /*0dcc*/ 	.short	0x010a
        /*0dce*/ 	.byte	0xff
	.zero		1


	//   ....[144]....
        /*0dd0*/ 	.word	0x0001c6b0
        /*0dd4*/ 	.word	0x00000004
        /*0dd8*/ 	.word	0x00028038
        /*0ddc*/ 	.short	0x010a
        /*0dde*/ 	.byte	0xff
	.zero		1


	//   ....[145]....
        /*0de0*/ 	.word	0x0001c710
        /*0de4*/ 	.word	0x00000004
        /*0de8*/ 	.word	0x00028038
        /*0dec*/ 	.short	0x010a
        /*0dee*/ 	.byte	0xff
	.zero		1


	//   ....[146]....
        /*0df0*/ 	.word	0x0001c770
        /*0df4*/ 	.word	0x00000004
        /*0df8*/ 	.word	0x00028038
        /*0dfc*/ 	.short	0x010a
        /*0dfe*/ 	.byte	0xff
	.zero		1


	//   ....[147]....
        /*0e00*/ 	.word	0x0001c7d0
        /*0e04*/ 	.word	0x00000004
        /*0e08*/ 	.word	0x00028038
        /*0e0c*/ 	.short	0x010a
        /*0e0e*/ 	.byte	0xff
	.zero		1


	//   ....[148]....
        /*0e10*/ 	.word	0x0001c830
        /*0e14*/ 	.word	0x00000004
        /*0e18*/ 	.word	0x00028038
        /*0e1c*/ 	.short	0x010a
        /*0e1e*/ 	.byte	0xff
	.zero		1


	//   ....[149]....
        /*0e20*/ 	.word	0x0001c890
        /*0e24*/ 	.word	0x00000004
        /*0e28*/ 	.word	0x00028038
        /*0e2c*/ 	.short	0x010a
        /*0e2e*/ 	.byte	0xff
	.zero		1


	//   ....[150]....
        /*0e30*/ 	.word	0x0001c8f0
        /*0e34*/ 	.word	0x00000004
        /*0e38*/ 	.word	0x00028038
        /*0e3c*/ 	.short	0x010a
        /*0e3e*/ 	.byte	0xff
	.zero		1


	//   ....[151]....
        /*0e40*/ 	.word	0x0001c950
        /*0e44*/ 	.word	0x00000000
        /*0e48*/ 	.word	0x000280b0
        /*0e4c*/ 	.short	0x010a
        /*0e4e*/ 	.byte	0xff
	.zero		1


	//   ....[152]....
        /*0e50*/ 	.word	0x0001c9b0
        /*0e54*/ 	.word	0x00000000
        /*0e58*/ 	.word	0x000280b8
        /*0e5c*/ 	.short	0x010a
        /*0e5e*/ 	.byte	0xff
	.zero		1


	//----- nvinfo : EIATTR_NUM_MBARRIERS
	.align		4
.L_66:
        /*0e60*/ 	.byte	0x03, 0x38
        /*0e62*/ 	.short	0x001c


	//----- nvinfo : EIATTR_EXIT_INSTR_OFFSETS
	.align		4
        /*0e64*/ 	.byte	0x04, 0x1c
        /*0e66*/ 	.short	(.L_68 - .L_67)


	//   ....[0]....
.L_67:
        /*0e68*/ 	.word	0x000017b0


	//   ....[1]....
        /*0e6c*/ 	.word	0x00001a30


	//   ....[2]....
        /*0e70*/ 	.word	0x00004a40


	//   ....[3]....
        /*0e74*/ 	.word	0x00004a80


	//   ....[4]....
        /*0e78*/ 	.word	0x00004af0


	//   ....[5]....
        /*0e7c*/ 	.word	0x0000a100


	//   ....[6]....
        /*0e80*/ 	.word	0x000123f0


	//   ....[7]....
        /*0e84*/ 	.word	0x00012490


	//   ....[8]....
        /*0e88*/ 	.word	0x00016f70


	//   ....[9]....
        /*0e8c*/ 	.word	0x00017000


	//   ....[10]....
        /*0e90*/ 	.word	0x000170a0


	//   ....[11]....
        /*0e94*/ 	.word	0x00017b70


	//   ....[12]....
        /*0e98*/ 	.word	0x00019040


	//   ....[13]....
        /*0e9c*/ 	.word	0x00019550


	//   ....[14]....
        /*0ea0*/ 	.word	0x000195c0


	//   ....[15]....
        /*0ea4*/ 	.word	0x0001b690


	//----- nvinfo : EIATTR_INDIRECT_BRANCH_TARGETS
	.align		4
.L_68:
        /*0ea8*/ 	.byte	0x04, 0x34
        /*0eaa*/ 	.short	(.L_70 - .L_69)


	//   ....[0]....
.L_69:
        /*0eac*/ 	.word	.L_x_476@srel
        /*0eb0*/ 	.short	0x0
        /*0eb2*/ 	.short	0x0
        /*0eb4*/ 	.word	0x3
        /*0eb8*/ 	.word	.L_x_477@srel
        /*0ebc*/ 	.word	.L_x_478@srel
        /*0ec0*/ 	.word	.L_x_479@srel


	//----- nvinfo : EIATTR_MAX_THREADS
	.align		4
.L_70:
        /*0ec4*/ 	.byte	0x04, 0x05
        /*0ec6*/ 	.short	(.L_72 - .L_71)
.L_71:
        /*0ec8*/ 	.word	0x00000200
        /*0ecc*/ 	.word	0x00000001
        /*0ed0*/ 	.word	0x00000001


	//----- nvinfo : EIATTR_CRS_STACK_SIZE
	.align		4
.L_72:
        /*0ed4*/ 	.byte	0x04, 0x1e
        /*0ed6*/ 	.short	(.L_74 - .L_73)
.L_73:
        /*0ed8*/ 	.word	0x00000000


	//----- nvinfo : EIATTR_CBANK_PARAM_SIZE
	.align		4
.L_74:
        /*0edc*/ 	.byte	0x03, 0x19
        /*0ede*/ 	.short	0x0600


	//----- nvinfo : EIATTR_PARAM_CBANK
	.align		4
        /*0ee0*/ 	.byte	0x04, 0x0a
        /*0ee2*/ 	.short	(.L_76 - .L_75)
	.align		4
.L_75:
        /*0ee4*/ 	.word	index@(.nv.constant0._ZN7cutlass13device_kernelINS_4fmha6kernel36Sm100FmhaFwdKernelTmaWarpspecializedIN4cute5tupleIJiiiNS5_IJNS5_IJiiEEEiEEEEEENS1_10collective38Sm100FmhaFwdMainloopTmaWarpspecializedINS_10bfloat16_tEffNS5_IJNS4_1CILi256EEENSC_ILi128EEESE_EEENS5_IJiNSC_ILi1EEES7_EEENS5_IJiSG_NS5_IJNS5_IJNSC_ILi0EEEiEEEiEEEEEESL_NS9_6NoMaskENS5_IJNSC_ILi2EEESG_SG_EEENSC_ILb0EEEEENS9_38Sm100FmhaFwdEpilogueTmaWarpspecializedINS_6half_tEfNS5_IJSE_SE_SE_EEESH_NS5_IJSG_S7_EEESP_EENS2_23IndividualTileSchedulerENS2_41Sm100FmhaCtxKernelWarpspecializedScheduleEEEEEvNT_6ParamsE)
        /*0ee8*/ 	.short	0x0380
        /*0eea*/ 	.short	0x0600


	//----- nvinfo : EIATTR_SW_WAR
	.align		4
.L_76:
        /*0eec*/ 	.byte	0x04, 0x36
        /*0eee*/ 	.short	(.L_78 - .L_77)
.L_77:
        /*0ef0*/ 	.word	0x00000008
.L_78:


//--------------------- .nv.callgraph             --------------------------
	.section	.nv.callgraph,"",@"SHT_CUDA_CALLGRAPH"
	.align	4
	.sectionentsize	8
	.align		4
        /*0000*/ 	.word	0x00000000
	.align		4
        /*0004*/ 	.word	0xffffffff
	.align		4
        /*0008*/ 	.word	index@(_ZN7cutlass13device_kernelINS_4fmha6kernel36Sm100FmhaFwdKernelTmaWarpspecializedIN4cute5tupleIJiiiNS5_IJNS5_IJiiEEEiEEEEEENS1_10collective38Sm100FmhaFwdMainloopTmaWarpspecializedINS_10bfloat16_tEffNS5_IJNS4_1CILi256EEENSC_ILi128EEESE_EEENS5_IJiNSC_ILi1EEES7_EEENS5_IJiSG_NS5_IJNS5_IJNSC_ILi0EEEiEEEiEEEEEESL_NS9_6NoMaskENS5_IJNSC_ILi2EEESG_SG_EEENSC_ILb0EEEEENS9_38Sm100FmhaFwdEpilogueTmaWarpspecializedINS_6half_tEfNS5_IJSE_SE_SE_EEESH_NS5_IJSG_S7_EEESP_EENS2_23IndividualTileSchedulerENS2_41Sm100FmhaCtxKernelWarpspecializedScheduleEEEEEvNT_6ParamsE)
	.align		4
        /*000c*/ 	.word	index@(__assertfail)
	.align		4
        /*0010*/ 	.word	index@(_ZN7cutlass13device_kernelINS_4fmha6kernel36Sm100FmhaFwdKernelTmaWarpspecializedIN4cute5tupleIJiiiNS5_IJNS5_IJiiEEEiEEEEEENS1_10collective38Sm100FmhaFwdMainloopTmaWarpspecializedINS_10bfloat16_tEffNS5_IJNS4_1CILi256EEENSC_ILi128EEESE_EEENS5_IJiNSC_ILi1EEES7_EEENS5_IJiSG_NS5_IJNS5_IJNSC_ILi0EEEiEEEiEEEEEESL_NS9_6NoMaskENS5_IJNSC_ILi2EEESG_SG_EEENSC_ILb0EEEEENS9_38Sm100FmhaFwdEpilogueTmaWarpspecializedINS_6half_tEfNS5_IJSE_SE_SE_EEESH_NS5_IJSG_S7_EEESP_EENS2_23IndividualTileSchedulerENS2_41Sm100FmhaCtxKernelWarpspecializedScheduleEEEEEvNT_6ParamsE)
	.align		4
        /*0014*/ 	.word	index@(vprintf)
	.align		4
        /*0018*/ 	.word	0x00000000
	.align		4
        /*001c*/ 	.word	0xfffffffe
	.align		4
        /*0020*/ 	.word	0x00000000
	.align		4
        /*0024*/ 	.word	0xfffffffd
	.align		4
        /*0028*/ 	.word	0x00000000
	.align		4
        /*002c*/ 	.word	0xfffffffc


//--------------------- .nv.constant4             --------------------------
	.section	.nv.constant4,"a",@progbits
	.align	8
	.align		8
.nv.constant4:
        /*0000*/ 	.dword	vprintf
	.align		8
        /*0008*/ 	.dword	__assertfail
	.align		8
        /*0010*/ 	.dword	__unnamed_1
	.align		8
        /*0018*/ 	.dword	__unnamed_2
	.align		8
        /*0020*/ 	.dword	__unnamed_3
	.align		8
        /*0028*/ 	.dword	__unnamed_4
	.align		8
        /*0030*/ 	.dword	__unnamed_5
	.align		8
        /*0038*/ 	.dword	__unnamed_6
	.align		8
        /*0040*/ 	.dword	__unnamed_7
	.align		8
        /*0048*/ 	.dword	_ZN39_INTERNAL_6abaf374_4_k_cu_478f50ec_33004cuda3std3__45__cpo5beginE
	.align		8
        /*0050*/ 	.dword	_ZN39_INTERNAL_6abaf374_4_k_cu_478f50ec_33004cuda3std3__45__cpo3endE
	.align		8
        /*0058*/ 	.dword	_ZN39_INTERNAL_6abaf374_4_k_cu_478f50ec_33004cuda3std3__45__cpo6cbeginE
	.align		8
        /*0060*/ 	.dword	_ZN39_INTERNAL_6abaf374_4_k_cu_478f50ec_33004cuda3std3__45__cpo4cendE
	.align		8
        /*0068*/ 	.dword	_ZN39_INTERNAL_6abaf374_4_k_cu_478f50ec_33004cuda3std3__441_GLOBAL__N__6abaf374_4_k_cu_478f50ec_33006ignoreE
	.align		8
        /*0070*/ 	.dword	_ZN39_INTERNAL_6abaf374_4_k_cu_478f50ec_33004cuda3std3__419piecewise_constructE
	.align		8
        /*0078*/ 	.dword	_ZN39_INTERNAL_6abaf374_4_k_cu_478f50ec_33004cuda3std3__48in_placeE
	.align		8
        /*0080*/ 	.dword	_ZN39_INTERNAL_6abaf374_4_k_cu_478f50ec_33004cuda3std6ranges3__45__cpo4swapE
	.align		8
        /*0088*/ 	.dword	_ZN39_INTERNAL_6abaf374_4_k_cu_478f50ec_33004cuda3std6ranges3__45__cpo9iter_moveE
	.align		8
        /*0090*/ 	.dword	_ZN39_INTERNAL_6abaf374_4_k_cu_478f50ec_33004cute7productE
	.align		8
        /*0098*/ 	.dword	_ZN39_INTERNAL_6abaf374_4_k_cu_478f50ec_33004cute1_E
	.align		8
        /*00a0*/ 	.dword	$str$22
	.align		8
        /*00a8*/ 	.dword	$str$23
	.align		8
        /*00b0*/ 	.dword	$str$26
	.align		8
        /*00b8*/ 	.dword	$str$27
	.align		8
        /*00c0*/ 	.dword	$str$28
	.align		8
        /*00c8*/ 	.dword	$str$29
	.align		8
        /*00d0*/ 	.dword	$str$30
	.align		8
        /*00d8*/ 	.dword	$str$31
	.align		8
        /*00e0*/ 	.dword	$str$32
	.align		8
        /*00e8*/ 	.dword	$str$33
	.align		8
        /*00f0*/ 	.dword	$str$34
	.align		8
        /*00f8*/ 	.dword	$str$35
	.align		8
        /*0100*/ 	.dword	$str$36
	.align		8
        /*0108*/ 	.dword	$str$37


//--------------------- .nv.constant2._ZN7cutlass13device_kernelINS_4fmha6kernel36Sm100FmhaFwdKernelTmaWarpspecializedIN4cute5tupleIJiiiNS5_IJNS5_IJiiEEEiEEEEEENS1_10collective38Sm100FmhaFwdMainloopTmaWarpspecializedINS_10bfloat16_tEffNS5_IJNS4_1CILi256EEENSC_ILi128EEESE_EEENS5_IJiNSC_ILi1EEES7_EEENS5_IJiSG_NS5_IJNS5_IJNSC_ILi0EEEiEEEiEEEEEESL_NS9_6NoMaskENS5_IJNSC_ILi2EEESG_SG_EEENSC_ILb0EEEEENS9_38Sm100FmhaFwdEpilogueTmaWarpspecializedINS_6half_tEfNS5_IJSE_SE_SE_EEESH_NS5_IJSG_S7_EEESP_EENS2_23IndividualTileSchedulerENS2_41Sm100FmhaCtxKernelWarpspecializedScheduleEEEEEvNT_6ParamsE --------------------------
	.section	.nv.constant2._ZN7cutlass13device_kernelINS_4fmha6kernel36Sm100FmhaFwdKernelTmaWarpspecializedIN4cute5tupleIJiiiNS5_IJNS5_IJiiEEEiEEEEEENS1_10collective38Sm100FmhaFwdMainloopTmaWarpspecializedINS_10bfloat16_tEffNS5_IJNS4_1CILi256EEENSC_ILi128EEESE_EEENS5_IJiNSC_ILi1EEES7_EEENS5_IJiSG_NS5_IJNS5_IJNSC_ILi0EEEiEEEiEEEEEESL_NS9_6NoMaskENS5_IJNSC_ILi2EEESG_SG_EEENSC_ILb0EEEEENS9_38Sm100FmhaFwdEpilogueTmaWarpspecializedINS_6half_tEfNS5_IJSE_SE_SE_EEESH_NS5_IJSG_S7_EEESP_EENS2_23IndividualTileSchedulerENS2_41Sm100FmhaCtxKernelWarpspecializedScheduleEEEEEvNT_6ParamsE,"a",@progbits
	.sectionflags	@""
	.align	4
.nv.constant2._ZN7cutlass13device_kernelINS_4fmha6kernel36Sm100FmhaFwdKernelTmaWarpspecializedIN4cute5tupleIJiiiNS5_IJNS5_IJiiEEEiEEEEEENS1_10collective38Sm100FmhaFwdMainloopTmaWarpspecializedINS_10bfloat16_tEffNS5_IJNS4_1CILi256EEENSC_ILi128EEESE_EEENS5_IJiNSC_ILi1EEES7_EEENS5_IJiSG_NS5_IJNS5_IJNSC_ILi0EEEiEEEiEEEEEESL_NS9_6NoMaskENS5_IJNSC_ILi2EEESG_SG_EEENSC_ILb0EEEEENS9_38Sm100FmhaFwdEpilogueTmaWarpspecializedINS_6half_tEfNS5_IJSE_SE_SE_EEESH_NS5_IJSG_S7_EEESP_EENS2_23IndividualTileSchedulerENS2_41Sm100FmhaCtxKernelWarpspecializedScheduleEEEEEvNT_6ParamsE:
        /*0000*/ 	.byte	0x10, 0x70, 0x01, 0x00, 0x60, 0x95, 0x01, 0x00, 0xe0, 0x6f, 0x01, 0x00


//--------------------- .text._ZN7cutlass13device_kernelINS_4fmha6kernel36Sm100FmhaFwdKernelTmaWarpspecializedIN4cute5tupleIJiiiNS5_IJNS5_IJiiEEEiEEEEEENS1_10collective38Sm100FmhaFwdMainloopTmaWarpspecializedINS_10bfloat16_tEffNS5_IJNS4_1CILi256EEENSC_ILi128EEESE_EEENS5_IJiNSC_ILi1EEES7_EEENS5_IJiSG_NS5_IJNS5_IJNSC_ILi0EEEiEEEiEEEEEESL_NS9_6NoMaskENS5_IJNSC_ILi2EEESG_SG_EEENSC_ILb0EEEEENS9_38Sm100FmhaFwdEpilogueTmaWarpspecializedINS_6half_tEfNS5_IJSE_SE_SE_EEESH_NS5_IJSG_S7_EEESP_EENS2_23IndividualTileSchedulerENS2_41Sm100FmhaCtxKernelWarpspecializedScheduleEEEEEvNT_6ParamsE --------------------------
	.section	.text._ZN7cutlass13device_kernelINS_4fmha6kernel36Sm100FmhaFwdKernelTmaWarpspecializedIN4cute5tupleIJiiiNS5_IJNS5_IJiiEEEiEEEEEENS1_10collective38Sm100FmhaFwdMainloopTmaWarpspecializedINS_10bfloat16_tEffNS5_IJNS4_1CILi256EEENSC_ILi128EEESE_EEENS5_IJiNSC_ILi1EEES7_EEENS5_IJiSG_NS5_IJNS5_IJNSC_ILi0EEEiEEEiEEEEEESL_NS9_6NoMaskENS5_IJNSC_ILi2EEESG_SG_EEENSC_ILb0EEEEENS9_38Sm100FmhaFwdEpilogueTmaWarpspecializedINS_6half_tEfNS5_IJSE_SE_SE_EEESH_NS5_IJSG_S7_EEESP_EENS2_23IndividualTileSchedulerENS2_41Sm100FmhaCtxKernelWarpspecializedScheduleEEEEEvNT_6ParamsE,"ax",@progbits
	.align	128
.text._ZN7cutlass13device_kernelINS_4fmha6kernel36Sm100FmhaFwdKernelTmaWarpspecializedIN4cute5tupleIJiiiNS5_IJNS5_IJiiEEEiEEEEEENS1_10collective38Sm100FmhaFwdMainloopTmaWarpspecializedINS_10bfloat16_tEffNS5_IJNS4_1CILi256EEENSC_ILi128EEESE_EEENS5_IJiNSC_ILi1EEES7_EEENS5_IJiSG_NS5_IJNS5_IJNSC_ILi0EEEiEEEiEEEEEESL_NS9_6NoMaskENS5_IJNSC_ILi2EEESG_SG_EEENSC_ILb0EEEEENS9_38Sm100FmhaFwdEpilogueTmaWarpspecializedINS_6half_tEfNS5_IJSE_SE_SE_EEESH_NS5_IJSG_S7_EEESP_EENS2_23IndividualTileSchedulerENS2_41Sm100FmhaCtxKernelWarpspecializedScheduleEEEEEvNT_6ParamsE:
        .type           _ZN7cutlass13device_kernelINS_4fmha6kernel36Sm100FmhaFwdKernelTmaWarpspecializedIN4cute5tupleIJiiiNS5_IJNS5_IJiiEEEiEEEEEENS1_10collective38Sm100FmhaFwdMainloopTmaWarpspecializedINS_10bfloat16_tEffNS5_IJNS4_1CILi256EEENSC_ILi128EEESE_EEENS5_IJiNSC_ILi1EEES7_EEENS5_IJiSG_NS5_IJNS5_IJNSC_ILi0EEEiEEEiEEEEEESL_NS9_6NoMaskENS5_IJNSC_ILi2EEESG_SG_EEENSC_ILb0EEEEENS9_38Sm100FmhaFwdEpilogueTmaWarpspecializedINS_6half_tEfNS5_IJSE_SE_SE_EEESH_NS5_IJSG_S7_EEESP_EENS2_23IndividualTileSchedulerENS2_41Sm100FmhaCtxKernelWarpspecializedScheduleEEEEEvNT_6ParamsE,@function
        .size           _ZN7cutlass13device_kernelINS_4fmha6kernel36Sm100FmhaFwdKernelTmaWarpspecializedIN4cute5tupleIJiiiNS5_IJNS5_IJiiEEEiEEEEEENS1_10collective38Sm100FmhaFwdMainloopTmaWarpspecializedINS_10bfloat16_tEffNS5_IJNS4_1CILi256EEENSC_ILi128EEESE_EEENS5_IJiNSC_ILi1EEES7_EEENS5_IJiSG_NS5_IJNS5_IJNSC_ILi0EEEiEEEiEEEEEESL_NS9_6NoMaskENS5_IJNSC_ILi2EEESG_SG_EEENSC_ILb0EEEEENS9_38Sm100FmhaFwdEpilogueTmaWarpspecializedINS_6half_tEfNS5_IJSE_SE_SE_EEESH_NS5_IJSG_S7_EEESP_EENS2_23IndividualTileSchedulerENS2_41Sm100FmhaCtxKernelWarpspecializedScheduleEEEEEvNT_6ParamsE,(.L_x_480 - _ZN7cutlass13device_kernelINS_4fmha6kernel36Sm100FmhaFwdKernelTmaWarpspecializedIN4cute5tupleIJiiiNS5_IJNS5_IJiiEEEiEEEEEENS1_10collective38Sm100FmhaFwdMainloopTmaWarpspecializedINS_10bfloat16_tEffNS5_IJNS4_1CILi256EEENSC_ILi128EEESE_EEENS5_IJiNSC_ILi1EEES7_EEENS5_IJiSG_NS5_IJNS5_IJNSC_ILi0EEEiEEEiEEEEEESL_NS9_6NoMaskENS5_IJNSC_ILi2EEESG_SG_EEENSC_ILb0EEEEENS9_38Sm100FmhaFwdEpilogueTmaWarpspecializedINS_6half_tEfNS5_IJSE_SE_SE_EEESH_NS5_IJSG_S7_EEESP_EENS2_23IndividualTileSchedulerENS2_41Sm100FmhaCtxKernelWarpspecializedScheduleEEEEEvNT_6ParamsE)
        .other          _ZN7cutlass13device_kernelINS_4fmha6kernel36Sm100FmhaFwdKernelTmaWarpspecializedIN4cute5tupleIJiiiNS5_IJNS5_IJiiEEEiEEEEEENS1_10collective38Sm100FmhaFwdMainloopTmaWarpspecializedINS_10bfloat16_tEffNS5_IJNS4_1CILi256EEENSC_ILi128EEESE_EEENS5_IJiNSC_ILi1EEES7_EEENS5_IJiSG_NS5_IJNS5_IJNSC_ILi0EEEiEEEiEEEEEESL_NS9_6NoMaskENS5_IJNSC_ILi2EEESG_SG_EEENSC_ILb0EEEEENS9_38Sm100FmhaFwdEpilogueTmaWarpspecializedINS_6half_tEfNS5_IJSE_SE_SE_EEESH_NS5_IJSG_S7_EEESP_EENS2_23IndividualTileSchedulerENS2_41Sm100FmhaCtxKernelWarpspecializedScheduleEEEEEvNT_6ParamsE,@"STO_CUDA_ENTRY STV_DEFAULT"
_ZN7cutlass13device_kernelINS_4fmha6kernel36Sm100FmhaFwdKernelTmaWarpspecializedIN4cute5tupleIJiiiNS5_IJNS5_IJiiEEEiEEEEEENS1_10collective38Sm100FmhaFwdMainloopTmaWarpspecializedINS_10bfloat16_tEffNS5_IJNS4_1CILi256EEENSC_ILi128EEESE_EEENS5_IJiNSC_ILi1EEES7_EEENS5_IJiSG_NS5_IJNS5_IJNSC_ILi0EEEiEEEiEEEEEESL_NS9_6NoMaskENS5_IJNSC_ILi2EEESG_SG_EEENSC_ILb0EEEEENS9_38Sm100FmhaFwdEpilogueTmaWarpspecializedINS_6half_tEfNS5_IJSE_SE_SE_EEESH_NS5_IJSG_S7_EEESP_EENS2_23IndividualTileSchedulerENS2_41Sm100FmhaCtxKernelWarpspecializedScheduleEEEEEvNT_6ParamsE:
[----:B------:R-:W1:Y:S02]  /*0000*/  LDC R1, c[0x0][0x37c] ;  /* 0x0000df00ff017b82 */ /* 0x000e640000000800 */
[----:B-1----:R-:W-:Y:S01]  /*0010*/  IADD3 R1, PT, PT, R1, -0x88, RZ ;  /* 0xffffff7801017810 */ /* 0x002fe20007ffe0ff */
[----:B------:R-:W1:Y:S01]  /*0020*/  S2R R0, SR_TID.X ;  /* 0x0000000000007919 */ /* 0x000e620000002100 */
[----:B------:R-:W2:Y:S01]  /*0030*/  LDCU UR5, c[0x0][0x2f8] ;  /* 0x00005f00ff0577ac */ /* 0x000ea20008000800 */
[----:B------:R-:W3:Y:S01]  /*0040*/  LDCU UR4, c[0x0][0x2fc] ;  /* 0x00005f80ff0477ac */ /* 0x000ee20008000800 */
[----:B------:R-:W-:Y:S02]  /*0050*/  UPLOP3.LUT UP2, UPT, UPT, UPT, UPT, 0x40, 0x4 ;  /* 0x000000000004789c */ /* 0x000fe40003f4e870 */
[----:B------:R-:W-:Y:S02]  /*0060*/  UPLOP3.LUT UP1, UPT, UPT, UPT, UPT, 0x80, 0x8 ;  /* 0x000000000008789c */ /* 0x000fe40003f2f070 */
[----:B------:R-:W-:-:S02]  /*0070*/  UP2UR UR41, UPR, URZ, 0x4 ;  /* 0x00000004ff297883 */ /* 0x000fc40008000000 */
[----:B------:R-:W-:Y:S02]  /*0080*/  UPLOP3.LUT UP2, UPT, UPT, UPT, UPT, 0x80, 0x8 ;  /* 0x000000000008789c */ /* 0x000fe40003f4f070 */
[----:B------:R-:W-:Y:S01]  /*0090*/  UPLOP3.LUT UP0, UPT, UPT, UPT, UPT, 0x40, 0x4 ;  /* 0x000000000004789c */ /* 0x000fe20003f0e870 */
[----:B--2---:R-:W-:Y:S01]  /*00a0*/  IADD3 R17, P0, PT, R1, UR5, RZ ;  /* 0x0000000501117c10 */ /* 0x004fe2000ff1e0ff */
[----:B------:R-:W-:Y:S02]  /*00b0*/  UPLOP3.LUT UP6, UPT, UPT, UPT, UPT, 0x40, 0x4 ;  /* 0x000000000004789c */ /* 0x000fe40003fce870 */
[----:B------:R-:W-:Y:S02]  /*00c0*/  UPLOP3.LUT UP5, UPT, UPT, UPT, UPT, 0x40, 0x4 ;  /* 0x000000000004789c */ /* 0x000fe40003fae870 */
[----:B------:R-:W-:Y:S01]  /*00d0*/  UPLOP3.LUT UP4, UPT, UPT, UPT, UPT, 0x40, 0x4 ;  /* 0x000000000004789c */ /* 0x000fe20003f8e870 */
[----:B---3--:R-:W-:Y:S01]  /*00e0*/  IMAD.X R16, RZ, RZ, UR4, P0 ;  /* 0x00000004ff107e24 */ /* 0x008fe200080e06ff */
[----:B------:R-:W-:Y:S01]  /*00f0*/  UP2UR UR39, UPR, URZ, 0x4 ;  /* 0x00000004ff277883 */ /* 0x000fe20008000000 */
[----:B-1----:R-:W-:-:S05]  /*0100*/  SHF.R.U32.HI R72, RZ, 0x5, R0 ;  /* 0x00000005ff487819 */ /* 0x002fca0000011600 */
[----:B------:R-:W1:Y:S02]  /*0110*/  SHFL.IDX PT, R2, R72, RZ, 0x1f ;  /* 0x00001fff48027589 */ /* 0x000e6400000e0000 */
[----:B-1----:R-:W-:-:S04]  /*0120*/  SHF.R.S32.HI R0, RZ, 0x1f, R2 ;  /* 0x0000001fff007819 */ /* 0x002fc80000011402 */
[----:B------:R-:W-:-:S04]  /*0130*/  LEA.HI R0, R0, R2, RZ, 0x2 ;  /* 0x0000000200007211 */ /* 0x000fc800078f10ff */
[----:B------:R-:W-:-:S04]  /*0140*/  SHF.R.S32.HI R0, RZ, 0x2, R0 ;  /* 0x00000002ff007819 */ /* 0x000fc80000011400 */
[----:B------:R-:W-:-:S13]  /*0150*/  ISETP.NE.AND P1, PT, R0, RZ, PT ;  /* 0x000000ff0000720c */ /* 0x000fda0003f25270 */
[----:B------:R-:W-:Y:S05]  /*0160*/  @!P1 BRA `(.L_x_0) ;  /* 0x0000000400249947 */ /* 0x000fea0003800000 */
[----:B------:R-:W-:-:S13]  /*0170*/  ISETP.NE.AND P0, PT, R0, 0x2, PT ;  /* 0x000000020000780c */ /* 0x000fda0003f05270 */
[----:B------:R-:W-:Y:S05]  /*0180*/  @!P0 BRA `(.L_x_1) ;  /* 0x0000000000f48947 */ /* 0x000fea0003800000 */
[----:B------:R-:W-:-:S13]  /*0190*/  ISETP.NE.AND P0, PT, R0, 0x1, PT ;  /* 0x000000010000780c */ /* 0x000fda0003f05270 */
[----:B------:R-:W-:Y:S05]  /*01a0*/  @P0 BRA `(.L_x_2) ;  /* 0x00000000002c0947 */ /* 0x000fea0003800000 */
[----:B------:R-:W-:Y:S01]  /*01b0*/  HFMA2 R0, -RZ, RZ, 0, 5.9604644775390625e-08 ;  /* 0x00000001ff007431 */ /* 0x000fe200000001ff */
[----:B------:R-:W-:Y:S02]  /*01c0*/  UPLOP3.LUT UP3, UPT, UPT, UPT, UPT, 0x40, 0x4 ;  /* 0x000000000004789c */ /* 0x000fe40003f6e870 */
[----:B------:R-:W-:Y:S02]  /*01d0*/  UPLOP3.LUT UP2, UPT, UPT, UPT, UPT, 0x40, 0x4 ;  /* 0x000000000004789c */ /* 0x000fe40003f4e870 */
[----:B------:R-:W-:Y:S02]  /*01e0*/  UPLOP3.LUT UP1, UPT, UPT, UPT, UPT, 0x80, 0x8 ;  /* 0x000000000008789c */ /* 0x000fe40003f2f070 */
[----:B------:R-:W-:Y:S02]  /*01f0*/  UPLOP3.LUT UP0, UPT, UPT, UPT, UPT, 0x40, 0x4 ;  /* 0x000000000004789c */ /* 0x000fe40003f0e870 */
[----:B------:R-:W-:Y:S02]  /*0200*/  UPLOP3.LUT UP6, UPT, UPT, UPT, UPT, 0x40, 0x4 ;  /* 0x000000000004789c */ /* 0x000fe40003fce870 */
[----:B------:R-:W-:-:S02]  /*0210*/  UPLOP3.LUT UP5, UPT, UPT, UPT, UPT, 0x40, 0x4 ;  /* 0x000000000004789c */ /* 0x000fc40003fae870 */
[----:B------:R-:W-:Y:S02]  /*0220*/  UPLOP3.LUT UP4, UPT, UPT, UPT, UPT, 0x80, 0x8 ;  /* 0x000000000008789c */ /* 0x000fe40003f8f070 */
[----:B------:R-:W-:Y:S02]  /*0230*/  UP2UR UR41, UPR, URZ, 0x8 ;  /* 0x00000008ff297883 */ /* 0x000fe40008000000 */
[----:B------:R-:W-:Y:S01]  /*0240*/  UP2UR UR39, UPR, URZ, 0x4 ;  /* 0x00000004ff277883 */ /* 0x000fe20008000000 */
[----:B------:R-:W-:Y:S11]  /*0250*/  BRA `(.L_x_0) ;  /* 0x0000000000e87947 */ /* 0x000ff60003800000 */
.L_x_2:
[----:B------:R-:W-:Y:S01]  /*0260*/  ISETP.NE.AND P0, PT, R2, 0xc, PT ;  /* 0x0000000c0200780c */ /* 0x000fe20003f05270 */
[----:B------:R-:W-:Y:S01]  /*0270*/  UPLOP3.LUT UP2, UPT, UPT, UPT, UPT, 0x40, 0x4 ;  /* 0x000000000004789c */ /* 0x000fe20003f4e870 */
[----:B------:R-:W-:Y:S01]  /*0280*/  HFMA2 R0, -RZ, RZ, 0, 1.78813934326171875e-07 ;  /* 0x00000003ff007431 */ /* 0x000fe200000001ff */
[----:B------:R-:W-:Y:S02]  /*0290*/  UPLOP3.LUT UP1, UPT, UPT, UPT, UPT, 0x80, 0x8 ;  /* 0x000000000008789c */ /* 0x000fe40003f2f070 */
[----:B------:R-:W-:Y:S02]  /*02a0*/  UP2UR UR41, UPR, URZ, 0x4 ;  /* 0x00000004ff297883 */ /* 0x000fe40008000000 */
[----:B------:R-:W-:Y:S02]  /*02b0*/  UPLOP3.LUT UP2, UPT, UPT, UPT, UPT, 0x40, 0x4 ;  /* 0x000000000004789c */ /* 0x000fe40003f4e870 */
[----:B------:R-:W-:Y:S02]  /*02c0*/  UPLOP3.LUT UP0, UPT, UPT, UPT, UPT, 0x40, 0x4 ;  /* 0x000000000004789c */ /* 0x000fe40003f0e870 */
[----:B------:R-:W-:-:S02]  /*02d0*/  UPLOP3.LUT UP6, UPT, UPT, UPT, UPT, 0x40, 0x4 ;  /* 0x000000000004789c */ /* 0x000fc40003fce870 */
[----:B------:R-:W-:Y:S02]  /*02e0*/  UPLOP3.LUT UP5, UPT, UPT, UPT, UPT, 0x80, 0x8 ;  /* 0x000000000008789c */ /* 0x000fe40003faf070 */
[----:B------:R-:W-:Y:S02]  /*02f0*/  UPLOP3.LUT UP4, UPT, UPT, UPT, UPT, 0x40, 0x4 ;  /* 0x000000000004789c */ /* 0x000fe40003f8e870 */
[----:B------:R-:W-:Y:S01]  /*0300*/  UP2UR UR39, UPR, URZ, 0x4 ;  /* 0x00000004ff277883 */ /* 0x000fe20008000000 */
[----:B------:R-:W-:Y:S11]  /*0310*/  @!P0 BRA `(.L_x_0) ;  /* 0x0000000000b88947 */ /* 0x000ff60003800000 */
[----:B------:R-:W-:-:S13]  /*0320*/  ISETP.NE.AND P0, PT, R2, 0xe, PT ;  /* 0x0000000e0200780c */ /* 0x000fda0003f05270 */
[----:B------:R-:W-:Y:S05]  /*0330*/  @!P0 BRA `(.L_x_3) ;  /* 0x00000000005c8947 */ /* 0x000fea0003800000 */
[----:B------:R-:W-:-:S13]  /*0340*/  ISETP.NE.AND P0, PT, R2, 0xd, PT ;  /* 0x0000000d0200780c */ /* 0x000fda0003f05270 */
[----:B------:R-:W-:Y:S05]  /*0350*/  @P0 BRA `(.L_x_4) ;  /* 0x00000000002c0947 */ /* 0x000fea0003800000 */
[----:B------:R-:W-:Y:S01]  /*0360*/  HFMA2 R0, -RZ, RZ, 0, 2.384185791015625e-07 ;  /* 0x00000004ff007431 */ /* 0x000fe200000001ff */
        /* <DEDUP_REMOVED lines=10> */
.L_x_4:
[----:B------:R-:W-:Y:S01]  /*0410*/  HFMA2 R0, -RZ, RZ, 0, 3.5762786865234375e-07 ;  /* 0x00000006ff007431 */ /* 0x000fe200000001ff */
[----:B------:R-:W-:Y:S02]  /*0420*/  UPLOP3.LUT UP3, UPT, UPT, UPT, UPT, 0x40, 0x4 ;  /* 0x000000000004789c */ /* 0x000fe40003f6e870 */
[----:B------:R-:W-:Y:S02]  /*0430*/  UPLOP3.LUT UP2, UPT, UPT, UPT, UPT, 0x40, 0x4 ;  /* 0x000000000004789c */ /* 0x000fe40003f4e870 */
[----:B------:R-:W-:Y:S02]  /*0440*/  UPLOP3.LUT UP0, UPT, UPT, UPT, UPT, 0x40, 0x4 ;  /* 0x000000000004789c */ /* 0x000fe40003f0e870 */
[----:B------:R-:W-:Y:S02]  /*0450*/  UPLOP3.LUT UP6, UPT, UPT, UPT, UPT, 0x40, 0x4 ;  /* 0x000000000004789c */ /* 0x000fe40003fce870 */
[----:B------:R-:W-:Y:S02]  /*0460*/  UPLOP3.LUT UP5, UPT, UPT, UPT, UPT, 0x40, 0x4 ;  /* 0x000000000004789c */ /* 0x000fe40003fae870 */
[----:B------:R-:W-:-:S02]  /*0470*/  UPLOP3.LUT UP4, UPT, UPT, UPT, UPT, 0x40, 0x4 ;  /* 0x000000000004789c */ /* 0x000fc40003f8e870 */
[----:B------:R-:W-:Y:S02]  /*0480*/  UP2UR UR41, UPR, URZ, 0x8 ;  /* 0x00000008ff297883 */ /* 0x000fe40008000000 */
[----:B------:R-:W-:Y:S01]  /*0490*/  UP2UR UR39, UPR, URZ, 0x4 ;  /* 0x00000004ff277883 */ /* 0x000fe20008000000 */
[----:B------:R-:W-:Y:S11]  /*04a0*/  BRA `(.L_x_0) ;  /* 0x0000000000547947 */ /* 0x000ff60003800000 */
.L_x_3:
[----:B------:R-:W-:Y:S01]  /*04b0*/  HFMA2 R0, -RZ, RZ, 0, 2.98023223876953125e-07 ;  /* 0x00000005ff007431 */ /* 0x000fe200000001ff */
        /* <DEDUP_REMOVED lines=10> */
.L_x_1:
[----:B------:R-:W-:Y:S01]  /*0560*/  HFMA2 R0, -RZ, RZ, 0, 1.1920928955078125e-07 ;  /* 0x00000002ff007431 */ /* 0x000fe200000001ff */
        /* <DEDUP_REMOVED lines=8> */
[----:B------:R-:W-:-:S12]  /*05f0*/  UP2UR UR39, UPR, URZ, 0x4 ;  /* 0x00000004ff277883 */ /* 0x000fd80008000000 */
.L_x_0:
[----:B------:R-:W-:Y:S01]  /*0600*/  ELECT P0, URZ, PT ;  /* 0x0000000000ff782f */ /* 0x000fe20003800000 */
[----:B------:R-:W-:Y:S03]  /*0610*/  BSSY.RECONVERGENT B0, `(.L_x_5) ;  /* 0x000000f000007945 */ /* 0x000fe60003800200 */
[----:B------:R-:W-:Y:S02]  /*0620*/  PLOP3.LUT P2, PT, P0, PT, UP0, 0x5d, 0xd5 ;  /* 0x0000000000d5781c */ /* 0x000fe4000074eb0d */
[----:B------:R-:W-:-:S11]  /*0630*/  PLOP3.LUT P1, PT, P0, PT, UP6, 0x5d, 0xd5 ;  /* 0x0000000000d5781c */ /* 0x000fd6000072eb6d */
[----:B------:R-:W-:Y:S05]  /*0640*/  @P2 BRA `(.L_x_6) ;  /* 0x00000000002c2947 */ /* 0x000fea0003800000 */
[----:B------:R-:W1:Y:S02]  /*0650*/  LDCU.64 UR4, c[0x0][0x348] ;  /* 0x00006900ff0477ac */ /* 0x000e640008000a00 */
[----:B-1----:R-:W-:-:S04]  /*0660*/  UIADD3 UR8, UP0, UPT, UR4, 0x80, URZ ;  /* 0x0000008004087890 */ /* 0x002fc8000ff1e0ff */
[----:B------:R-:W-:Y:S02]  /*0670*/  UIADD3.X UR9, UPT, UPT, URZ, UR5, URZ, UP0, !UPT ;  /* 0x00000005ff097290 */ /* 0x000fe400087fe4ff */
[----:B------:R-:W-:-:S04]  /*0680*/  UIADD3 UR6, UP0, UPT, UR4, 0x180, URZ ;  /* 0x0000018004067890 */ /* 0x000fc8000ff1e0ff */
[----:B------:R-:W-:Y:S02]  /*0690*/  UIADD3.X UR7, UPT, UPT, URZ, UR5, URZ, UP0, !UPT ;  /* 0x00000005ff077290 */ /* 0x000fe400087fe4ff */
[----:B------:R-:W-:Y:S01]  /*06a0*/  UIADD3 UR4, UP0, UPT, UR4, 0x280, URZ ;  /* 0x0000028004047890 */ /* 0x000fe2000ff1e0ff */
[----:B------:R1:W-:Y:S03]  /*06b0*/  UTMACCTL.PF [UR8] ;  /* 0x00000000080079b9 */ /* 0x0003e60008040000 */
[----:B------:R-:W-:-:S03]  /*06c0*/  UIADD3.X UR5, UPT, UPT, URZ, UR5, URZ, UP0, !UPT ;  /* 0x00000005ff057290 */ /* 0x000fc600087fe4ff */
[----:B------:R1:W-:Y:S06]  /*06d0*/  UTMACCTL.PF [UR6] ;  /* 0x00000000060079b9 */ /* 0x0003ec0008040000 */
[----:B------:R1:W-:Y:S02]  /*06e0*/  UTMACCTL.PF [UR4] ;  /* 0x00000000040079b9 */ /* 0x0003e40008040000 */
[----:B-1----:R-:W-:Y:S01]  /*06f0*/  NOP ;  /* 0x0000000000007918 */ /* 0x002fe20000000000 */
.L_x_6:
[----:B------:R-:W-:Y:S05]  /*0700*/  BSYNC.RECONVERGENT B0 ;  /* 0x0000000000007941 */ /* 0x000fea0003800200 */
.L_x_5:
[----:B------:R-:W-:Y:S04]  /*0710*/  BSSY.RECONVERGENT B0, `(.L_x_7) ;  /* 0x000001b000007945 */ /* 0x000fe80003800200 */
[----:B------:R-:W-:Y:S05]  /*0720*/  @P1 BRA `(.L_x_8) ;  /* 0x0000000000241947 */ /* 0x000fea0003800000 */
[----:B------:R-:W1:Y:S01]  /*0730*/  LDCU.64 UR4, c[0x0][0x348] ;  /* 0x00006900ff0477ac */ /* 0x000e620008000a00 */
[----:B------:R-:W-:Y:S02]  /*0740*/  PLOP3.LUT P6, PT, PT, PT, PT, 0x80, 0x8 ;  /* 0x000000000008781c */ /* 0x000fe40003fcf070 */
[----:B------:R-:W-:Y:S02]  /*0750*/  PLOP3.LUT P5, PT, PT, PT, PT, 0x8, 0x80 ;  /* 0x000000000080781c */ /* 0x000fe40003fae170 */
[----:B------:R-:W-:Y:S02]  /*0760*/  PLOP3.LUT P4, PT, PT, PT, PT, 0x80, 0x8 ;  /* 0x000000000008781c */ /* 0x000fe40003f8f070 */
[----:B------:R-:W-:Y:S01]  /*0770*/  PLOP3.LUT P3, PT, PT, PT, PT, 0x80, 0x8 ;  /* 0x000000000008781c */ /* 0x000fe20003f6f070 */
[----:B-1----:R-:W-:-:S04]  /*0780*/  UIADD3 UR4, UP0, UPT, UR4, 0x400, URZ ;  /* 0x0000040004047890 */ /* 0x002fc8000ff1e0ff */
[----:B------:R-:W-:-:S09]  /*0790*/  UIADD3.X UR5, UPT, UPT, URZ, UR5, URZ, UP0, !UPT ;  /* 0x00000005ff057290 */ /* 0x000fd200087fe4ff */
[----:B------:R1:W-:Y:S02]  /*07a0*/  UTMACCTL.PF [UR4] ;  /* 0x00000000040079b9 */ /* 0x0003e40008040000 */
[----:B-1----:R-:W-:Y:S05]  /*07b0*/  BRA `(.L_x_9) ;  /* 0x0000000000407947 */ /* 0x002fea0003800000 */
.L_x_8:
[----:B------:R-:W-:-:S13]  /*07c0*/  ISETP.NE.AND P1, PT, R0, 0x3, PT ;  /* 0x000000030000780c */ /* 0x000fda0003f25270 */
[----:B------:R-:W-:Y:S05]  /*07d0*/  @!P1 BRA `(.L_x_10) ;  /* 0x0000000000289947 */ /* 0x000fea0003800000 */
[----:B------:R-:W-:Y:S02]  /*07e0*/  ISETP.NE.AND P1, PT, R0, 0x4, PT ;  /* 0x000000040000780c */ /* 0x000fe40003f25270 */
[----:B------:R-:W-:Y:S02]  /*07f0*/  PLOP3.LUT P4, PT, PT, PT, PT, 0x80, 0x8 ;  /* 0x000000000008781c */ /* 0x000fe40003f8f070 */
[----:B------:R-:W-:Y:S02]  /*0800*/  PLOP3.LUT P5, PT, PT, PT, PT, 0x8, 0x80 ;  /* 0x000000000080781c */ /* 0x000fe40003fae170 */
[----:B------:R-:W-:Y:S02]  /*0810*/  PLOP3.LUT P6, PT, PT, PT, PT, 0x80, 0x8 ;  /* 0x000000000008781c */ /* 0x000fe40003fcf070 */
[----:B------:R-:W-:-:S05]  /*0820*/  PLOP3.LUT P3, PT, PT, PT, PT, 0x80, 0x8 ;  /* 0x000000000008781c */ /* 0x000fca0003f6f070 */
[----:B------:R-:W-:Y:S08]  /*0830*/  @P1 BRA `(.L_x_9) ;  /* 0x0000000000201947 */ /* 0x000ff00003800000 */
[----:B------:R-:W-:Y:S02]  /*0840*/  PLOP3.LUT P5, PT, PT, PT, PT, 0x8, 0x80 ;  /* 0x000000000080781c */ /* 0x000fe40003fae170 */
[----:B------:R-:W-:Y:S02]  /*0850*/  PLOP3.LUT P6, PT, PT, PT, PT, 0x8, 0x80 ;  /* 0x000000000080781c */ /* 0x000fe40003fce170 */
[----:B------:R-:W-:Y:S01]  /*0860*/  PLOP3.LUT P3, PT, PT, PT, PT, 0x8, 0x80 ;  /* 0x000000000080781c */ /* 0x000fe20003f6e170 */
[----:B------:R-:W-:-:S12]  /*0870*/  BRA `(.L_x_9) ;  /* 0x0000000000107947 */ /* 0x000fd80003800000 */
.L_x_10:
[----:B------:R-:W-:Y:S02]  /*0880*/  PLOP3.LUT P6, PT, PT, PT, PT, 0x8, 0x80 ;  /* 0x000000000080781c */ /* 0x000fe40003fce170 */
[----:B------:R-:W-:Y:S02]  /*0890*/  PLOP3.LUT P5, PT, PT, PT, PT, 0x80, 0x8 ;  /* 0x000000000008781c */ /* 0x000fe40003faf070 */
[----:B------:R-:W-:Y:S02]  /*08a0*/  PLOP3.LUT P4, PT, PT, PT, PT, 0x8, 0x80 ;  /* 0x000000000080781c */ /* 0x000fe40003f8e170 */
[----:B------:R-:W-:-:S13]  /*08b0*/  PLOP3.LUT P3, PT, PT, PT, PT, 0x80, 0x8 ;  /* 0x000000000008781c */ /* 0x000fda0003f6f070 */
.L_x_9:
[----:B------:R-:W-:Y:S05]  /*08c0*/  BSYNC.RECONVERGENT B0 ;  /* 0x0000000000007941 */ /* 0x000fea0003800200 */
.L_x_7:
[----:B------:R-:W1:Y:S01]  /*08d0*/  SHFL.IDX PT, R2, R72, RZ, 0x1f ;  /* 0x00001fff48027589 */ /* 0x000e6200000e0000 */
[----:B------:R-:W-:Y:S02]  /*08e0*/  ISETP.NE.AND P1, PT, R0, 0x3, PT ;  /* 0x000000030000780c */ /* 0x000fe40003f25270 */
[----:B------:R-:W-:Y:S02]  /*08f0*/  PLOP3.LUT P0, PT, P0, PT, UP1, 0xae, 0xea ;  /* 0x0000000000ea781c */ /* 0x000fe4000070f51e */
[----:B-1----:R-:W-:-:S13]  /*0900*/  ISETP.NE.AND P2, PT, R2, RZ, PT ;  /* 0x000000ff0200720c */ /* 0x002fda0003f45270 */
[----:B------:R-:W-:Y:S05]  /*0910*/  @P2 BRA `(.L_x_11) ;  /* 0x0000000000382947 */ /* 0x000fea0003800000 */
[----:B------:R-:W1:Y:S01]  /*0920*/  S2UR UR4, SR_CgaCtaId ;  /* 0x00000000000479c3 */ /* 0x000e620000008800 */
[----:B------:R-:W-:Y:S01]  /*0930*/  UMOV UR5, 0x400 ;  /* 0x0000040000057882 */ /* 0x000fe20000000000 */
[----:B------:R-:W-:Y:S01]  /*0940*/  UMOV UR6, 0x1 ;  /* 0x0000000100067882 */ /* 0x000fe20000000000 */
[----:B------:R-:W-:Y:S01]  /*0950*/  ELECT P2, URZ, PT ;  /* 0x0000000000ff782f */ /* 0x000fe20003840000 */
[----:B------:R-:W-:-:S04]  /*0960*/  UIADD3 UR6, UPT, UPT, -UR6, 0x100000, URZ ;  /* 0x0010000006067890 */ /* 0x000fc8000fffe1ff */
[----:B------:R-:W-:Y:S02]  /*0970*/  USHF.L.U32 UR7, UR6, 0xb, URZ ;  /* 0x0000000b06077899 */ /* 0x000fe400080006ff */
[----:B------:R-:W-:Y:S02]  /*0980*/  USHF.L.U32 UR6, UR6, 0x1, URZ ;  /* 0x0000000106067899 */ /* 0x000fe400080006ff */
[----:B-1----:R-:W-:Y:S01]  /*0990*/  ULEA UR4, UR4, UR5, 0x18 ;  /* 0x0000000504047291 */ /* 0x002fe2000f8ec0ff */
[----:B------:R-:W1:Y:S11]  /*09a0*/  FENCE.VIEW.ASYNC.S ;  /* 0x00000000000073c6 */ /* 0x000e760000000000 */
[----:B-1----:R1:W2:Y:S01]  /*09b0*/  SYNCS.EXCH.64 URZ, [UR4+0x28000], UR6 ;  /* 0x0280000604ff75b2 */ /* 0x0022a20008000100 */
[----:B------:R1:W3:Y:S01]  /*09c0*/  SYNCS.EXCH.64 URZ, [UR4+0x28010], UR6 ;  /* 0x0280100604ff75b2 */ /* 0x0002e20008000100 */
[----:B------:R1:W4:Y:S01]  /*09d0*/  SYNCS.EXCH.64 URZ, [UR4+0x28008], UR6 ;  /* 0x0280080604ff75b2 */ /* 0x0003220008000100 */
[----:B------:R1:W1:Y:S01]  /*09e0*/  SYNCS.EXCH.64 URZ, [UR4+0x28018], UR6 ;  /* 0x0280180604ff75b2 */ /* 0x0002620008000100 */
[----:B------:R-:W-:Y:S01]  /*09f0*/  NOP ;  /* 0x0000000000007918 */ /* 0x000fe20000000000 */
.L_x_11:
[----:B------:R-:W-:Y:S01]  /*0a00*/  NOP ;  /* 0x0000000000007918 */ /* 0x000fe20000000000 */
[----:B------:R-:W-:Y:S05]  /*0a10*/  @!P1 BRA `(.L_x_12) ;  /* 0x0000000000289947 */ /* 0x000fea0003800000 */
[----:B------:R-:W-:Y:S01]  /*0a20*/  ISETP.NE.AND P1, PT, R0, 0x4, PT ;  /* 0x000000040000780c */ /* 0x000fe20003f25270 */
[----:B------:R-:W-:Y:S02]  /*0a30*/  UPLOP3.LUT UP3, UPT, UPT, UPT, UPT, 0x80, 0x8 ;  /* 0x000000000008789c */ /* 0x000fe40003f6f070 */
[----:B------:R-:W-:Y:S02]  /*0a40*/  UPLOP3.LUT UP2, UPT, UPT, UPT, UPT, 0x40, 0x4 ;  /* 0x000000000004789c */ /* 0x000fe40003f4e870 */
[----:B------:R-:W-:Y:S02]  /*0a50*/  UPLOP3.LUT UP1, UPT, UPT, UPT, UPT, 0x80, 0x8 ;  /* 0x000000000008789c */ /* 0x000fe40003f2f070 */
[----:B------:R-:W-:-:S06]  /*0a60*/  UPLOP3.LUT UP0, UPT, UPT, UPT, UPT, 0x80, 0x8 ;  /* 0x000000000008789c */ /* 0x000fcc0003f0f070 */
[----:B------:R-:W-:Y:S05]  /*0a70*/  @P1 BRA `(.L_x_13) ;  /* 0x0000000000201947 */ /* 0x000fea0003800000 */
[----:B------:R-:W-:Y:S02]  /*0a80*/  UPLOP3.LUT UP2, UPT, UPT, UPT, UPT, 0x40, 0x4 ;  /* 0x000000000004789c */ /* 0x000fe40003f4e870 */
[----:B------:R-:W-:Y:S02]  /*0a90*/  UPLOP3.LUT UP3, UPT, UPT, UPT, UPT, 0x40, 0x4 ;  /* 0x000000000004789c */ /* 0x000fe40003f6e870 */
[----:B------:R-:W-:Y:S01]  /*0aa0*/  UPLOP3.LUT UP0, UPT, UPT, UPT, UPT, 0x40, 0x4 ;  /* 0x000000000004789c */ /* 0x000fe20003f0e870 */
[----:B------:R-:W-:Y:S05]  /*0ab0*/  BRA `(.L_x_13) ;  /* 0x0000000000107947 */ /* 0x000fea0003800000 */
.L_x_12:
[----:B------:R-:W-:Y:S02]  /*0ac0*/  UPLOP3.LUT UP3, UPT, UPT, UPT, UPT, 0x40, 0x4 ;  /* 0x000000000004789c */ /* 0x000fe40003f6e870 */
[----:B------:R-:W-:Y:S02]  /*0ad0*/  UPLOP3.LUT UP2, UPT, UPT, UPT, UPT, 0x80, 0x8 ;  /* 0x000000000008789c */ /* 0x000fe40003f4f070 */
[----:B------:R-:W-:Y:S02]  /*0ae0*/  UPLOP3.LUT UP1, UPT, UPT, UPT, UPT, 0x40, 0x4 ;  /* 0x000000000004789c */ /* 0x000fe40003f2e870 */
[----:B------:R-:W-:Y:S02]  /*0af0*/  UPLOP3.LUT UP0, UPT, UPT, UPT, UPT, 0x80, 0x8 ;  /* 0x000000000008789c */ /* 0x000fe40003f0f070 */
.L_x_13:
[----:B------:R-:W5:Y:S02]  /*0b00*/  SHFL.IDX PT, R2, R72, RZ, 0x1f ;  /* 0x00001fff48027589 */ /* 0x000f6400000e0000 */
[----:B-----5:R-:W-:-:S13]  /*0b10*/  ISETP.NE.AND P1, PT, R2, RZ, PT ;  /* 0x000000ff0200720c */ /* 0x020fda0003f25270 */
[----:B------:R-:W-:Y:S05]  /*0b20*/  @P1 BRA `(.L_x_14) ;  /* 0x0000000000401947 */ /* 0x000fea0003800000 */
[----:B-1----:R-:W1:Y:S01]  /*0b30*/  S2UR UR4, SR_CgaCtaId ;  /* 0x00000000000479c3 */ /* 0x002e620000008800 */
        /* <DEDUP_REMOVED lines=8> */
[----:B-1----:R1:W1:Y:S01]  /*0bc0*/  SYNCS.EXCH.64 URZ, [UR4+0x28020], UR6 ;  /* 0x0280200604ff75b2 */ /* 0x0022620008000100 */
[----:B------:R1:W1:Y:S01]  /*0bd0*/  SYNCS.EXCH.64 URZ, [UR4+0x28038], UR6 ;  /* 0x0280380604ff75b2 */ /* 0x0002620008000100 */
[----:B------:R1:W1:Y:S01]  /*0be0*/  SYNCS.EXCH.64 URZ, [UR4+0x28028], UR6 ;  /* 0x0280280604ff75b2 */ /* 0x0002620008000100 */
[----:B------:R1:W1:Y:S01]  /*0bf0*/  SYNCS.EXCH.64 URZ, [UR4+0x28040], UR6 ;  /* 0x0280400604ff75b2 */ /* 0x0002620008000100 */
[----:B------:R1:W1:Y:S01]  /*0c00*/  SYNCS.EXCH.64 URZ, [UR4+0x28030], UR6 ;  /* 0x0280300604ff75b2 */ /* 0x0002620008000100 */
[----:B------:R1:W1:Y:S01]  /*0c10*/  SYNCS.EXCH.64 URZ, [UR4+0x28048], UR6 ;  /* 0x0280480604ff75b2 */ /* 0x0002620008000100 */
[----:B------:R-:W-:Y:S01]  /*0c20*/  NOP ;  /* 0x0000000000007918 */ /* 0x000fe20000000000 */
.L_x_14:
[----:B------:R-:W5:Y:S01]  /*0c30*/  SHFL.IDX PT, R2, R72, RZ, 0x1f ;  /* 0x00001fff48027589 */ /* 0x000f6200000e0000 */
[----:B------:R-:W-:Y:S01]  /*0c40*/  NOP ;  /* 0x0000000000007918 */ /* 0x000fe20000000000 */
[----:B-----5:R-:W-:-:S13]  /*0c50*/  ISETP.NE.AND P1, PT, R2, RZ, PT ;  /* 0x000000ff0200720c */ /* 0x020fda0003f25270 */
[----:B------:R-:W-:Y:S05]  /*0c60*/  @P1 BRA `(.L_x_15) ;  /* 0x0000000000401947 */ /* 0x000fea0003800000 */
[----:B-1----:R-:W1:Y:S01]  /*0c70*/  S2UR UR4, SR_CgaCtaId ;  /* 0x00000000000479c3 */ /* 0x002e620000008800 */
[----:B------:R-:W-:Y:S01]  /*0c80*/  UMOV UR5, 0x400 ;  /* 0x0000040000057882 */ /* 0x000fe20000000000 */
[----:B------:R-:W-:Y:S01]  /*0c90*/  UMOV UR6, 0x1 ;  /* 0x0000000100067882 */ /* 0x000fe20000000000 */
[----:B------:R-:W-:Y:S01]  /*0ca0*/  UMOV UR8, 0x80 ;  /* 0x0000008000087882 */ /* 0x000fe20000000000 */
[----:B------:R-:W-:-:S04]  /*0cb0*/  UIADD3 UR6, UPT, UPT, -UR6, 0x100000, URZ ;  /* 0x0010000006067890 */ /* 0x000fc8000fffe1ff */
[----:B------:R-:W-:Y:S02]  /*0cc0*/  USHF.L.U32 UR7, UR6, 0xb, URZ ;  /* 0x0000000b06077899 */ /* 0x000fe400080006ff */
[----:B------:R-:W-:Y:S02]  /*0cd0*/  USHF.L.U32 UR6, UR6, 0x1, URZ ;  /* 0x0000000106067899 */ /* 0x000fe400080006ff */
[----:B------:R-:W-:-:S04]  /*0ce0*/  UIADD3 UR8, UPT, UPT, -UR8, 0x100000, URZ ;  /* 0x0010000008087890 */ /* 0x000fc8000fffe1ff */
[----:B------:R-:W-:Y:S02]  /*0cf0*/  USHF.L.U32 UR9, UR8, 0xb, URZ ;  /* 0x0000000b08097899 */ /* 0x000fe400080006ff */
[----:B------:R-:W-:Y:S01]  /*0d00*/  USHF.L.U32 UR8, UR8, 0x1, URZ ;  /* 0x0000000108087899 */ /* 0x000fe200080006ff */
[----:B------:R-:W-:Y:S01]  /*0d10*/  ELECT P1, URZ, PT ;  /* 0x0000000000ff782f */ /* 0x000fe20003820000 */
[----:B-1----:R-:W-:Y:S01]  /*0d20*/  ULEA UR4, UR4, UR5, 0x18 ;  /* 0x0000000504047291 */ /* 0x002fe2000f8ec0ff */
[----:B------:R-:W1:Y:S11]  /*0d30*/  FENCE.VIEW.ASYNC.S ;  /* 0x00000000000073c6 */ /* 0x000e760000000000 */
[----:B-1----:R1:W1:Y:S01]  /*0d40*/  SYNCS.EXCH.64 URZ, [UR4+0x28050], UR6 ;  /* 0x0280500604ff75b2 */ /* 0x0022620008000100 */
[----:B------:R1:W1:Y:S01]  /*0d50*/  SYNCS.EXCH.64 URZ, [UR4+0x28058], UR8 ;  /* 0x0280580804ff75b2 */ /* 0x0002620008000100 */
[----:B------:R-:W-:Y:S01]  /*0d60*/  NOP ;  /* 0x0000000000007918 */ /* 0x000fe20000000000 */
.L_x_15:
[----:B------:R-:W5:Y:S01]  /*0d70*/  SHFL.IDX PT, R2, R72, RZ, 0x1f ;  /* 0x00001fff48027589 */ /* 0x000f6200000e0000 */
[----:B-1----:R-:W-:Y:S01]  /*0d80*/  UP2UR UR4, UPR, URZ, 0x1 ;  /* 0x00000001ff047883 */ /* 0x002fe20008000000 */
[----:B------:R-:W-:Y:S01]  /*0d90*/  ISETP.NE.AND P2, PT, R0, 0x2, PT ;  /* 0x000000020000780c */ /* 0x000fe20003f45270 */
[----:B------:R-:W-:Y:S01]  /*0da0*/  UISETP.NE.AND UP0, UPT, UR39, URZ, UPT ;  /* 0x000000ff2700728c */ /* 0x000fe2000bf05270 */
[----:B------:R-:W-:-:S03]  /*0db0*/  NOP ;  /* 0x0000000000007918 */ /* 0x000fc60000000000 */
[----:B------:R-:W-:Y:S02]  /*0dc0*/  USEL UR5, URZ, 0x2, !UP0 ;  /* 0x00000002ff057887 */ /* 0x000fe4000c000000 */
[----:B------:R-:W-:Y:S02]  /*0dd0*/  UISETP.NE.AND UP0, UPT, UR4, URZ, UPT ;  /* 0x000000ff0400728c */ /* 0x000fe4000bf05270 */
[----:B------:R-:W-:Y:S02]  /*0de0*/  USEL UR4, URZ, 0x2, !UP4 ;  /* 0x00000002ff047887 */ /* 0x000fe4000e000000 */
[----:B------:R-:W-:Y:S02]  /*0df0*/  USEL UR47, UR5, 0x1, !UP5 ;  /* 0x00000001052f7887 */ /* 0x000fe4000e800000 */
[----:B------:R-:W-:Y:S01]  /*0e00*/  USEL UR48, UR4, 0x1, !UP5 ;  /* 0x0000000104307887 */ /* 0x000fe2000e800000 */
[----:B-----5:R-:W-:-:S13]  /*0e10*/  ISETP.NE.AND P1, PT, R2, RZ, PT ;  /* 0x000000ff0200720c */ /* 0x020fda0003f25270 */
[----:B------:R-:W-:Y:S05]  /*0e20*/  @P1 BRA `(.L_x_16) ;  /* 0x0000000000401947 */ /* 0x000fea0003800000 */
[----:B------:R-:W1:Y:S01]  /*0e30*/  S2UR UR4, SR_CgaCtaId ;  /* 0x00000000000479c3 */ /* 0x000e620000008800 */
        /* <DEDUP_REMOVED lines=15> */
.L_x_16:
[----:B------:R-:W-:Y:S01]  /*0f30*/  NOP ;  /* 0x0000000000007918 */ /* 0x000fe20000000000 */
[----:B------:R-:W-:Y:S05]  /*0f40*/  @!P2 BRA `(.L_x_17) ;  /* 0x000000000024a947 */ /* 0x000fea0003800000 */
[----:B------:R-:W-:Y:S01]  /*0f50*/  ISETP.NE.AND P1, PT, R0, RZ, PT ;  /* 0x000000ff0000720c */ /* 0x000fe20003f25270 */
[----:B-1----:R-:W-:Y:S02]  /*0f60*/  UP2UR UR4, UPR, URZ, 0x1 ;  /* 0x00000001ff047883 */ /* 0x002fe40008000000 */
[----:B------:R-:W-:Y:S01]  /*0f70*/  UPLOP3.LUT UP0, UPT, UPT, UPT, UPT, 0x80, 0x8 ;  /* 0x000000000008789c */ /* 0x000fe20003f0f070 */
[----:B------:R-:W-:-:S03]  /*0f80*/  UMOV UR10, URZ ;  /* 0x000000ff000a7c82 */ /* 0x000fc60008000000 */
[----:B------:R-:W-:Y:S02]  /*0f90*/  UP2UR UR42, UPR, URZ, 0x1 ;  /* 0x00000001ff2a7883 */ /* 0x000fe40008000000 */
[----:B------:R-:W-:-:S04]  /*0fa0*/  UISETP.NE.AND UP0, UPT, UR4, URZ, UPT ;  /* 0x000000ff0400728c */ /* 0x000fc8000bf05270 */
[----:B------:R-:W-:Y:S07]  /*0fb0*/  @P1 BRA `(.L_x_18) ;  /* 0x00000000001c1947 */ /* 0x000fee0003800000 */
[----:B------:R-:W-:Y:S01]  /*0fc0*/  UMOV UR10, 0x1 ;  /* 0x00000001000a7882 */ /* 0x000fe20000000000 */
[----:B------:R-:W-:Y:S05]  /*0fd0*/  BRA `(.L_x_18) ;  /* 0x0000000000147947 */ /* 0x000fea0003800000 */
.L_x_17:
[----:B-1----:R-:W-:Y:S02]  /*0fe0*/  UP2UR UR4, UPR, URZ, 0x1 ;  /* 0x00000001ff047883 */ /* 0x002fe40008000000 */
[----:B------:R-:W-:Y:S01]  /*0ff0*/  UPLOP3.LUT UP0, UPT, UPT, UPT, UPT, 0x40, 0x4 ;  /* 0x000000000004789c */ /* 0x000fe20003f0e870 */
[----:B------:R-:W-:-:S03]  /*1000*/  UMOV UR10, 0x2 ;  /* 0x00000002000a7882 */ /* 0x000fc60000000000 */
[----:B------:R-:W-:Y:S02]  /*1010*/  UP2UR UR42, UPR, URZ, 0x1 ;  /* 0x00000001ff2a7883 */ /* 0x000fe40008000000 */
[----:B------:R-:W-:Y:S02]  /*1020*/  UISETP.NE.AND UP0, UPT, UR4, URZ, UPT ;  /* 0x000000ff0400728c */ /* 0x000fe4000bf05270 */
.L_x_18:
[----:B------:R-:W1:Y:S02]  /*1030*/  SHFL.IDX PT, R2, R72, RZ, 0x1f ;  /* 0x00001fff48027589 */ /* 0x000e6400000e0000 */
        /* <DEDUP_REMOVED lines=13> */
[----:B------:R-:W-:Y:S01]  /*1110*/  NOP ;  /* 0x0000000000007918 */ /* 0x000fe20000000000 */
.L_x_19:
[----:B------:R-:W-:Y:S01]  /*1120*/  NOP ;  /* 0x0000000000007918 */ /* 0x000fe20000000000 */
[----:B------:R-:W-:Y:S05]  /*1130*/  @!P2 BRA `(.L_x_20) ;  /* 0x000000000024a947 */ /* 0x000fea0003800000 */
[----:B------:R-:W-:Y:S01]  /*1140*/  ISETP.NE.AND P1, PT, R0, 0x1, PT ;  /* 0x000000010000780c */ /* 0x000fe20003f25270 */
        /* <DEDUP_REMOVED lines=8> */
.L_x_20:
[----:B-1----:R-:W-:Y:S02]  /*11d0*/  UP2UR UR4, UPR, URZ, 0x1 ;  /* 0x00000001ff047883 */ /* 0x002fe40008000000 */
[----:B------:R-:W-:Y:S01]  /*11e0*/  UPLOP3.LUT UP0, UPT, UPT, UPT, UPT, 0x40, 0x4 ;  /* 0x000000000004789c */ /* 0x000fe20003f0e870 */
[----:B------:R-:W-:-:S03]  /*11f0*/  UMOV UR5, 0x2 ;  /* 0x0000000200057882 */ /* 0x000fc60000000000 */
[----:B------:R-:W-:Y:S02]  /*1200*/  UP2UR UR44, UPR, URZ, 0x1 ;  /* 0x00000001ff2c7883 */ /* 0x000fe40008000000 */
[----:B------:R-:W-:Y:S02]  /*1210*/  UISETP.NE.AND UP0, UPT, UR4, URZ, UPT ;  /* 0x000000ff0400728c */ /* 0x000fe4000bf05270 */
.L_x_21:
[----:B------:R-:W1:Y:S02]  /*1220*/  SHFL.IDX PT, R2, R72, RZ, 0x1f ;  /* 0x00001fff48027589 */ /* 0x000e6400000e0000 */
[----:B-1----:R-:W-:-:S13]  /*1230*/  ISETP.NE.AND P1, PT, R2, RZ, PT ;  /* 0x000000ff0200720c */ /* 0x002fda0003f25270 */
[----:B------:R-:W-:Y:S05]  /*1240*/  @P1 BRA `(.L_x_22) ;  /* 0x0000000000301947 */ /* 0x000fea0003800000 */
[----:B------:R-:W1:Y:S01]  /*1250*/  S2UR UR4, SR_CgaCtaId ;  /* 0x00000000000479c3 */ /* 0x000e620000008800 */
[----:B------:R-:W-:Y:S01]  /*1260*/  UMOV UR6, 0x400 ;  /* 0x0000040000067882 */ /* 0x000fe20000000000 */
[----:B------:R-:W-:Y:S01]  /*1270*/  UMOV UR7, 0x80 ;  /* 0x0000008000077882 */ /* 0x000fe20000000000 */
[----:B------:R-:W-:Y:S01]  /*1280*/  ELECT P1, URZ, PT ;  /* 0x0000000000ff782f */ /* 0x000fe20003820000 */
[----:B-1----:R-:W-:Y:S02]  /*1290*/  ULEA UR4, UR4, UR6, 0x18 ;  /* 0x0000000604047291 */ /* 0x002fe4000f8ec0ff */
[----:B------:R-:W-:-:S04]  /*12a0*/  UIADD3 UR6, UPT, UPT, -UR7, 0x100000, URZ ;  /* 0x0010000007067890 */ /* 0x000fc8000fffe1ff */
[----:B------:R-:W-:Y:S02]  /*12b0*/  USHF.L.U32 UR7, UR6, 0xb, URZ ;  /* 0x0000000b06077899 */ /* 0x000fe400080006ff */
[----:B------:R-:W-:Y:S01]  /*12c0*/  USHF.L.U32 UR6, UR6, 0x1, URZ ;  /* 0x0000000106067899 */ /* 0x000fe200080006ff */
[----:B------:R-:W1:Y:S11]  /*12d0*/  FENCE.VIEW.ASYNC.S ;  /* 0x00000000000073c6 */ /* 0x000e760000000000 */
[----:B-1----:R1:W1:Y:S01]  /*12e0*/  SYNCS.EXCH.64 URZ, [UR4+0x28080], UR6 ;  /* 0x0280800604ff75b2 */ /* 0x0022620008000100 */
[----:B------:R1:W1:Y:S01]  /*12f0*/  SYNCS.EXCH.64 URZ, [UR4+0x28088], UR6 ;  /* 0x0280880604ff75b2 */ /* 0x0002620008000100 */
[----:B------:R-:W-:Y:S01]  /*1300*/  NOP ;  /* 0x0000000000007918 */ /* 0x000fe20000000000 */
.L_x_22:
        /* <DEDUP_REMOVED lines=10> */
[----:B------:R-:W-:Y:S01]  /*13b0*/  USHF.L.U32 UR8, UR8, 0x1, URZ ;  /* 0x0000000108087899 */ /* 0x000fe200080006ff */
[----:B------:R-:W-:Y:S01]  /*13c0*/  ELECT P1, URZ, PT ;  /* 0x0000000000ff782f */ /* 0x000fe20003820000 */
[----:B-1----:R-:W-:Y:S02]  /*13d0*/  ULEA UR4, UR4, UR6, 0x18 ;  /* 0x0000000604047291 */ /* 0x002fe4000f8ec0ff */
[----:B------:R-:W-:-:S04]  /*13e0*/  UIADD3 UR6, UPT, UPT, -UR7, 0x100000, URZ ;  /* 0x0010000007067890 */ /* 0x000fc8000fffe1ff */
[----:B------:R-:W-:Y:S02]  /*13f0*/  USHF.L.U32 UR7, UR6, 0xb, URZ ;  /* 0x0000000b06077899 */ /* 0x000fe400080006ff */
[----:B------:R-:W-:Y:S01]  /*1400*/  USHF.L.U32 UR6, UR6, 0x1, URZ ;  /* 0x0000000106067899 */ /* 0x000fe200080006ff */
[----:B------:R-:W1:Y:S03]  /*1410*/  FENCE.VIEW.ASYNC.S ;  /* 0x00000000000073c6 */ /* 0x000e660000000000 */
[----:B-1----:R1:W1:Y:S08]  /*1420*/  SYNCS.EXCH.64 URZ, [UR4+0x28090], UR8 ;  /* 0x0280900804ff75b2 */ /* 0x0022700008000100 */
[----:B------:R1:W1:Y:S01]  /*1430*/  SYNCS.EXCH.64 URZ, [UR4+0x280a0], UR6 ;  /* 0x0280a00604ff75b2 */ /* 0x0002620008000100 */
[----:B------:R1:W1:Y:S01]  /*1440*/  SYNCS.EXCH.64 URZ, [UR4+0x28098], UR8 ;  /* 0x0280980804ff75b2 */ /* 0x0002620008000100 */
[----:B------:R1:W1:Y:S01]  /*1450*/  SYNCS.EXCH.64 URZ, [UR4+0x280a8], UR6 ;  /* 0x0280a80604ff75b2 */ /* 0x0002620008000100 */
[----:B------:R-:W-:Y:S01]  /*1460*/  NOP ;  /* 0x0000000000007918 */ /* 0x000fe20000000000 */
.L_x_23:
        /* <DEDUP_REMOVED lines=8> */
[----:B------:R-:W-:Y:S01]  /*14f0*/  ELECT P1, URZ, PT ;  /* 0x0000000000ff782f */ /* 0x000fe20003820000 */
[----:B------:R-:W-:-:S04]  /*1500*/  UIADD3 UR8, UPT, UPT, -UR8, 0x100000, URZ ;  /* 0x0010000008087890 */ /* 0x000fc8000fffe1ff */
[----:B------:R-:W-:Y:S02]  /*1510*/  USHF.L.U32 UR9, UR8, 0xb, URZ ;  /* 0x0000000b08097899 */ /* 0x000fe400080006ff */
[----:B------:R-:W-:Y:S02]  /*1520*/  USHF.L.U32 UR8, UR8, 0x1, URZ ;  /* 0x0000000108087899 */ /* 0x000fe400080006ff */
[----:B-1----:R-:W-:Y:S02]  /*1530*/  ULEA UR4, UR4, UR6, 0x18 ;  /* 0x0000000604047291 */ /* 0x002fe4000f8ec0ff */
[----:B------:R-:W-:-:S04]  /*1540*/  UIADD3 UR6, UPT, UPT, -UR7, 0x100000, URZ ;  /* 0x0010000007067890 */ /* 0x000fc8000fffe1ff */
[----:B------:R-:W-:Y:S02]  /*1550*/  USHF.L.U32 UR7, UR6, 0xb, URZ ;  /* 0x0000000b06077899 */ /* 0x000fe400080006ff */
[----:B------:R-:W-:Y:S01]  /*1560*/  USHF.L.U32 UR6, UR6, 0x1, URZ ;  /* 0x0000000106067899 */ /* 0x000fe200080006ff */
[----:B------:R-:W1:Y:S11]  /*1570*/  FENCE.VIEW.ASYNC.S ;  /* 0x00000000000073c6 */ /* 0x000e760000000000 */
[----:B-1----:R1:W1:Y:S01]  /*1580*/  SYNCS.EXCH.64 URZ, [UR4+0x280b0], UR6 ;  /* 0x0280b00604ff75b2 */ /* 0x0022620008000100 */
[----:B------:R1:W1:Y:S01]  /*1590*/  SYNCS.EXCH.64 URZ, [UR4+0x280c0], UR8 ;  /* 0x0280c00804ff75b2 */ /* 0x0002620008000100 */
[----:B------:R1:W1:Y:S01]  /*15a0*/  SYNCS.EXCH.64 URZ, [UR4+0x280b8], UR6 ;  /* 0x0280b80604ff75b2 */ /* 0x0002620008000100 */
[----:B------:R1:W1:Y:S01]  /*15b0*/  SYNCS.EXCH.64 URZ, [UR4+0x280c8], UR8 ;  /* 0x0280c80804ff75b2 */ /* 0x0002620008000100 */
[----:B------:R-:W-:Y:S01]  /*15c0*/  NOP ;  /* 0x0000000000007918 */ /* 0x000fe20000000000 */
.L_x_24:
[----:B------:R-:W5:Y:S01]  /*15d0*/  SHFL.IDX PT, R2, R72, RZ, 0x1f ;  /* 0x00001fff48027589 */ /* 0x000f6200000e0000 */
[----:B------:R-:W-:Y:S01]  /*15e0*/  NOP ;  /* 0x0000000000007918 */ /* 0x000fe20000000000 */
[----:B-----5:R-:W-:-:S13]  /*15f0*/  ISETP.NE.AND P1, PT, R2, RZ, PT ;  /* 0x000000ff0200720c */ /* 0x020fda0003f25270 */
[----:B------:R-:W-:Y:S05]  /*1600*/  @P1 BRA `(.L_x_25) ;  /* 0x0000000000301947 */ /* 0x000fea0003800000 */
[----:B-1----:R-:W1:Y:S01]  /*1610*/  S2UR UR4, SR_CgaCtaId ;  /* 0x00000000000479c3 */ /* 0x002e620000008800 */
        /* <DEDUP_REMOVED lines=11> */
.L_x_25:
[----:B------:R-:W-:Y:S01]  /*16d0*/  ISETP.GT.AND P1, PT, R0, 0x3, PT ;  /* 0x000000030000780c */ /* 0x000fe20003f24270 */
[----:B------:R-:W-:Y:S01]  /*16e0*/  NOP ;  /* 0x0000000000007918 */ /* 0x000fe20000000000 */
[----:B------:R-:W-:Y:S01]  /*16f0*/  USEL UR43, URZ, 0x1, UP4 ;  /* 0x00000001ff2b7887 */ /* 0x000fe2000a000000 */
[----:B-1234-:R-:W-:Y:S10]  /*1700*/  BAR.SYNC.DEFER_BLOCKING 0x0 ;  /* 0x0000000000007b1d */ /* 0x01eff40000010000 */
[----:B------:R-:W-:Y:S05]  /*1710*/  @P1 BRA `(.L_x_26) ;  /* 0x0000015800181947 */ /* 0x000fea0003800000 */
[----:B------:R-:W-:-:S13]  /*1720*/  ISETP.GE.U32.AND P0, PT, R0, 0x2, PT ;  /* 0x000000020000780c */ /* 0x000fda0003f06070 */
[----:B------:R-:W-:Y:S05]  /*1730*/  @!P0 BRA `(.L_x_27) ;  /* 0x0000010c00308947 */ /* 0x000fea0003800000 */
[----:B------:R-:W-:Y:S05]  /*1740*/  @!P2 BRA `(.L_x_28) ;  /* 0x0000003000d0a947 */ /* 0x000fea0003800000 */
[----:B------:R-:W-:-:S08]  /*1750*/  NOP ;  /* 0x0000000000007918 */ /* 0x000fd00000000000 */
[----:B------:R-:W1:-:S00]  /*1760*/  USETMAXREG.DEALLOC.CTAPOOL 0x20 ;  /* 0x00000020000079c8 */ /* 0x000e4000080e0500 */
[----:B------:R-:W2:Y:S08]  /*1770*/  S2UR UR4, SR_CTAID.X ;  /* 0x00000000000479c3 */ /* 0x000eb00000002500 */
[----:B-1----:R-:W1:Y:S01]  /*1780*/  LDC R0, c[0x0][0x380] ;  /* 0x0000e000ff007b82 */ /* 0x002e620000000800 */
[----:B--2---:R-:W-:-:S06]  /*1790*/  USHF.L.U32 UR4, UR4, 0x8, URZ ;  /* 0x0000000804047899 */ /* 0x004fcc00080006ff */
[----:B-1----:R-:W-:-:S13]  /*17a0*/  ISETP.LE.U32.AND P0, PT, R0, UR4, PT ;  /* 0x0000000400007c0c */ /* 0x002fda000bf03070 */
[----:B------:R-:W-:Y:S05]  /*17b0*/  @P0 EXIT ;  /* 0x000000000000094d */ /* 0x000fea0003800000 */
[----:B------:R-:W1:Y:S01]  /*17c0*/  S2UR UR20, SR_CgaCtaId ;  /* 0x00000000001479c3 */ /* 0x000e620000008800 */
[----:B------:R-:W-:Y:S01]  /*17d0*/  UMOV UR4, 0x40 ;  /* 0x0000004000047882 */ /* 0x000fe20000000000 */
[----:B------:R-:W-:Y:S01]  /*17e0*/  NOP ;  /* 0x0000000000007918 */ /* 0x000fe20000000000 */
[----:B-1----:R-:W-:-:S03]  /*17f0*/  ULEA UR5, UR20, UR4, 0x18 ;  /* 0x0000000414057291 */ /* 0x002fc6000f8ec0ff */
[----:B------:R-:W-:Y:S02]  /*1800*/  UMOV UR4, 0x400 ;  /* 0x0000040000047882 */ /* 0x000fe40000000000 */
[----:B------:R-:W-:-:S04]  /*1810*/  ULEA UR20, UR20, UR4, 0x18 ;  /* 0x0000000414147291 */ /* 0x000fc8000f8ec0ff */
[----:B------:R-:W1:Y:S02]  /*1820*/  LDS.U8 R0, [UR5+0x1c] ;  /* 0x00001c05ff007984 */ /* 0x000e640008000000 */
[----:B-1----:R-:W-:-:S13]  /*1830*/  ISETP.NE.AND P0, PT, R0, RZ, PT ;  /* 0x000000ff0000720c */ /* 0x002fda0003f05270 */
[----:B------:R-:W-:Y:S05]  /*1840*/  @P0 BRA `(.L_x_29) ;  /* 0x0000000000580947 */ /* 0x000fea0003800000 */
[----:B------:R-:W-:-:S13]  /*1850*/  ELECT P0, URZ, PT ;  /* 0x0000000000ff782f */ /* 0x000fda0003800000 */
[----:B------:R-:W-:Y:S05]  /*1860*/  @!P0 BRA `(.L_x_30) ;  /* 0x0000000000608947 */ /* 0x000fea0003800000 */
[----:B------:R-:W-:Y:S01]  /*1870*/  UMOV UR4, 0x10 ;  /* 0x0000001000047882 */ /* 0x000fe20000000000 */
[----:B------:R-:W-:Y:S01]  /*1880*/  HFMA2 R2, -RZ, RZ, 0, 5.9604644775390625e-08 ;  /* 0x00000001ff027431 */ /* 0x000fe200000001ff */
[----:B------:R-:W-:-:S03]  /*1890*/  MOV R3, 0xffff ;  /* 0x0000ffff00037802 */ /* 0x000fc60000000f00 */
[----:B------:R-:W-:Y:S04]  /*18a0*/  DEPBAR.LE SB1, 0x36 ;  /* 0x00009d800000791a */ /* 0x000fe80000000000 */
[----:B------:R-:W1:Y:S02]  /*18b0*/  UTCATOMSWS.FIND_AND_SET.ALIGN UP0, UR4, UR4 ;  /* 0x00000004000475e3 */ /* 0x000e640008000800 */
[----:B-1----:R-:W-:Y:S01]  /*18c0*/  MOV R0, UR4 ;  /* 0x0000000400007c02 */ /* 0x002fe20008000f00 */
[----:B------:R-:W-:Y:S06]  /*18d0*/  BRA.U UP0, `(.L_x_31) ;  /* 0x0000000100187547 */ /* 0x000fec000b800000 */
.L_x_32:
[----:B------:R-:W-:Y:S05]  /*18e0*/  NANOSLEEP 0x64 ;  /* 0x000000640000795d */ /* 0x000fea0003800000 */
[----:B------:R-:W-:-:S05]  /*18f0*/  UMOV UR4, 0x10 ;  /* 0x0000001000047882 */ /* 0x000fca0000000000 */
[----:B------:R-:W-:Y:S04]  /*1900*/  DEPBAR.LE SB1, 0x36 ;  /* 0x00009d800000791a */ /* 0x000fe80000000000 */
[----:B------:R-:W1:Y:S02]  /*1910*/  UTCATOMSWS.FIND_AND_SET.ALIGN UP0, UR4, UR4 ;  /* 0x00000004000475e3 */ /* 0x000e640008000800 */
[----:B-1----:R-:W-:Y:S01]  /*1920*/  MOV R0, UR4 ;  /* 0x0000000400007c02 */ /* 0x002fe20008000f00 */
[----:B------:R-:W-:Y:S05]  /*1930*/  BRA.U !UP0, `(.L_x_32) ;  /* 0xfffffffd08e87547 */ /* 0x000fea000b83ffff */
.L_x_31:
[-C--:B------:R-:W-:Y:S02]  /*1940*/  SHF.L.U32 R3, R3, R0.reuse, RZ ;  /* 0x0000000003037219 */ /* 0x080fe400000006ff */
[----:B------:R-:W-:Y:S01]  /*1950*/  SHF.L.U32 R2, R2, R0, RZ ;  /* 0x0000000002027219 */ /* 0x000fe200000006ff */
[----:B------:R-:W-:Y:S02]  /*1960*/  IMAD.SHL.U32 R0, R0, 0x20, RZ ;  /* 0x0000002000007824 */ /* 0x000fe400078e00ff */
[----:B------:R1:W-:Y:S04]  /*1970*/  ATOMS.OR RZ, [UR5+0x14], R3 ;  /* 0x00001403ffff798c */ /* 0x0003e8000b000005 */
[----:B------:R1:W-:Y:S04]  /*1980*/  ATOMS.OR RZ, [UR5+0x18], R2 ;  /* 0x00001802ffff798c */ /* 0x0003e8000b000005 */
[----:B------:R1:W-:Y:S01]  /*1990*/  STS [UR20+0x280e0], R0 ;  /* 0x0280e000ff007988 */ /* 0x0003e20008000814 */
[----:B------:R-:W-:Y:S05]  /*19a0*/  BRA `(.L_x_30) ;  /* 0x0000000000107947 */ /* 0x000fea0003800000 */
.L_x_29:
[----:B------:R-:W-:Y:S02]  /*19b0*/  MOV R0, 0xffffffff ;  /* 0xffffffff00007802 */ /* 0x000fe40000000f00 */
[----:B------:R-:W-:-:S03]  /*19c0*/  MOV R2, 0x19f0 ;  /* 0x000019f000027802 */ /* 0x000fc60000000f00 */
[----:B------:R1:W-:Y:S04]  /*19d0*/  STS [UR20+0x280e0], R0 ;  /* 0x0280e000ff007988 */ /* 0x0003e80008000814 */
[----:B-1----:R-:W-:Y:S05]  /*19e0*/  CALL.REL.NOINC `($__internal_1_$__cuda_sm10x_tcgen05_guardrail_trap_phase_invalid_during_alloc) ;  /* 0x000001b000107944 */ /* 0x002fea0003c00000 */
.L_x_30:
[----:B------:R-:W-:Y:S05]  /*19f0*/  WARPSYNC.ALL ;  /* 0x0000000000007948 */ /* 0x000fea0003800000 */
[----:B------:R-:W2:Y:S02]  /*1a00*/  LDCU UR44, c[0x0][0x384] ;  /* 0x00007080ff2c77ac */ /* 0x000ea40008000800 */
[----:B--2---:R-:W-:Y:S01]  /*1a10*/  ISETP.NE.AND P0, PT, RZ, UR44, PT ;  /* 0x0000002cff007c0c */ /* 0x004fe2000bf05270 */
[----:B------:R-:W-:-:S12]  /*1a20*/  NOP ;  /* 0x0000000000007918 */ /* 0x000fd80000000000 */
[----:B------:R-:W-:Y:S05]  /*1a30*/  @!P0 EXIT ;  /* 0x000000000000894d */ /* 0x000fea0003800000 */
[----:B------:R-:W-:Y:S01]  /*1a40*/  UIADD3 UR4, UPT, UPT, UR20, 0x10000, URZ ;  /* 0x0001000014047890 */ /* 0x000fe2000fffe0ff */
[----:B------:R-:W-:Y:S01]  /*1a50*/  BSSY.RECONVERGENT B0, `(.L_x_33) ;  /* 0x000000b000007945 */ /* 0x000fe20003800200 */
[----:B------:R-:W-:Y:S02]  /*1a60*/  USHF.R.U32.HI UR6, URZ, 0x4, UR20 ;  /* 0x00000004ff067899 */ /* 0x000fe40008011614 */
[----:B------:R-:W-:Y:S02]  /*1a70*/  USHF.R.U32.HI UR4, URZ, 0x4, UR4 ;  /* 0x00000004ff047899 */ /* 0x000fe40008011604 */
[----:B------:R-:W-:Y:S02]  /*1a80*/  ULOP3.LUT UR6, UR6, 0x3fff, URZ, 0xc0, !UPT ;  /* 0x00003fff06067892 */ /* 0x000fe4000f8ec0ff */
[----:B------:R-:W-:Y:S02]  /*1a90*/  ULOP3.LUT UR5, UR4, 0x3fff, URZ, 0xc0, !UPT ;  /* 0x00003fff04057892 */ /* 0x000fe4000f8ec0ff */
[----:B------:R-:W-:-:S02]  /*1aa0*/  ULOP3.LUT UR4, UR6, 0x10000, URZ, 0xfc, !UPT ;  /* 0x0001000006047892 */ /* 0x000fc4000f8efcff */
[----:B------:R-:W-:Y:S02]  /*1ab0*/  ULOP3.LUT UR60, UR5, 0x10000, URZ, 0xfc, !UPT ;  /* 0x00010000053c7892 */ /* 0x000fe4000f8efcff */
[----:B------:R-:W-:Y:S01]  /*1ac0*/  ULOP3.LUT UR58, UR5, 0x4000000, URZ, 0xfc, !UPT ;  /* 0x04000000053a7892 */ /* 0x000fe2000f8efcff */
[----:B------:R-:W-:Y:S01]  /*1ad0*/  UMOV UR61, 0x40004040 ;  /* 0x40004040003d7882 */ /* 0x000fe20000000000 */
[----:B------:R-:W-:Y:S06]  /*1ae0*/  @!P4 BRA `(.L_x_34) ;  /* 0x000000000004c947 */ /* 0x000fec0003800000 */
[----:B------:R-:W-:Y:S05]  /*1af0*/  BPT.TRAP 0x1 ;  /* 0x000000040000795c */ /* 0x000fea0000300000 */
.L_x_34:
[----:B------:R-:W-:Y:S05]  /*1b00*/  BSYNC.RECONVERGENT B0 ;  /* 0x0000000000007941 */ /* 0x000fea0003800200 */
.L_x_33:
[----:B-1----:R-:W-:-:S04]  /*1b10*/  SHF.L.U32 R3, RZ, 0x1f, RZ ;  /* 0x0000001fff037819 */ /* 0x002fc800000006ff */
[----:B------:R-:W1:Y:S02]  /*1b20*/  SYNCS.PHASECHK.TRANS64.TRYWAIT P0, [UR20+0x28000], R3 ;  /* 0x02800003ff0075a7 */ /* 0x000e640008001114 */
[----:B-1----:R-:W-:Y:S05]  /*1b30*/  @!P0 BRA `(.L_x_35) ;  /* 0x0000019800d88947 */ /* 0x002fea0003800000 */
.L_x_376:
[----:B------:R-:W-:Y:S05]  /*1b40*/  BRA.U !UP1, `(.L_x_36) ;  /* 0x0000000109047547 */ /* 0x000fea000b800000 */
[----:B------:R-:W-:Y:S05]  /*1b50*/  BPT.TRAP 0x1 ;  /* 0x000000040000795c */ /* 0x000fea0000300000 */
.L_x_36:
[----:B------:R-:W2:Y:S01]  /*1b60*/  SYNCS.PHASECHK.TRANS64.TRYWAIT P0, [UR20+0x28020], R3 ;  /* 0x02802003ff0075a7 */ /* 0x000ea20008001114 */
[----:B------:R-:W-:Y:S01]  /*1b70*/  ULOP3.LUT UR72, UR47, 0x1, URZ, 0xc0, !UPT ;  /* 0x000000012f487892 */ /* 0x000fe2000f8ec0ff */
[----:B--2---:R-:W-:Y:S11]  /*1b80*/  @!P0 BRA `(.L_x_37) ;  /* 0x0000019800dc8947 */ /* 0x004ff60003800000 */
.L_x_378:
[----:B------:R-:W-:-:S09]  /*1b90*/  UISETP.NE.U32.AND UP0, UPT, UR72, 0x1, UPT ;  /* 0x000000014800788c */ /* 0x000fd2000bf05070 */
[----:B------:R-:W-:Y:S05]  /*1ba0*/  BRA.U !UP0, `(.L_x_38) ;  /* 0x0000000108047547 */ /* 0x000fea000b800000 */
[----:B------:R-:W-:Y:S05]  /*1bb0*/  BPT.TRAP 0x1 ;  /* 0x000000040000795c */ /* 0x000fea0000300000 */
.L_x_38:
[----:B------:R-:W-:Y:S01]  /*1bc0*/  IMAD.MOV.U32 R2, RZ, RZ, 0x1 ;  /* 0x00000001ff027424 */ /* 0x000fe200078e00ff */
[----:B------:R-:W-:Y:S01]  /*1bd0*/  CS2R R4, SRZ ;  /* 0x0000000000047805 */ /* 0x000fe2000001ff00 */
[----:B------:R-:W-:-:S03]  /*1be0*/  IMAD.MOV.U32 R6, RZ, RZ, RZ ;  /* 0x000000ffff067224 */ /* 0x000fc600078e00ff */
[----:B------:R-:W-:-:S04]  /*1bf0*/  SHF.L.U32 R2, R2, 0x1f, RZ ;  /* 0x0000001f02027819 */ /* 0x000fc800000006ff */
[----:B------:R-:W2:Y:S02]  /*1c00*/  SYNCS.PHASECHK.TRANS64.TRYWAIT P0, [UR20+0x28058], R2 ;  /* 0x02805802ff0075a7 */ /* 0x000ea40008001114 */
[----:B--2---:R-:W-:Y:S05]  /*1c10*/  @!P0 BRA `(.L_x_39) ;  /* 0x0000019800d08947 */ /* 0x004fea0003800000 */
.L_x_380:
[----:B------:R-:W-:Y:S01]  /*1c20*/  R2UR UR42, R4 ;  /* 0x00000000042a72ca */ /* 0x000fe200000e0000 */
[----:B-1----:R-:W-:Y:S01]  /*1c30*/  IMAD.MOV.U32 R0, RZ, RZ, RZ ;  /* 0x000000ffff007224 */ /* 0x002fe200078e00ff */
[----:B------:R-:W-:Y:S01]  /*1c40*/  R2UR UR41, R6 ;  /* 0x00000000062972ca */ /* 0x000fe200000e0000 */
[----:B------:R-:W-:Y:S01]  /*1c50*/  IMAD.MOV.U32 R4, RZ, RZ, RZ ;  /* 0x000000ffff047224 */ /* 0x000fe200078e00ff */
[----:B------:R-:W-:Y:S01]  /*1c60*/  R2UR UR40, R5 ;  /* 0x00000000052872ca */ /* 0x000fe200000e0000 */
[----:B------:R-:W-:Y:S01]  /*1c70*/  UIADD3 UR8, UPT, UPT, UR60, 0x2, URZ ;  /* 0x000000023c087890 */ /* 0x000fe2000fffe0ff */
        /* <DEDUP_REMOVED lines=9> */
[----:B------:R-:W-:-:S02]  /*1d10*/  UIADD3 UR18, UPT, UPT, UR4, 0x6, URZ ;  /* 0x0000000604127890 */ /* 0x000fc4000fffe0ff */
[----:B------:R-:W-:Y:S02]  /*1d20*/  UIADD3 UR28, UPT, UPT, UR60, 0x400, URZ ;  /* 0x000004003c1c7890 */ /* 0x000fe4000fffe0ff */
[----:B------:R-:W-:Y:S02]  /*1d30*/  UIADD3 UR16, UPT, UPT, UR4, 0x400, URZ ;  /* 0x0000040004107890 */ /* 0x000fe4000fffe0ff */
[----:B------:R-:W-:Y:S02]  /*1d40*/  UIADD3 UR30, UPT, UPT, UR60, 0x402, URZ ;  /* 0x000004023c1e7890 */ /* 0x000fe4000fffe0ff */
[----:B------:R-:W-:Y:S02]  /*1d50*/  UIADD3 UR14, UPT, UPT, UR4, 0x402, URZ ;  /* 0x00000402040e7890 */ /* 0x000fe4000fffe0ff */
[----:B------:R-:W-:Y:S02]  /*1d60*/  UIADD3 UR32, UPT, UPT, UR60, 0x404, URZ ;  /* 0x000004043c207890 */ /* 0x000fe4000fffe0ff */
[----:B------:R-:W-:-:S02]  /*1d70*/  UIADD3 UR12, UPT, UPT, UR4, 0x404, URZ ;  /* 0x00000404040c7890 */ /* 0x000fc4000fffe0ff */
[----:B------:R-:W-:Y:S01]  /*1d80*/  UIADD3 UR34, UPT, UPT, UR60, 0x406, URZ ;  /* 0x000004063c227890 */ /* 0x000fe2000fffe0ff */
[----:B------:R-:W-:Y:S01]  /*1d90*/  UMOV UR66, 0x0 ;  /* 0x0000000000427882 */ /* 0x000fe20000000000 */
[----:B------:R-:W-:Y:S01]  /*1da0*/  UMOV UR67, 0x8200490 ;  /* 0x0820049000437882 */ /* 0x000fe20000000000 */
[----:B------:R-:W-:Y:S01]  /*1db0*/  UMOV UR5, 0x40004040 ;  /* 0x4000404000057882 */ /* 0x000fe20000000000 */
[----:B------:R-:W-:Y:S01]  /*1dc0*/  UIADD3 UR10, UPT, UPT, UR4, 0x406, URZ ;  /* 0x00000406040a7890 */ /* 0x000fe2000fffe0ff */
[----:B------:R1:W-:Y:S01]  /*1dd0*/  UTCHMMA gdesc[UR4], gdesc[UR60], tmem[UR42], tmem[UR66], idesc[UR67], !UPT ;  /* 0x00ff423c040075ea */ /* 0x0003e2000f80002a */
[----:B------:R-:W-:Y:S01]  /*1de0*/  UMOV UR64, 0x0 ;  /* 0x0000000000407882 */ /* 0x000fe20000000000 */
        /* <DEDUP_REMOVED lines=11> */
[----:B------:R1:W-:Y:S01]  /*1ea0*/  UTCHMMA gdesc[UR24], gdesc[UR8], tmem[UR41], tmem[UR64], idesc[UR65], UPT ;  /* 0x00ff4008180075ea */ /* 0x0003e2000b800029 */
        /* <DEDUP_REMOVED lines=20> */
[----:B------:R1:W-:Y:S01]  /*1ff0*/  UTCHMMA gdesc[UR12], gdesc[UR32], tmem[UR36], tmem[UR50], idesc[UR51], UPT ;  /* 0x00ff32200c0075ea */ /* 0x0003e2000b800024 */
[----:B------:R1:W-:Y:S01]  /*2000*/  UTCHMMA gdesc[UR10], gdesc[UR34], tmem[UR21], tmem[UR46], idesc[UR47], UPT ;  /* 0x00ff2e220a0075ea */ /* 0x0003e2000b800015 */
[----:B------:R-:W-:-:S09]  /*2010*/  UISETP.NE.AND UP4, UPT, UR72, URZ, UPT ;  /* 0x000000ff4800728c */ /* 0x000fd2000bf85270 */
[----:B------:R-:W-:Y:S05]  /*2020*/  BRA.U UP4, `(.L_x_40) ;  /* 0x0000000104047547 */ /* 0x000fea000b800000 */
[----:B-1----:R-:W-:Y:S05]  /*2030*/  BPT.TRAP 0x1 ;  /* 0x000000040000795c */ /* 0x002fea0000300000 */
.L_x_40:
[----:B-1----:R-:W-:Y:S01]  /*2040*/  UIADD3 UR5, UPT, UPT, UR20, 0x28050, URZ ;  /* 0x0002805014057890 */ /* 0x002fe2000fffe0ff */
[----:B------:R-:W-:Y:S08]  /*2050*/  BSSY.RECONVERGENT B0, `(.L_x_41) ;  /* 0x0000004000007945 */ /* 0x000ff00003800200 */
[----:B------:R1:W-:Y:S01]  /*2060*/  UTCBAR [UR5], URZ ;  /* 0x000000ff050073e9 */ /* 0x0003e200080000ff */
[----:B------:R-:W-:Y:S05]  /*2070*/  @!P4 BRA `(.L_x_42) ;  /* 0x000000000004c947 */ /* 0x000fea0003800000 */
[----:B-1----:R-:W-:Y:S05]  /*2080*/  BPT.TRAP 0x1 ;  /* 0x000000040000795c */ /* 0x002fea0000300000 */
.L_x_42:
[----:B-1----:R-:W-:Y:S05]  /*2090*/  BSYNC.RECONVERGENT B0 ;  /* 0x0000000000007941 */ /* 0x002fea0003800200 */
.L_x_41:
[----:B------:R-:W1:Y:S01]  /*20a0*/  SYNCS.PHASECHK.TRANS64.TRYWAIT P0, [UR20+0x28008], R3 ;  /* 0x02800803ff0075a7 */ /* 0x000e620008001114 */
[----:B------:R-:W-:Y:S01]  /*20b0*/  ULOP3.LUT UR59, UR48, 0x1, URZ, 0xc0, !UPT ;  /* 0x00000001303b7892 */ /* 0x000fe2000f8ec0ff */
[----:B-1----:R-:W-:Y:S11]  /*20c0*/  @!P0 BRA `(.L_x_43) ;  /* 0x0000019400bc8947 */ /* 0x002ff60003800000 */
.L_x_382:
[----:B------:R-:W-:-:S09]  /*20d0*/  UISETP.NE.U32.AND UP0, UPT, UR59, 0x1, UPT ;  /* 0x000000013b00788c */ /* 0x000fd2000bf05070 */
[----:B------:R-:W-:Y:S05]  /*20e0*/  BRA.U !UP0, `(.L_x_44) ;  /* 0x0000000108047547 */ /* 0x000fea000b800000 */
[----:B------:R-:W-:Y:S05]  /*20f0*/  BPT.TRAP 0x1 ;  /* 0x000000040000795c */ /* 0x000fea0000300000 */
.L_x_44:
[----:B------:R-:W2:Y:S01]  /*2100*/  SYNCS.PHASECHK.TRANS64.TRYWAIT P0, [UR20+0x28068], R2 ;  /* 0x02806802ff0075a7 */ /* 0x000ea20008001114 */
[----:B------:R-:W-:Y:S01]  /*2110*/  HFMA2 R5, -RZ, RZ, 0, 7.62939453125e-06 ;  /* 0x00000080ff057431 */ /* 0x000fe200000001ff */
[----:B------:R-:W-:Y:S01]  /*2120*/  MOV R4, 0x80 ;  /* 0x0000008000047802 */ /* 0x000fe20000000f00 */
[----:B------:R-:W-:Y:S01]  /*2130*/  HFMA2 R6, -RZ, RZ, 0, 7.62939453125e-06 ;  /* 0x00000080ff067431 */ /* 0x000fe200000001ff */
[----:B--2---:R-:W-:Y:S06]  /*2140*/  @!P0 BRA `(.L_x_45) ;  /* 0x0000019400b48947 */ /* 0x004fec0003800000 */
.L_x_384:
[----:B-1----:R-:W-:Y:S01]  /*2150*/  IMAD.MOV.U32 R0, RZ, RZ, 0x80 ;  /* 0x00000080ff007424 */ /* 0x002fe200078e00ff */
[----:B------:R-:W-:Y:S01]  /*2160*/  R2UR UR41, R6 ;  /* 0x00000000062972ca */ /* 0x000fe200000e0000 */
[----:B------:R-:W-:Y:S01]  /*2170*/  IMAD.MOV.U32 R6, RZ, RZ, 0x80 ;  /* 0x00000080ff067424 */ /* 0x000fe200078e00ff */
[----:B------:R-:W-:Y:S01]  /*2180*/  R2UR UR43, R5 ;  /* 0x00000000052b72ca */ /* 0x000fe200000e0000 */
[----:B------:R-:W-:Y:S01]  /*2190*/  IMAD.MOV.U32 R5, RZ, RZ, 0x80 ;  /* 0x00000080ff057424 */ /* 0x000fe200078e00ff */
[----:B------:R-:W-:Y:S01]  /*21a0*/  R2UR UR42, R4 ;  /* 0x00000000042a72ca */ /* 0x000fe200000e0000 */
[----:B------:R-:W-:Y:S01]  /*21b0*/  IMAD.MOV.U32 R4, RZ, RZ, 0x80 ;  /* 0x00000080ff047424 */ /* 0x000fe200078e00ff */
        /* <DEDUP_REMOVED lines=9> */
[----:B------:R-:W-:Y:S01]  /*2250*/  UMOV UR36, UR8 ;  /* 0x0000000800247c82 */ /* 0x000fe20008000000 */
[----:B------:R-:W-:Y:S01]  /*2260*/  UIADD3 UR10, UPT, UPT, UR4, 0xc00, URZ ;  /* 0x00000c00040a7890 */ /* 0x000fe2000fffe0ff */
[----:B------:R-:W-:Y:S01]  /*2270*/  UMOV UR24, UR6 ;  /* 0x0000000600187c82 */ /* 0x000fe20008000000 */
[----:B------:R-:W-:-:S02]  /*2280*/  UIADD3 UR8, UPT, UPT, UR4, 0xc02, URZ ;  /* 0x00000c0204087890 */ /* 0x000fc4000fffe0ff */
[----:B------:R-:W-:Y:S01]  /*2290*/  UIADD3 UR6, UPT, UPT, UR4, 0xc04, URZ ;  /* 0x00000c0404067890 */ /* 0x000fe2000fffe0ff */
[----:B------:R-:W-:Y:S01]  /*22a0*/  UMOV UR64, 0x0 ;  /* 0x0000000000407882 */ /* 0x000fe20000000000 */
[----:B------:R-:W-:Y:S01]  /*22b0*/  UMOV UR65, 0x8200490 ;  /* 0x0820049000417882 */ /* 0x000fe20000000000 */
[----:B------:R-:W-:Y:S01]  /*22c0*/  UIADD3 UR4, UPT, UPT, UR4, 0xc06, URZ ;  /* 0x00000c0604047890 */ /* 0x000fe2000fffe0ff */
        /* <DEDUP_REMOVED lines=9> */
[----:B------:R1:W-:Y:S01]  /*2360*/  UTCHMMA gdesc[UR18], gdesc[UR60], tmem[UR43], tmem[UR64], idesc[UR65], !UPT ;  /* 0x00ff403c120075ea */ /* 0x0003e2000f80002b */
        /* <DEDUP_REMOVED lines=20> */
[----:B------:R-:W-:Y:S01]  /*24b0*/  UMOV UR22, UR34 ;  /* 0x0000002200167c82 */ /* 0x000fe20008000000 */
        /* <DEDUP_REMOVED lines=10> */
.L_x_46:
[----:B-1----:R-:W-:-:S09]  /*2560*/  UIADD3 UR4, UPT, UPT, UR20, 0x28060, URZ ;  /* 0x0002806014047890 */ /* 0x002fd2000fffe0ff */
[----:B------:R1:W-:Y:S01]  /*2570*/  UTCBAR [UR4], URZ ;  /* 0x000000ff040073e9 */ /* 0x0003e200080000ff */
[----:B------:R-:W-:Y:S05]  /*2580*/  BRA.U !UP1, `(.L_x_47) ;  /* 0x0000000109047547 */ /* 0x000fea000b800000 */
[----:B-1----:R-:W-:Y:S05]  /*2590*/  BPT.TRAP 0x1 ;  /* 0x000000040000795c */ /* 0x002fea0000300000 */
.L_x_47:
[----:B-1----:R-:W-:-:S09]  /*25a0*/  UIADD3 UR4, UPT, UPT, UR20, 0x28038, URZ ;  /* 0x0002803814047890 */ /* 0x002fd2000fffe0ff */
[----:B------:R1:W-:Y:S01]  /*25b0*/  UTCBAR [UR4], URZ ;  /* 0x000000ff040073e9 */ /* 0x0003e200080000ff */
[----:B------:R-:W-:Y:S05]  /*25c0*/  BRA.U !UP1, `(.L_x_48) ;  /* 0x0000000109047547 */ /* 0x000fea000b800000 */
[----:B-1----:R-:W-:Y:S05]  /*25d0*/  BPT.TRAP 0x1 ;  /* 0x000000040000795c */ /* 0x002fea0000300000 */
.L_x_48:
[----:B------:R-:W2:Y:S02]  /*25e0*/  SYNCS.PHASECHK.TRANS64.TRYWAIT P0, [UR20+0x28028], R3 ;  /* 0x02802803ff0075a7 */ /* 0x000ea40008001114 */
[----:B--2---:R-:W-:Y:S05]  /*25f0*/  @!P0 BRA `(.L_x_49) ;  /* 0x0000019000a08947 */ /* 0x004fea0003800000 */
.L_x_386:
[----:B------:R-:W-:Y:S05]  /*2600*/  BRA.U UP5, `(.L_x_50) ;  /* 0x0000000105047547 */ /* 0x000fea000b800000 */
[----:B-1----:R-:W-:Y:S05]  /*2610*/  BPT.TRAP 0x1 ;  /* 0x000000040000795c */ /* 0x002fea0000300000 */
.L_x_50:
[----:B------:R-:W3:Y:S02]  /*2620*/  SYNCS.PHASECHK.TRANS64.TRYWAIT P0, [UR20+0x280a0], R2 ;  /* 0x0280a002ff0075a7 */ /* 0x000ee40008001114 */
[----:B---3--:R-:W-:Y:S05]  /*2630*/  @!P0 BRA `(.L_x_51) ;  /* 0x0000019000a88947 */ /* 0x008fea0003800000 */
.L_x_388:
[----:B------:R-:W-:Y:S05]  /*2640*/  BRA.U UP4, `(.L_x_52) ;  /* 0x0000000104047547 */ /* 0x000fea000b800000 */
[----:B-1----:R-:W-:Y:S05]  /*2650*/  BPT.TRAP 0x1 ;  /* 0x000000040000795c */ /* 0x002fea0000300000 */
.L_x_52:
[----:B------:R-:W3:Y:S01]  /*2660*/  SYNCS.PHASECHK.TRANS64.TRYWAIT P0, [UR20+0x28058], R3 ;  /* 0x02805803ff0075a7 */ /* 0x000ee20008001114 */
[----:B------:R-:W-:Y:S01]  /*2670*/  HFMA2 R4, -RZ, RZ, 0, 1.52587890625e-05 ;  /* 0x00000100ff047431 */ /* 0x000fe200000001ff */
[----:B------:R-:W-:Y:S01]  /*2680*/  MOV R5, 0x20 ;  /* 0x0000002000057802 */ /* 0x000fe20000000f00 */
[----:B---3--:R-:W-:Y:S06]  /*2690*/  @!P0 BRA `(.L_x_53) ;  /* 0x0000019000a88947 */ /* 0x008fec0003800000 */
.L_x_390:
[----:B--2---:R-:W-:Y:S01]  /*26a0*/  IMAD.MOV.U32 R2, RZ, RZ, 0x28 ;  /* 0x00000028ff027424 */ /* 0x004fe200078e00ff */
[----:B------:R-:W-:Y:S01]  /*26b0*/  R2UR UR36, R4 ;  /* 0x00000000042472ca */ /* 0x000fe200000e0000 */
[----:B------:R-:W-:Y:S01]  /*26c0*/  IMAD.MOV.U32 R4, RZ, RZ, 0x30 ;  /* 0x00000030ff047424 */ /* 0x000fe200078e00ff */
        /* <DEDUP_REMOVED lines=10> */
[C---:B------:R-:W-:Y:S01]  /*2770*/  R2UR UR32, R3.reuse ;  /* 0x00000000032072ca */ /* 0x040fe200000e0000 */
[----:B------:R-:W-:Y:S01]  /*2780*/  UIADD3 UR18, UPT, UPT, UR58, 0x800, URZ ;  /* 0x000008003a127890 */ /* 0x000fe2000fffe0ff */
[----:B------:R-:W-:Y:S01]  /*2790*/  R2UR UR30, R0 ;  /* 0x00000000001e72ca */ /* 0x000fe200000e0000 */
[----:B------:R-:W-:Y:S01]  /*27a0*/  UIADD3 UR16, UPT, UPT, UR58, 0x880, URZ ;  /* 0x000008803a107890 */ /* 0x000fe2000fffe0ff */
[----:B------:R-:W-:Y:S01]  /*27b0*/  R2UR UR25, R2 ;  /* 0x00000000021972ca */ /* 0x000fe200000e0000 */
[----:B------:R-:W-:Y:S01]  /*27c0*/  IMAD.MOV.U32 R2, RZ, RZ, 0x50 ;  /* 0x00000050ff027424 */ /* 0x000fe200078e00ff */
[----:B------:R-:W-:Y:S01]  /*27d0*/  R2UR UR27, R4 ;  /* 0x00000000041b72ca */ /* 0x000fe200000e0000 */
[----:B------:R-:W-:Y:S01]  /*27e0*/  UIADD3 UR14, UPT, UPT, UR58, 0x900, URZ ;  /* 0x000009003a0e7890 */ /* 0x000fe2000fffe0ff */
[----:B------:R-:W-:Y:S01]  /*27f0*/  R2UR UR28, R3 ;  /* 0x00000000031c72ca */ /* 0x000fe200000e0000 */
[----:B------:R-:W-:Y:S01]  /*2800*/  UIADD3 UR12, UPT, UPT, UR58, 0x980, URZ ;  /* 0x000009803a0c7890 */ /* 0x000fe2000fffe0ff */
[----:B------:R-:W-:Y:S01]  /*2810*/  R2UR UR23, R2 ;  /* 0x00000000021772ca */ /* 0x000fe200000e0000 */
[----:B------:R-:W-:Y:S01]  /*2820*/  IMAD.MOV.U32 R2, RZ, RZ, 0x58 ;  /* 0x00000058ff027424 */ /* 0x000fe200078e00ff */
[C---:B------:R-:W-:Y:S01]  /*2830*/  R2UR UR26, R0.reuse ;  /* 0x00000000001a72ca */ /* 0x040fe200000e0000 */
[----:B------:R-:W-:Y:S01]  /*2840*/  UIADD3 UR10, UPT, UPT, UR58, 0xa00, URZ ;  /* 0x00000a003a0a7890 */ /* 0x000fe2000fffe0ff */
[----:B------:R-:W-:Y:S01]  /*2850*/  R2UR UR24, R0 ;  /* 0x00000000001872ca */ /* 0x000fe200000e0000 */
[----:B------:R-:W-:Y:S01]  /*2860*/  UIADD3 UR8, UPT, UPT, UR58, 0xa80, URZ ;  /* 0x00000a803a087890 */ /* 0x000fe2000fffe0ff */
[----:B------:R-:W-:Y:S01]  /*2870*/  R2UR UR21, R2 ;  /* 0x00000000021572ca */ /* 0x000fe200000e0000 */
[----:B------:R-:W-:Y:S01]  /*2880*/  UIADD3 UR6, UPT, UPT, UR58, 0xb00, URZ ;  /* 0x00000b003a067890 */ /* 0x000fe2000fffe0ff */
[----:B------:R-:W-:Y:S01]  /*2890*/  R2UR UR22, R0 ;  /* 0x00000000001672ca */ /* 0x000fe200000e0000 */
[----:B------:R-:W-:Y:S01]  /*28a0*/  UMOV UR54, 0x0 ;  /* 0x0000000000367882 */ /* 0x000fe20000000000 */
[----:B------:R-:W-:Y:S01]  /*28b0*/  UMOV UR55, 0x8210490 ;  /* 0x0821049000377882 */ /* 0x000fe20000000000 */
[----:B-1----:R-:W-:Y:S01]  /*28c0*/  UIADD3 UR4, UPT, UPT, UR58, 0xb80, URZ ;  /* 0x00000b803a047890 */ /* 0x002fe2000fffe0ff */
[----:B------:R-:W-:Y:S01]  /*28d0*/  UMOV UR19, 0x40004040 ;  /* 0x4000404000137882 */ /* 0x000fe20000000000 */
[----:B------:R-:W-:Y:S01]  /*28e0*/  UMOV UR52, 0x0 ;  /* 0x0000000000347882 */ /* 0x000fe20000000000 */
[----:B------:R-:W-:Y:S01]  /*28f0*/  UMOV UR53, 0x8210490 ;  /* 0x0821049000357882 */ /* 0x000fe20000000000 */
[----:B------:R-:W-:Y:S01]  /*2900*/  UMOV UR17, 0x40004040 ;  /* 0x4000404000117882 */ /* 0x000fe20000000000 */
[----:B------:R-:W-:Y:S01]  /*2910*/  UMOV UR50, 0x0 ;  /* 0x0000000000327882 */ /* 0x000fe20000000000 */
[----:B------:R-:W-:Y:S01]  /*2920*/  UMOV UR51, 0x8210490 ;  /* 0x0821049000337882 */ /* 0x000fe20000000000 */
[----:B------:R-:W-:Y:S01]  /*2930*/  UMOV UR15, 0x40004040 ;  /* 0x40004040000f7882 */ /* 0x000fe20000000000 */
[----:B------:R1:W-:Y:S01]  /*2940*/  UTCHMMA tmem[UR35], gdesc[UR18], tmem[UR36], tmem[UR54], idesc[UR55], !UPT ;  /* 0x00ff3612230079ea */ /* 0x0003e2000f800024 */
[----:B------:R-:W-:Y:S01]  /*2950*/  UMOV UR48, 0x0 ;  /* 0x0000000000307882 */ /* 0x000fe20000000000 */
[----:B------:R-:W-:Y:S01]  /*2960*/  UMOV UR49, 0x8210490 ;  /* 0x0821049000317882 */ /* 0x000fe20000000000 */
[----:B------:R-:W-:Y:S01]  /*2970*/  UMOV UR13, 0x40004040 ;  /* 0x40004040000d7882 */ /* 0x000fe20000000000 */
[----:B------:R1:W-:Y:S01]  /*2980*/  UTCHMMA tmem[UR33], gdesc[UR16], tmem[UR34], tmem[UR52], idesc[UR53], UPT ;  /* 0x00ff3410210079ea */ /* 0x0003e2000b800022 */
        /* <DEDUP_REMOVED lines=16> */
[----:B------:R1:W-:Y:S01]  /*2a90*/  UTCHMMA tmem[UR23], gdesc[UR6], tmem[UR24], tmem[UR40], idesc[UR41], UPT ;  /* 0x00ff2806170079ea */ /* 0x0003e2000b800018 */
[----:B------:R1:W-:Y:S01]  /*2aa0*/  UTCHMMA tmem[UR21], gdesc[UR4], tmem[UR22], tmem[UR38], idesc[UR39], UPT ;  /* 0x00ff2604150079ea */ /* 0x0003e2000b800016 */
[----:B------:R-:W-:Y:S05]  /*2ab0*/  BRA.U UP5, `(.L_x_54) ;  /* 0x0000000105047547 */ /* 0x000fea000b800000 */
[----:B-1----:R-:W-:Y:S05]  /*2ac0*/  BPT.TRAP 0x1 ;  /* 0x000000040000795c */ /* 0x002fea0000300000 */
.L_x_54:
[----:B-1----:R-:W-:Y:S01]  /*2ad0*/  UIADD3 UR4, UPT, UPT, UR20, 0x28090, URZ ;  /* 0x0002809014047890 */ /* 0x002fe2000fffe0ff */
[----:B------:R-:W-:Y:S01]  /*2ae0*/  HFMA2 R0, -RZ, RZ, 0, 5.9604644775390625e-08 ;  /* 0x00000001ff007431 */ /* 0x000fe200000001ff */
[----:B------:R-:W-:Y:S01]  /*2af0*/  UISETP.GE.AND UP0, UPT, UR44, 0x81, UPT ;  /* 0x000000812c00788c */ /* 0x000fe2000bf06270 */
[----:B------:R-:W-:Y:S01]  /*2b00*/  MOV R2, RZ ;  /* 0x000000ff00027202 */ /* 0x000fe20000000f00 */
[----:B------:R-:W-:Y:S01]  /*2b10*/  UMOV UR42, URZ ;  /* 0x000000ff002a7c82 */ /* 0x000fe20008000000 */
[----:B------:R-:W-:Y:S01]  /*2b20*/  UMOV UR20, 0x800 ;  /* 0x0000080000147882 */ /* 0x000fe20000000000 */
[----:B------:R-:W-:-:S03]  /*2b30*/  UMOV UR56, 0x1 ;  /* 0x0000000100387882 */ /* 0x000fc60000000000 */
[----:B------:R1:W-:Y:S02]  /*2b40*/  UTCBAR [UR4], URZ ;  /* 0x000000ff040073e9 */ /* 0x0003e400080000ff */
[----:B------:R-:W-:Y:S05]  /*2b50*/  BRA.U !UP0, `(.L_x_55) ;  /* 0x0000001508ec7547 */ /* 0x000fea000b800000 */
[----:B------:R-:W-:Y:S01]  /*2b60*/  UIADD3 UR5, UPT, UPT, UR44, 0x7f, URZ ;  /* 0x0000007f2c057890 */ /* 0x000fe2000fffe0ff */
[----:B------:R-:W-:Y:S01]  /*2b70*/  CS2R R2, SRZ ;  /* 0x0000000000027805 */ /* 0x000fe2000001ff00 */
[----:B------:R-:W-:Y:S01]  /*2b80*/  IMAD.MOV.U32 R0, RZ, RZ, 0x1 ;  /* 0x00000001ff007424 */ /* 0x000fe200078e00ff */
[----:B------:R-:W-:Y:S01]  /*2b90*/  MOV R4, RZ ;  /* 0x000000ff00047202 */ /* 0x000fe20000000f00 */
[----:B-1----:R-:W-:Y:S01]  /*2ba0*/  USHF.R.S32.HI UR4, URZ, 0x1f, UR5 ;  /* 0x0000001fff047899 */ /* 0x002fe20008011405 */
[----:B------:R-:W-:Y:S01]  /*2bb0*/  UMOV UR7, 0x2 ;  /* 0x0000000200077882 */ /* 0x000fe20000000000 */
[----:B------:R-:W-:Y:S02]  /*2bc0*/  UMOV UR56, 0x1 ;  /* 0x0000000100387882 */ /* 0x000fe40000000000 */
[----:B------:R-:W-:Y:S01]  /*2bd0*/  ULEA.HI UR4, UR4, UR5, URZ, 0x7 ;  /* 0x0000000504047291 */ /* 0x000fe2000f8f38ff */
[----:B------:R-:W-:Y:S01]  /*2be0*/  UMOV UR42, URZ ;  /* 0x000000ff002a7c82 */ /* 0x000fe20008000000 */
[----:B------:R-:W-:-:S02]  /*2bf0*/  UMOV UR25, 0x1 ;  /* 0x0000000100197882 */ /* 0x000fc40000000000 */
[----:B------:R-:W-:-:S12]  /*2c00*/  USHF.R.S32.HI UR57, URZ, 0x7, UR4 ;  /* 0x00000007ff397899 */ /* 0x000fd80008011404 */
.L_x_74:
[----:B--2---:R-:W-:Y:S05]  /*2c10*/  BRA.U !UP1, `(.L_x_56) ;  /* 0x0000000109047547 */ /* 0x004fea000b800000 */
[----:B------:R-:W-:Y:S05]  /*2c20*/  BPT.TRAP 0x1 ;  /* 0x000000040000795c */ /* 0x000fea0000300000 */
.L_x_56:
[----:B------:R-:W1:Y:S01]  /*2c30*/  S2UR UR4, SR_CgaCtaId ;  /* 0x00000000000479c3 */ /* 0x000e620000008800 */
[----:B------:R-:W-:Y:S01]  /*2c40*/  UMOV UR24, 0x400 ;  /* 0x0000040000187882 */ /* 0x000fe20000000000 */
[----:B------:R-:W-:Y:S01]  /*2c50*/  SHF.L.U32 R5, R3, 0x1f, RZ ;  /* 0x0000001f03057819 */ /* 0x000fe200000006ff */
[----:B------:R-:W-:Y:S02]  /*2c60*/  HFMA2 R7, -RZ, RZ, 0, 0 ;  /* 0x00000000ff077431 */ /* 0x000fe400000001ff */
[----:B------:R-:W-:Y:S01]  /*2c70*/  IMAD.MOV.U32 R8, RZ, RZ, RZ ;  /* 0x000000ffff087224 */ /* 0x000fe200078e00ff */
[----:B-1----:R-:W-:Y:S04]  /*2c80*/  ULEA UR24, UR4, UR24, 0x18 ;  /* 0x0000001804187291 */ /* 0x002fe8000f8ec0ff */
[----:B------:R-:W-:Y:S02]  /*2c90*/  ULEA UR5, UR7, UR24, 0x3 ;  /* 0x0000001807057291 */ /* 0x000fe4000f8e18ff */
[----:B------:R-:W-:Y:S04]  /*2ca0*/  USHF.R.U32.HI UR4, URZ, 0x4, UR24 ;  /* 0x00000004ff047899 */ /* 0x000fe80008011618 */
[----:B------:R-:W-:Y:S03]  /*2cb0*/  ULOP3.LUT UR4, UR4, 0x3fff, URZ, 0xc0, !UPT ;  /* 0x00003fff04047892 */ /* 0x000fe6000f8ec0ff */
[----:B------:R-:W1:Y:S01]  /*2cc0*/  SYNCS.PHASECHK.TRANS64.TRYWAIT P0, [UR5+0x28020], R5 ;  /* 0x02802005ff0075a7 */ /* 0x000e620008001105 */
[----:B------:R-:W-:Y:S01]  /*2cd0*/  ULOP3.LUT UR21, UR4, 0x10000, URZ, 0xfc, !UPT ;  /* 0x0001000004157892 */ /* 0x000fe2000f8efcff */
[----:B-1----:R-:W-:Y:S11]  /*2ce0*/  @!P0 BRA `(.L_x_57) ;  /* 0x0000018c002c8947 */ /* 0x002ff60003800000 */
.L_x_392:
[----:B------:R-:W-:Y:S01]  /*2cf0*/  ULEA UR22, UR7, UR60, 0xb ;  /* 0x0000003c07167291 */ /* 0x000fe2000f8e58ff */
[----:B------:R-:W-:Y:S01]  /*2d00*/  R2UR UR44, R8 ;  /* 0x00000000082c72ca */ /* 0x000fe200000e0000 */
[----:B------:R-:W-:Y:S01]  /*2d10*/  UIADD3 UR18, UPT, UPT, UR21, 0x2, URZ ;  /* 0x0000000215127890 */ /* 0x000fe2000fffe0ff */
[----:B------:R-:W-:Y:S01]  /*2d20*/  R2UR UR49, R7 ;  /* 0x00000000073172ca */ /* 0x000fe200000e0000 */
[----:B------:R-:W-:Y:S01]  /*2d30*/  UIADD3 UR34, UPT, UPT, UR22, 0x2, URZ ;  /* 0x0000000216227890 */ /* 0x000fe2000fffe0ff */
[----:B-1----:R-:W-:Y:S01]  /*2d40*/  IMAD.MOV.U32 R5, RZ, RZ, RZ ;  /* 0x000000ffff057224 */ /* 0x002fe200078e00ff */
[----:B------:R-:W-:Y:S01]  /*2d50*/  UIADD3 UR16, UPT, UPT, UR21, 0x4, URZ ;  /* 0x0000000415107890 */ /* 0x000fe2000fffe0ff */
[----:B------:R-:W-:Y:S01]  /*2d60*/  IMAD.MOV.U32 R6, RZ, RZ, RZ ;  /* 0x000000ffff067224 */ /* 0x000fe200078e00ff */
[----:B------:R-:W-:Y:S02]  /*2d70*/  UIADD3 UR32, UPT, UPT, UR22, 0x4, URZ ;  /* 0x0000000416207890 */ /* 0x000fe4000fffe0ff */
[----:B------:R-:W-:Y:S01]  /*2d80*/  UIADD3 UR14, UPT, UPT, UR21, 0x6, URZ ;  /* 0x00000006150e7890 */ /* 0x000fe2000fffe0ff */
[C---:B------:R-:W-:Y:S01]  /*2d90*/  R2UR UR48, R5.reuse ;  /* 0x00000000053072ca */ /* 0x040fe200000e0000 */
[----:B------:R-:W-:Y:S01]  /*2da0*/  UIADD3 UR30, UPT, UPT, UR22, 0x6, URZ ;  /* 0x00000006161e7890 */ /* 0x000fe2000fffe0ff */
[C---:B------:R-:W-:Y:S01]  /*2db0*/  R2UR UR47, R6.reuse ;  /* 0x00000000062f72ca */ /* 0x040fe200000e0000 */
[----:B------:R-:W-:Y:S01]  /*2dc0*/  UIADD3 UR12, UPT, UPT, UR21, 0x400, URZ ;  /* 0x00000400150c7890 */ /* 0x000fe2000fffe0ff */
[C---:B------:R-:W-:Y:S01]  /*2dd0*/  R2UR UR46, R5.reuse ;  /* 0x00000000052e72ca */ /* 0x040fe200000e0000 */
[----:B------:R-:W-:Y:S01]  /*2de0*/  UIADD3 UR28, UPT, UPT, UR22, 0x400, URZ ;  /* 0x00000400161c7890 */ /* 0x000fe2000fffe0ff */
[C---:B------:R-:W-:Y:S01]  /*2df0*/  R2UR UR45, R5.reuse ;  /* 0x00000000052d72ca */ /* 0x040fe200000e0000 */
[----:B------:R-:W-:Y:S01]  /*2e00*/  UIADD3 UR10, UPT, UPT, UR21, 0x402, URZ ;  /* 0x00000402150a7890 */ /* 0x000fe2000fffe0ff */
[----:B------:R-:W-:Y:S01]  /*2e10*/  R2UR UR43, R6 ;  /* 0x00000000062b72ca */ /* 0x000fe200000e0000 */
[----:B------:R-:W-:Y:S01]  /*2e20*/  UIADD3 UR26, UPT, UPT, UR22, 0x402, URZ ;  /* 0x00000402161a7890 */ /* 0x000fe2000fffe0ff */
[----:B------:R-:W-:Y:S01]  /*2e30*/  R2UR UR20, R5 ;  /* 0x00000000051472ca */ /* 0x000fe200000e0000 */
[----:B------:R-:W-:Y:S02]  /*2e40*/  UIADD3 UR8, UPT, UPT, UR21, 0x404, URZ ;  /* 0x0000040415087890 */ /* 0x000fe4000fffe0ff */
[----:B------:R-:W-:Y:S02]  /*2e50*/  UIADD3 UR36, UPT, UPT, UR22, 0x404, URZ ;  /* 0x0000040416247890 */ /* 0x000fe4000fffe0ff */
[----:B------:R-:W-:Y:S02]  /*2e60*/  UIADD3 UR4, UPT, UPT, UR21, 0x406, URZ ;  /* 0x0000040615047890 */ /* 0x000fe4000fffe0ff */
[----:B------:R-:W-:Y:S02]  /*2e70*/  UIADD3 UR38, UPT, UPT, UR22, 0x406, URZ ;  /* 0x0000040616267890 */ /* 0x000fe4000fffe0ff */
[----:B------:R-:W-:Y:S02]  /*2e80*/  UIADD3 UR6, UPT, UPT, UR7, 0x1, URZ ;  /* 0x0000000107067890 */ /* 0x000fe4000fffe0ff */
[----:B------:R-:W-:Y:S02]  /*2e90*/  UISETP.NE.AND UP4, UPT, UR72, URZ, UPT ;  /* 0x000000ff4800728c */ /* 0x000fe4000bf85270 */
[----:B------:R-:W-:Y:S01]  /*2ea0*/  UISETP.NE.AND UP0, UPT, UR6, 0x3, UPT ;  /* 0x000000030600788c */ /* 0x000fe2000bf05270 */
[----:B------:R-:W-:Y:S01]  /*2eb0*/  UMOV UR70, 0x0 ;  /* 0x0000000000467882 */ /* 0x000fe20000000000 */
[----:B------:R-:W-:Y:S02]  /*2ec0*/  UMOV UR71, 0x8200490 ;  /* 0x0820049000477882 */ /* 0x000fe40000000000 */
[----:B------:R-:W-:Y:S01]  /*2ed0*/  USEL UR7, URZ, 0x1, UP0 ;  /* 0x00000001ff077887 */ /* 0x000fe20008000000 */
[----:B------:R-:W-:Y:S01]  /*2ee0*/  UMOV UR40, UR21 ;  /* 0x0000001500287c82 */ /* 0x000fe20008000000 */
        /* <DEDUP_REMOVED lines=28> */
[----:B-1----:R-:W-:Y:S01]  /*30b0*/  USEL UR44, UR6, URZ, UP0 ;  /* 0x000000ff062c7287 */ /* 0x002fe20008000000 */
        /* <DEDUP_REMOVED lines=8> */
[----:B------:R-:W-:Y:S01]  /*3140*/  LOP3.LUT R3, R3, UR7, RZ, 0x3c, !PT ;  /* 0x0000000703037c12 */ /* 0x000fe2000f8e3cff */
[----:B------:R-:W-:Y:S02]  /*3150*/  UMOV UR39, 0x40004040 ;  /* 0x4000404000277882 */ /* 0x000fe40000000000 */
[----:B------:R2:W-:Y:S01]  /*3160*/  UTCHMMA gdesc[UR4], gdesc[UR38], tmem[UR20], tmem[UR50], idesc[UR51], UPT ;  /* 0x00ff3226040075ea */ /* 0x0005e2000b800014 */
[----:B------:R-:W-:Y:S05]  /*3170*/  BRA.U UP4, `(.L_x_58) ;  /* 0x0000000104047547 */ /* 0x000fea000b800000 */
[----:B--2---:R-:W-:Y:S05]  /*3180*/  BPT.TRAP 0x1 ;  /* 0x000000040000795c */ /* 0x004fea0000300000 */
.L_x_58:
[----:B------:R-:W-:Y:S01]  /*3190*/  LOP3.LUT R4, R4, 0x1, RZ, 0x3c, !PT ;  /* 0x0000000104047812 */ /* 0x000fe200078e3cff */
[----:B--2---:R-:W-:Y:S09]  /*31a0*/  UIADD3 UR4, UPT, UPT, UR24, 0x28050, URZ ;  /* 0x0002805018047890 */ /* 0x004ff2000fffe0ff */
[----:B------:R1:W-:Y:S01]  /*31b0*/  UTCBAR [UR4], URZ ;  /* 0x000000ff040073e9 */ /* 0x0003e200080000ff */
[----:B------:R-:W-:Y:S05]  /*31c0*/  BRA.U UP5, `(.L_x_59) ;  /* 0x0000000105047547 */ /* 0x000fea000b800000 */
[----:B-1----:R-:W-:Y:S05]  /*31d0*/  BPT.TRAP 0x1 ;  /* 0x000000040000795c */ /* 0x002fea0000300000 */
.L_x_59:
[----:B------:R-:W-:Y:S01]  /*31e0*/  SHF.L.U32 R5, R0, 0x1f, RZ ;  /* 0x0000001f00057819 */ /* 0x000fe200000006ff */
[----:B------:R-:W-:Y:S03]  /*31f0*/  UISETP.NE.AND UP3, UPT, UR59, URZ, UPT ;  /* 0x000000ff3b00728c */ /* 0x000fe6000bf65270 */
[----:B------:R-:W2:Y:S02]  /*3200*/  SYNCS.PHASECHK.TRANS64.TRYWAIT P0, [UR24+0x280a8], R5 ;  /* 0x0280a805ff0075a7 */ /* 0x000ea40008001118 */
[----:B--2---:R-:W-:Y:S06]  /*3210*/  @!P0 BRA `(.L_x_60) ;  /* 0x0000018400f88947 */ /* 0x004fec0003800000 */
.L_x_394:
[----:B------:R-:W-:Y:S05]  /*3220*/  BRA.U UP3, `(.L_x_61) ;  /* 0x0000000103047547 */ /* 0x000fea000b800000 */
[----:B-1----:R-:W-:Y:S05]  /*3230*/  BPT.TRAP 0x1 ;  /* 0x000000040000795c */ /* 0x002fea0000300000 */
.L_x_61:
[----:B--2---:R-:W-:Y:S01]  /*3240*/  SHF.L.U32 R5, R2, 0x1f, RZ ;  /* 0x0000001f02057819 */ /* 0x004fe200000006ff */
[----:B------:R-:W-:Y:S01]  /*3250*/  IMAD.MOV.U32 R10, RZ, RZ, 0xa0 ;  /* 0x000000a0ff0a7424 */ /* 0x000fe200078e00ff */
[----:B------:R-:W-:Y:S02]  /*3260*/  MOV R9, 0x180 ;  /* 0x0000018000097802 */ /* 0x000fe40000000f00 */
[----:B------:R-:W2:Y:S02]  /*3270*/  SYNCS.PHASECHK.TRANS64.TRYWAIT P0, [UR24+0x28068], R5 ;  /* 0x02806805ff0075a7 */ /* 0x000ea40008001118 */
[----:B--2---:R-:W-:Y:S05]  /*3280*/  @!P0 BRA `(.L_x_62) ;  /* 0x0000018400f48947 */ /* 0x004fea0003800000 */
.L_x_396:
[----:B------:R-:W-:Y:S01]  /*3290*/  UISETP.NE.U32.AND UP0, UPT, UR42, URZ, UPT ;  /* 0x000000ff2a00728c */ /* 0x000fe2000bf05070 */
[----:B------:R-:W-:Y:S01]  /*32a0*/  IMAD.MOV.U32 R8, RZ, RZ, 0xa8 ;  /* 0x000000a8ff087424 */ /* 0x000fe200078e00ff */
[----:B-1----:R-:W-:Y:S01]  /*32b0*/  ULEA UR4, UR25, UR58, 0xb ;  /* 0x0000003a19047291 */ /* 0x002fe2000f8e58ff */
[----:B------:R-:W-:Y:S01]  /*32c0*/  R2UR UR54, R10 ;  /* 0x000000000a3672ca */ /* 0x000fe200000e0000 */
[----:B------:R-:W-:Y:S01]  /*32d0*/  IMAD.MOV.U32 R10, RZ, RZ, 0xb0 ;  /* 0x000000b0ff0a7424 */ /* 0x000fe200078e00ff */
[----:B------:R-:W-:Y:S01]  /*32e0*/  R2UR UR55, R9 ;  /* 0x00000000093772ca */ /* 0x000fe200000e0000 */
[----:B------:R-:W-:Y:S01]  /*32f0*/  UIADD3 UR18, UPT, UPT, UR4, 0x80, URZ ;  /* 0x0000008004127890 */ /* 0x000fe2000fffe0ff */
[----:B------:R-:W-:Y:S01]  /*3300*/  R2UR UR52, R8 ;  /* 0x00000000083472ca */ /* 0x000fe200000e0000 */
[----:B------:R-:W-:Y:S01]  /*3310*/  UIADD3 UR16, UPT, UPT, UR4, 0x100, URZ ;  /* 0x0000010004107890 */ /* 0x000fe2000fffe0ff */
[----:B------:R-:W-:Y:S01]  /*3320*/  IMAD.MOV.U32 R8, RZ, RZ, 0xb8 ;  /* 0x000000b8ff087424 */ /* 0x000fe200078e00ff */
[----:B------:R-:W-:Y:S01]  /*3330*/  UIADD3 UR14, UPT, UPT, UR4, 0x180, URZ ;  /* 0x00000180040e7890 */ /* 0x000fe2000fffe0ff */
[----:B------:R-:W-:Y:S01]  /*3340*/  R2UR UR50, R10 ;  /* 0x000000000a3272ca */ /* 0x000fe200000e0000 */
[----:B------:R-:W-:Y:S01]  /*3350*/  UIADD3 UR12, UPT, UPT, UR4, 0x200, URZ ;  /* 0x00000200040c7890 */ /* 0x000fe2000fffe0ff */
[----:B--2---:R-:W-:Y:S01]  /*3360*/  MOV.SPILL R6, UR23 ;  /* 0x0000001700067c02 */ /* 0x004fe20009000f00 */
[----:B------:R-:W-:Y:S01]  /*3370*/  UIADD3 UR10, UPT, UPT, UR4, 0x280, URZ ;  /* 0x00000280040a7890 */ /* 0x000fe2000fffe0ff */
[----:B------:R-:W-:Y:S01]  /*3380*/  R2UR UR48, R8 ;  /* 0x00000000083072ca */ /* 0x000fe200000e0000 */
[----:B------:R-:W-:Y:S01]  /*3390*/  UIADD3 UR8, UPT, UPT, UR4, 0x300, URZ ;  /* 0x0000030004087890 */ /* 0x000fe2000fffe0ff */
[----:B------:R-:W-:Y:S01]  /*33a0*/  MOV.SPILL R5, UR22 ;  /* 0x0000001600057c02 */ /* 0x000fe20009000f00 */
[----:B------:R-:W-:Y:S01]  /*33b0*/  UIADD3 UR6, UPT, UPT, UR4, 0x380, URZ ;  /* 0x0000038004067890 */ /* 0x000fe2000fffe0ff */
[----:B------:R-:W-:Y:S01]  /*33c0*/  IMAD.MOV.U32 R8, RZ, RZ, 0xc8 ;  /* 0x000000c8ff087424 */ /* 0x000fe200078e00ff */
[----:B------:R-:W-:Y:S01]  /*33d0*/  UMOV UR22, 0x0 ;  /* 0x0000000000167882 */ /* 0x000fe20000000000 */
[----:B------:R-:W-:Y:S01]  /*33e0*/  UMOV UR23, 0x8210490 ;  /* 0x0821049000177882 */ /* 0x000fe20000000000 */
[----:B------:R-:W-:Y:S01]  /*33f0*/  UMOV UR5, 0x40004040 ;  /* 0x4000404000057882 */ /* 0x000fe20000000000 */
[----:B------:R-:W-:Y:S01]  /*3400*/  UMOV UR76, 0x0 ;  /* 0x00000000004c7882 */ /* 0x000fe20000000000 */
[----:B------:R-:W-:Y:S01]  /*3410*/  R2UR UR43, R8 ;  /* 0x00000000082b72ca */ /* 0x000fe200000e0000 */
[----:B------:R-:W-:Y:S01]  /*3420*/  IMAD.MOV.U32 R7, RZ, RZ, 0x180 ;  /* 0x00000180ff077424 */ /* 0x000fe200078e00ff */
[----:B------:R1:W-:Y:S01]  /*3430*/  UTCHMMA tmem[UR54], gdesc[UR4], tmem[UR55], tmem[UR22], idesc[UR23], UP0 ;  /* 0x00ff1604360079ea */ /* 0x0003e20008000037 */
[----:B------:R-:W-:Y:S01]  /*3440*/  IMAD.MOV.U32 R8, RZ, RZ, 0xd0 ;  /* 0x000000d0ff087424 */ /* 0x000fe200078e00ff */
[----:B------:R-:W-:Y:S01]  /*3450*/  UMOV UR77, 0x8210490 ;  /* 0x08210490004d7882 */ /* 0x000fe20000000000 */
[----:B------:R-:W-:Y:S01]  /*3460*/  IMAD.MOV.U32 R9, RZ, RZ, 0x180 ;  /* 0x00000180ff097424 */ /* 0x000fe200078e00ff */
[----:B------:R-:W-:Y:S01]  /*3470*/  R2UR UR53, R7 ;  /* 0x00000000073572ca */ /* 0x000fe200000e0000 */
[----:B------:R-:W-:Y:S01]  /*3480*/  IMAD.MOV.U32 R10, RZ, RZ, 0xc0 ;  /* 0x000000c0ff0a7424 */ /* 0x000fe200078e00ff */
[----:B------:R-:W-:Y:S01]  /*3490*/  R2UR UR40, R8 ;  /* 0x00000000082872ca */ /* 0x000fe200000e0000 */
[----:B------:R-:W-:Y:S01]  /*34a0*/  UMOV UR19, 0x40004040 ;  /* 0x4000404000137882 */ /* 0x000fe20000000000 */
[----:B------:R-:W-:Y:S01]  /*34b0*/  R2UR UR51, R9 ;  /* 0x00000000093372ca */ /* 0x000fe200000e0000 */
[----:B------:R-:W-:Y:S01]  /*34c0*/  IMAD.MOV.U32 R8, RZ, RZ, 0xd8 ;  /* 0x000000d8ff087424 */ /* 0x000fe200078e00ff */
[----:B------:R-:W-:Y:S01]  /*34d0*/  R2UR UR49, R7 ;  /* 0x00000000073172ca */ /* 0x000fe200000e0000 */
[----:B------:R-:W-:Y:S01]  /*34e0*/  UMOV UR74, 0x0 ;  /* 0x00000000004a7882 */ /* 0x000fe20000000000 */
[----:B------:R-:W-:Y:S01]  /*34f0*/  R2UR UR46, R10 ;  /* 0x000000000a2e72ca */ /* 0x000fe200000e0000 */
[----:B------:R-:W-:Y:S01]  /*3500*/  UMOV UR75, 0x8210490 ;  /* 0x08210490004b7882 */ /* 0x000fe20000000000 */
[----:B------:R-:W-:Y:S01]  /*3510*/  R2UR UR47, R9 ;  /* 0x00000000092f72ca */ /* 0x000fe200000e0000 */
[----:B------:R-:W-:Y:S01]  /*3520*/  UMOV UR17, 0x40004040 ;  /* 0x4000404000117882 */ /* 0x000fe20000000000 */
[C---:B------:R-:W-:Y:S01]  /*3530*/  R2UR UR45, R7.reuse ;  /* 0x00000000072d72ca */ /* 0x040fe200000e0000 */
[----:B------:R2:W-:Y:S01]  /*3540*/  UTCHMMA tmem[UR52], gdesc[UR18], tmem[UR53], tmem[UR76], idesc[UR77], UPT ;  /* 0x00ff4c12340079ea */ /* 0x0005e2000b800035 */
[C---:B------:R-:W-:Y:S01]  /*3550*/  R2UR UR41, R7.reuse ;  /* 0x00000000072972ca */ /* 0x040fe200000e0000 */
[----:B------:R-:W-:Y:S01]  /*3560*/  UMOV UR70, 0x0 ;  /* 0x0000000000467882 */ /* 0x000fe20000000000 */
[----:B------:R-:W-:Y:S01]  /*3570*/  R2UR UR20, R8 ;  /* 0x00000000081472ca */ /* 0x000fe200000e0000 */
[----:B------:R2:W-:Y:S01]  /*3580*/  UTCHMMA tmem[UR50], gdesc[UR16], tmem[UR51], tmem[UR74], idesc[UR75], UPT ;  /* 0x00ff4a10320079ea */ /* 0x0005e2000b800033 */
[----:B------:R-:W-:Y:S01]  /*3590*/  R2UR UR25, R7 ;  /* 0x00000000071972ca */ /* 0x000fe200000e0000 */
        /* <DEDUP_REMOVED lines=14> */
[----:B-1----:R-:W-:Y:S01]  /*3680*/  R2UR.FILL UR23, R6 ;  /* 0x00000000061772ca */ /* 0x002fe200004e0000 */
[----:B------:R2:W-:Y:S01]  /*3690*/  UTCHMMA tmem[UR40], gdesc[UR8], tmem[UR41], tmem[UR64], idesc[UR65], UPT ;  /* 0x00ff4008280079ea */ /* 0x0005e2000b800029 */
[----:B------:R-:W-:Y:S01]  /*36a0*/  UMOV UR62, 0x0 ;  /* 0x00000000003e7882 */ /* 0x000fe20000000000 */
[----:B------:R-:W-:Y:S01]  /*36b0*/  UMOV UR63, 0x8210490 ;  /* 0x08210490003f7882 */ /* 0x000fe20000000000 */
[----:B------:R-:W-:Y:S01]  /*36c0*/  R2UR.FILL UR22, R5 ;  /* 0x00000000051672ca */ /* 0x000fe200004e0000 */
[----:B------:R-:W-:Y:S02]  /*36d0*/  UMOV UR7, 0x40004040 ;  /* 0x4000404000077882 */ /* 0x000fe40000000000 */
[----:B------:R2:W-:Y:S01]  /*36e0*/  UTCHMMA tmem[UR20], gdesc[UR6], tmem[UR25], tmem[UR62], idesc[UR63], UPT ;  /* 0x00ff3e06140079ea */ /* 0x0005e2000b800019 */
[----:B------:R-:W-:Y:S11]  /*36f0*/  BRA.U UP5, `(.L_x_63) ;  /* 0x0000000105047547 */ /* 0x000ff6000b800000 */
[----:B--2---:R-:W-:Y:S05]  /*3700*/  BPT.TRAP 0x1 ;  /* 0x000000040000795c */ /* 0x004fea0000300000 */
.L_x_63:
[----:B------:R-:W-:Y:S01]  /*3710*/  LOP3.LUT R0, R0, 0x1, RZ, 0x3c, !PT ;  /* 0x0000000100007812 */ /* 0x000fe200078e3cff */
[----:B------:R-:W-:Y:S09]  /*3720*/  UIADD3 UR4, UPT, UPT, UR24, 0x28098, URZ ;  /* 0x0002809818047890 */ /* 0x000ff2000fffe0ff */
[----:B------:R1:W-:Y:S01]  /*3730*/  UTCBAR [UR4], URZ ;  /* 0x000000ff040073e9 */ /* 0x0003e200080000ff */
[----:B------:R-:W-:Y:S05]  /*3740*/  BRA.U !UP1, `(.L_x_64) ;  /* 0x0000000109047547 */ /* 0x000fea000b800000 */
[----:B-12---:R-:W-:Y:S05]  /*3750*/  BPT.TRAP 0x1 ;  /* 0x000000040000795c */ /* 0x006fea0000300000 */
.L_x_64:
[----:B--2---:R-:W-:Y:S01]  /*3760*/  ULEA UR7, UR56, UR24, 0x3 ;  /* 0x0000001838077291 */ /* 0x004fe2000f8e18ff */
[----:B------:R-:W-:Y:S01]  /*3770*/  IMAD.MOV.U32 R8, RZ, RZ, 0x80 ;  /* 0x00000080ff087424 */ /* 0x000fe200078e00ff */
[----:B------:R-:W-:Y:S01]  /*3780*/  UIADD3 UR20, UPT, UPT, UR21, 0x800, URZ ;  /* 0x0000080015147890 */ /* 0x000fe2000fffe0ff */
[----:B------:R-:W-:Y:S01]  /*3790*/  IMAD.MOV.U32 R7, RZ, RZ, 0x80 ;  /* 0x00000080ff077424 */ /* 0x000fe200078e00ff */
[----:B------:R-:W-:Y:S01]  /*37a0*/  UIADD3 UR7, UPT, UPT, UR7, 0x28038, URZ ;  /* 0x0002803807077890 */ /* 0x000fe2000fffe0ff */
[----:B------:R-:W-:Y:S01]  /*37b0*/  IMAD.MOV.U32 R6, RZ, RZ, 0x80 ;  /* 0x00000080ff067424 */ /* 0x000fe200078e00ff */
[----:B------:R-:W-:Y:S01]  /*37c0*/  UIADD3 UR18, UPT, UPT, UR21, 0x802, URZ ;  /* 0x0000080215127890 */ /* 0x000fe2000fffe0ff */
[----:B------:R-:W-:Y:S01]  /*37d0*/  R2UR UR49, R8 ;  /* 0x00000000083172ca */ /* 0x000fe200000e0000 */
[----:B------:R-:W-:Y:S01]  /*37e0*/  UIADD3 UR16, UPT, UPT, UR21, 0x804, URZ ;  /* 0x0000080415107890 */ /* 0x000fe2000fffe0ff */
[----:B------:R-:W-:Y:S01]  /*37f0*/  R2UR UR48, R7 ;  /* 0x00000000073072ca */ /* 0x000fe200000e0000 */
[----:B------:R-:W-:Y:S01]  /*3800*/  UIADD3 UR14, UPT, UPT, UR21, 0x806, URZ ;  /* 0x00000806150e7890 */ /* 0x000fe2000fffe0ff */
[C---:B------:R-:W-:Y:S01]  /*3810*/  R2UR UR47, R6.reuse ;  /* 0x00000000062f72ca */ /* 0x040fe200000e0000 */
[----:B------:R-:W-:Y:S01]  /*3820*/  UIADD3 UR12, UPT, UPT, UR21, 0xc00, URZ ;  /* 0x00000c00150c7890 */ /* 0x000fe2000fffe0ff */
[----:B------:R2:W-:Y:S01]  /*3830*/  UTCBAR [UR7], URZ ;  /* 0x000000ff070073e9 */ /* 0x0005e200080000ff */
[----:B------:R-:W-:Y:S01]  /*3840*/  UIADD3 UR10, UPT, UPT, UR21, 0xc02, URZ ;  /* 0x00000c02150a7890 */ /* 0x000fe2000fffe0ff */
[C---:B------:R-:W-:Y:S01]  /*3850*/  R2UR UR45, R6.reuse ;  /* 0x00000000062d72ca */ /* 0x040fe200000e0000 */
[----:B------:R-:W-:Y:S01]  /*3860*/  UIADD3 UR8, UPT, UPT, UR21, 0xc04, URZ ;  /* 0x00000c0415087890 */ /* 0x000fe2000fffe0ff */
[----:B------:R-:W-:Y:S01]  /*3870*/  R2UR UR37, R6 ;  /* 0x00000000062572ca */ /* 0x000fe200000e0000 */
[----:B-1----:R-:W-:Y:S01]  /*3880*/  UIADD3 UR4, UPT, UPT, UR21, 0xc06, URZ ;  /* 0x00000c0615047890 */ /* 0x002fe2000fffe0ff */
[----:B------:R-:W-:Y:S01]  /*3890*/  IMAD.MOV.U32 R5, RZ, RZ, 0x80 ;  /* 0x00000080ff057424 */ /* 0x000fe200078e00ff */
[----:B------:R-:W-:Y:S01]  /*38a0*/  UIADD3 UR6, UPT, UPT, UR56, 0x1, URZ ;  /* 0x0000000138067890 */ /* 0x000fe2000fffe0ff */
[----:B------:R-:W-:Y:S01]  /*38b0*/  UMOV UR42, UR22 ;  /* 0x00000016002a7c82 */ /* 0x000fe20008000000 */
[----:B------:R-:W-:Y:S02]  /*38c0*/  UMOV UR43, 0x40004040 ;  /* 0x40004040002b7882 */ /* 0x000fe40000000000 */
[----:B------:R-:W-:Y:S01]  /*38d0*/  UISETP.NE.AND UP0, UPT, UR6, 0x3, UPT ;  /* 0x000000030600788c */ /* 0x000fe2000bf05270 */
[C---:B------:R-:W-:Y:S01]  /*38e0*/  R2UR UR46, R5.reuse ;  /* 0x00000000052e72ca */ /* 0x040fe200000e0000 */
[----:B------:R-:W-:Y:S01]  /*38f0*/  UMOV UR70, 0x0 ;  /* 0x0000000000467882 */ /* 0x000fe20000000000 */
[C---:B------:R-:W-:Y:S01]  /*3900*/  R2UR UR39, R5.reuse ;  /* 0x00000000052772ca */ /* 0x040fe200000e0000 */
[----:B------:R-:W-:Y:S01]  /*3910*/  USEL UR6, UR6, URZ, UP0 ;  /* 0x000000ff06067287 */ /* 0x000fe20008000000 */
[----:B------:R-:W-:Y:S01]  /*3920*/  R2UR UR25, R5 ;  /* 0x00000000051972ca */ /* 0x000fe200000e0000 */
[----:B------:R-:W-:Y:S01]  /*3930*/  UMOV UR71, 0x8200490 ;  /* 0x0820049000477882 */ /* 0x000fe20000000000 */
[----:B------:R-:W-:Y:S01]  /*3940*/  UMOV UR21, 0x40004040 ;  /* 0x4000404000157882 */ /* 0x000fe20000000000 */
[----:B------:R-:W-:Y:S01]  /*3950*/  UMOV UR40, UR34 ;  /* 0x0000002200287c82 */ /* 0x000fe20008000000 */
[----:B------:R2:W-:Y:S01]  /*3960*/  UTCHMMA gdesc[UR20], gdesc[UR42], tmem[UR49], tmem[UR70], idesc[UR71], !UPT ;  /* 0x00ff462a140075ea */ /* 0x0005e2000f800031 */
[----:B------:R-:W-:Y:S01]  /*3970*/  UMOV UR41, 0x40004040 ;  /* 0x4000404000297882 */ /* 0x000fe20000000000 */
[----:B------:R-:W-:Y:S01]  /*3980*/  UMOV UR68, 0x0 ;  /* 0x0000000000447882 */ /* 0x000fe20000000000 */
[----:B------:R-:W-:Y:S01]  /*3990*/  UMOV UR69, 0x8200490 ;  /* 0x0820049000457882 */ /* 0x000fe20000000000 */
[----:B------:R-:W-:Y:S01]  /*39a0*/  UMOV UR19, 0x40004040 ;  /* 0x4000404000137882 */ /* 0x000fe20000000000 */
[----:B------:R-:W-:Y:S01]  /*39b0*/  UMOV UR34, UR32 ;  /* 0x0000002000227c82 */ /* 0x000fe20008000000 */
[----:B------:R2:W-:Y:S01]  /*39c0*/  UTCHMMA gdesc[UR18], gdesc[UR40], tmem[UR48], tmem[UR68], idesc[UR69], UPT ;  /* 0x00ff4428120075ea */ /* 0x0005e2000b800030 */
        /* <DEDUP_REMOVED lines=28> */
[----:B------:R-:W-:Y:S01]  /*3b90*/  UMOV UR50, 0x0 ;  /* 0x0000000000327882 */ /* 0x000fe20000000000 */
[----:B------:R2:W-:Y:S01]  /*3ba0*/  UTCHMMA gdesc[UR8], gdesc[UR26], tmem[UR37], tmem[UR52], idesc[UR53], UPT ;  /* 0x00ff341a080075ea */ /* 0x0005e2000b800025 */
[----:B------:R-:W-:Y:S01]  /*3bb0*/  UMOV UR51, 0x8200490 ;  /* 0x0820049000337882 */ /* 0x000fe20000000000 */
[----:B------:R-:W-:Y:S01]  /*3bc0*/  UMOV UR22, UR38 ;  /* 0x0000002600167c82 */ /* 0x000fe20008000000 */
[----:B------:R-:W-:Y:S01]  /*3bd0*/  UMOV UR23, 0x40004040 ;  /* 0x4000404000177882 */ /* 0x000fe20000000000 */
[----:B------:R-:W-:Y:S02]  /*3be0*/  UMOV UR5, 0x40004040 ;  /* 0x4000404000057882 */ /* 0x000fe40000000000 */
[----:B------:R2:W-:Y:S01]  /*3bf0*/  UTCHMMA gdesc[UR4], gdesc[UR22], tmem[UR25], tmem[UR50], idesc[UR51], UPT ;  /* 0x00ff3216040075ea */ /* 0x0005e2000b800019 */
[----:B------:R-:W-:Y:S05]  /*3c00*/  BRA.U UP3, `(.L_x_65) ;  /* 0x0000000103047547 */ /* 0x000fea000b800000 */
[----:B--2---:R-:W-:Y:S05]  /*3c10*/  BPT.TRAP 0x1 ;  /* 0x000000040000795c */ /* 0x004fea0000300000 */
.L_x_65:
[----:B--2---:R-:W-:Y:S09]  /*3c20*/  UIADD3 UR4, UPT, UPT, UR24, 0x28060, URZ ;  /* 0x0002806018047890 */ /* 0x004ff2000fffe0ff */
[----:B------:R1:W-:Y:S01]  /*3c30*/  UTCBAR [UR4], URZ ;  /* 0x000000ff040073e9 */ /* 0x0003e200080000ff */
[----:B------:R-:W-:Y:S05]  /*3c40*/  BRA.U !UP1, `(.L_x_66) ;  /* 0x0000000109047547 */ /* 0x000fea000b800000 */
[----:B-1----:R-:W-:Y:S05]  /*3c50*/  BPT.TRAP 0x1 ;  /* 0x000000040000795c */ /* 0x002fea0000300000 */
.L_x_66:
[----:B-1----:R-:W-:Y:S04]  /*3c60*/  ULEA UR4, UR6, UR24, 0x3 ;  /* 0x0000001806047291 */ /* 0x002fe8000f8e18ff */
[----:B------:R-:W-:Y:S02]  /*3c70*/  UIADD3 UR5, UPT, UPT, UR4, 0x28038, URZ ;  /* 0x0002803804057890 */ /* 0x000fe4000fffe0ff */
[----:B------:R-:W-:Y:S04]  /*3c80*/  UIADD3 UR4, UPT, UPT, UR6, 0x1, URZ ;  /* 0x0000000106047890 */ /* 0x000fe8000fffe0ff */
[----:B------:R-:W-:Y:S03]  /*3c90*/  UISETP.NE.AND UP0, UPT, UR4, 0x3, UPT ;  /* 0x000000030400788c */ /* 0x000fe6000bf05270 */
[----:B------:R1:W-:Y:S01]  /*3ca0*/  UTCBAR [UR5], URZ ;  /* 0x000000ff050073e9 */ /* 0x0003e200080000ff */
[----:B------:R-:W-:Y:S01]  /*3cb0*/  USEL UR56, UR4, URZ, UP0 ;  /* 0x000000ff04387287 */ /* 0x000fe20008000000 */
[----:B------:R-:W-:Y:S11]  /*3cc0*/  BRA.U !UP1, `(.L_x_67) ;  /* 0x0000000109047547 */ /* 0x000ff6000b800000 */
[----:B-1----:R-:W-:Y:S05]  /*3cd0*/  BPT.TRAP 0x1 ;  /* 0x000000040000795c */ /* 0x002fea0000300000 */
.L_x_67:
[----:B------:R-:W-:Y:S01]  /*3ce0*/  ULEA UR4, UR44, UR24, 0x3 ;  /* 0x000000182c047291 */ /* 0x000fe2000f8e18ff */
[----:B------:R-:W-:Y:S08]  /*3cf0*/  SHF.L.U32 R5, R3, 0x1f, RZ ;  /* 0x0000001f03057819 */ /* 0x000ff000000006ff */
[----:B------:R-:W2:Y:S02]  /*3d00*/  SYNCS.PHASECHK.TRANS64.TRYWAIT P0, [UR4+0x28020], R5 ;  /* 0x02802005ff0075a7 */ /* 0x000ea40008001104 */
[----:B--2---:R-:W-:Y:S05]  /*3d10*/  @!P0 BRA `(.L_x_68) ;  /* 0x0000017c00688947 */ /* 0x004fea0003800000 */
.L_x_398:
[----:B------:R-:W-:Y:S05]  /*3d20*/  BRA.U UP5, `(.L_x_69) ;  /* 0x0000000105047547 */ /* 0x000fea000b800000 */
[----:B-1----:R-:W-:Y:S05]  /*3d30*/  BPT.TRAP 0x1 ;  /* 0x000000040000795c */ /* 0x002fea0000300000 */
.L_x_69:
[----:B--2---:R-:W-:Y:S04]  /*3d40*/  SHF.L.U32 R5, R0, 0x1f, RZ ;  /* 0x0000001f00057819 */ /* 0x004fe800000006ff */
[----:B------:R-:W2:Y:S02]  /*3d50*/  SYNCS.PHASECHK.TRANS64.TRYWAIT P0, [UR24+0x280a0], R5 ;  /* 0x0280a005ff0075a7 */ /* 0x000ea40008001118 */
[----:B--2---:R-:W-:Y:S05]  /*3d60*/  @!P0 BRA `(.L_x_70) ;  /* 0x0000017c006c8947 */ /* 0x004fea0003800000 */
.L_x_400:
[----:B------:R-:W-:Y:S05]  /*3d70*/  BRA.U UP4, `(.L_x_71) ;  /* 0x0000000104047547 */ /* 0x000fea000b800000 */
[----:B-1----:R-:W-:Y:S05]  /*3d80*/  BPT.TRAP 0x1 ;  /* 0x000000040000795c */ /* 0x002fea0000300000 */
.L_x_71:
[----:B--2---:R-:W-:Y:S01]  /*3d90*/  SHF.L.U32 R5, R4, 0x1f, RZ ;  /* 0x0000001f04057819 */ /* 0x004fe200000006ff */
[----:B------:R-:W-:Y:S02]  /*3da0*/  HFMA2 R8, -RZ, RZ, 0, 1.52587890625e-05 ;  /* 0x00000100ff087431 */ /* 0x000fe400000001ff */
[----:B------:R-:W-:Y:S01]  /*3db0*/  IMAD.MOV.U32 R7, RZ, RZ, 0x20 ;  /* 0x00000020ff077424 */ /* 0x000fe200078e00ff */
[----:B------:R-:W2:Y:S02]  /*3dc0*/  SYNCS.PHASECHK.TRANS64.TRYWAIT P0, [UR24+0x28058], R5 ;  /* 0x02805805ff0075a7 */ /* 0x000ea40008001118 */
[----:B--2---:R-:W-:Y:S05]  /*3dd0*/  @!P0 BRA `(.L_x_72) ;  /* 0x0000017c00688947 */ /* 0x004fea0003800000 */
.L_x_402:
[----:B------:R-:W-:Y:S01]  /*3de0*/  USHF.L.U32 UR20, UR44, 0xb, URZ ;  /* 0x0000000b2c147899 */ /* 0x000fe200080006ff */
[----:B--2---:R-:W-:Y:S01]  /*3df0*/  IMAD.MOV.U32 R6, RZ, RZ, 0x28 ;  /* 0x00000028ff067424 */ /* 0x004fe200078e00ff */
[----:B------:R-:W-:Y:S01]  /*3e00*/  R2UR UR36, R7 ;  /* 0x00000000072472ca */ /* 0x000fe200000e0000 */
[----:B------:R-:W-:Y:S01]  /*3e10*/  IMAD.MOV.U32 R7, RZ, RZ, 0x30 ;  /* 0x00000030ff077424 */ /* 0x000fe200078e00ff */
[----:B------:R-:W-:Y:S01]  /*3e20*/  UIADD3 UR4, UPT, UPT, UR20, UR58, URZ ;  /* 0x0000003a14047290 */ /* 0x000fe2000fffe0ff */
[----:B------:R-:W-:Y:S01]  /*3e30*/  IMAD.MOV.U32 R5, RZ, RZ, 0x100 ;  /* 0x00000100ff057424 */ /* 0x000fe200078e00ff */
[----:B------:R-:W-:Y:S01]  /*3e40*/  R2UR UR34, R6 ;  /* 0x00000000062272ca */ /* 0x000fe200000e0000 */
[----:B------:R-:W-:Y:S01]  /*3e50*/  IMAD.MOV.U32 R6, RZ, RZ, 0x100 ;  /* 0x00000100ff067424 */ /* 0x000fe200078e00ff */
[----:B------:R-:W-:Y:S01]  /*3e60*/  UIADD3 UR18, UPT, UPT, UR4, 0x80, URZ ;  /* 0x0000008004127890 */ /* 0x000fe2000fffe0ff */
[----:B------:R-:W-:Y:S01]  /*3e70*/  R2UR UR32, R7 ;  /* 0x00000000072072ca */ /* 0x000fe200000e0000 */
[----:B------:R-:W-:Y:S01]  /*3e80*/  UIADD3 UR16, UPT, UPT, UR4, 0x100, URZ ;  /* 0x0000010004107890 */ /* 0x000fe2000fffe0ff */
[C---:B------:R-:W-:Y:S01]  /*3e90*/  R2UR UR35, R5.reuse ;  /* 0x00000000052372ca */ /* 0x040fe200000e0000 */
[----:B------:R-:W-:Y:S01]  /*3ea0*/  UIADD3 UR14, UPT, UPT, UR4, 0x180, URZ ;  /* 0x00000180040e7890 */ /* 0x000fe2000fffe0ff */
[----:B------:R-:W-:Y:S01]  /*3eb0*/  R2UR UR31, R6 ;  /* 0x00000000061f72ca */ /* 0x000fe200000e0000 */
[----:B------:R-:W-:Y:S01]  /*3ec0*/  UIADD3 UR12, UPT, UPT, UR4, 0x200, URZ ;  /* 0x00000200040c7890 */ /* 0x000fe2000fffe0ff */
[----:B------:R-:W-:Y:S01]  /*3ed0*/  IMAD.MOV.U32 R6, RZ, RZ, 0x48 ;  /* 0x00000048ff067424 */ /* 0x000fe200078e00ff */
[----:B------:R-:W-:Y:S01]  /*3ee0*/  UIADD3 UR10, UPT, UPT, UR4, 0x280, URZ ;  /* 0x00000280040a7890 */ /* 0x000fe2000fffe0ff */
[----:B------:R-:W-:Y:S01]  /*3ef0*/  R2UR UR33, R5 ;  /* 0x00000000052172ca */ /* 0x000fe200000e0000 */
[----:B------:R-:W-:Y:S01]  /*3f00*/  UIADD3 UR8, UPT, UPT, UR4, 0x300, URZ ;  /* 0x0000030004087890 */ /* 0x000fe2000fffe0ff */
[----:B------:R-:W-:Y:S01]  /*3f10*/  IMAD.MOV.U32 R7, RZ, RZ, 0x38 ;  /* 0x00000038ff077424 */ /* 0x000fe200078e00ff */
[----:B------:R-:W-:Y:S01]  /*3f20*/  UIADD3 UR6, UPT, UPT, UR4, 0x380, URZ ;  /* 0x0000038004067890 */ /* 0x000fe2000fffe0ff */
        /* <DEDUP_REMOVED lines=13> */
[C---:B------:R-:W-:Y:S01]  /*4000*/  R2UR UR27, R5.reuse ;  /* 0x00000000051b72ca */ /* 0x040fe200000e0000 */
[----:B-1----:R-:W-:Y:S01]  /*4010*/  UMOV UR5, 0x40004040 ;  /* 0x4000404000057882 */ /* 0x002fe20000000000 */
[C---:B------:R-:W-:Y:S01]  /*4020*/  R2UR UR25, R5.reuse ;  /* 0x00000000051972ca */ /* 0x040fe200000e0000 */
[----:B------:R-:W-:Y:S01]  /*4030*/  UMOV UR52, 0x0 ;  /* 0x0000000000347882 */ /* 0x000fe20000000000 */
[----:B------:R-:W-:Y:S01]  /*4040*/  R2UR UR21, R6 ;  /* 0x00000000061572ca */ /* 0x000fe200000e0000 */
[----:B------:R-:W-:Y:S01]  /*4050*/  UMOV UR53, 0x8210490 ;  /* 0x0821049000357882 */ /* 0x000fe20000000000 */
[----:B------:R-:W-:Y:S01]  /*4060*/  R2UR UR22, R5 ;  /* 0x00000000051672ca */ /* 0x000fe200000e0000 */
[----:B------:R1:W-:Y:S01]  /*4070*/  UTCHMMA tmem[UR36], gdesc[UR4], tmem[UR37], tmem[UR54], idesc[UR55], UPT ;  /* 0x00ff3604240079ea */ /* 0x0003e2000b800025 */
        /* <DEDUP_REMOVED lines=24> */
[----:B------:R-:W-:Y:S02]  /*4200*/  UMOV UR7, 0x40004040 ;  /* 0x4000404000077882 */ /* 0x000fe40000000000 */
[----:B------:R1:W-:Y:S01]  /*4210*/  UTCHMMA tmem[UR21], gdesc[UR6], tmem[UR22], tmem[UR38], idesc[UR39], UPT ;  /* 0x00ff2606150079ea */ /* 0x0003e2000b800016 */
[----:B------:R-:W-:Y:S05]  /*4220*/  BRA.U UP5, `(.L_x_73) ;  /* 0x0000000105047547 */ /* 0x000fea000b800000 */
[----:B-1----:R-:W-:Y:S05]  /*4230*/  BPT.TRAP 0x1 ;  /* 0x000000040000795c */ /* 0x002fea0000300000 */
.L_x_73:
[----:B-1----:R-:W-:Y:S01]  /*4240*/  UIADD3 UR4, UPT, UPT, UR24, 0x28090, URZ ;  /* 0x0002809018047890 */ /* 0x002fe2000fffe0ff */
[----:B------:R-:W-:Y:S01]  /*4250*/  LOP3.LUT R2, R2, 0x1, RZ, 0x3c, !PT ;  /* 0x0000000102027812 */ /* 0x000fe200078e3cff */
[----:B------:R-:W-:Y:S02]  /*4260*/  UIADD3 UR5, UPT, UPT, UR44, 0x1, URZ ;  /* 0x000000012c057890 */ /* 0x000fe4000fffe0ff */
[----:B------:R-:W-:Y:S02]  /*4270*/  UISETP.GT.AND UP0, UPT, UR57, 0x2, UPT ;  /* 0x000000023900788c */ /* 0x000fe4000bf04270 */
[----:B------:R-:W-:Y:S02]  /*4280*/  UISETP.NE.AND UP2, UPT, UR5, 0x3, UPT ;  /* 0x000000030500788c */ /* 0x000fe4000bf45270 */
[----:B------:R-:W-:Y:S01]  /*4290*/  UIADD3 UR57, UPT, UPT, UR57, -0x1, URZ ;  /* 0xffffffff39397890 */ /* 0x000fe2000fffe0ff */
[----:B------:R2:W-:Y:S01]  /*42a0*/  UTCBAR [UR4], URZ ;  /* 0x000000ff040073e9 */ /* 0x0005e200080000ff */
[----:B------:R-:W-:Y:S02]  /*42b0*/  USEL UR6, URZ, 0x1, UP2 ;  /* 0x00000001ff067887 */ /* 0x000fe40009000000 */
[----:B------:R-:W-:Y:S01]  /*42c0*/  USEL UR7, UR5, URZ, UP2 ;  /* 0x000000ff05077287 */ /* 0x000fe20009000000 */
[----:B------:R-:W-:Y:S01]  /*42d0*/  UMOV UR42, 0x1 ;  /* 0x00000001002a7882 */ /* 0x000fe20000000000 */
[----:B------:R-:W-:Y:S02]  /*42e0*/  UMOV UR25, UR44 ;  /* 0x0000002c00197c82 */ /* 0x000fe40008000000 */
[----:B------:R-:W-:Y:S01]  /*42f0*/  LOP3.LUT R3, R3, UR6, RZ, 0x3c, !PT ;  /* 0x0000000603037c12 */ /* 0x000fe2000f8e3cff */
[----:B------:R-:W-:Y:S05]  /*4300*/  BRA.U UP0, `(.L_x_74) ;  /* 0xffffffe900407547 */ /* 0x000fea000b83ffff */
.L_x_55:
[----:B------:R-:W-:Y:S04]  /*4310*/  BSSY.RECONVERGENT B0, `(.L_x_75) ;  /* 0x0000003000007945 */ /* 0x000fe80003800200 */
[----:B------:R-:W-:Y:S05]  /*4320*/  @!P4 BRA `(.L_x_76) ;  /* 0x000000000004c947 */ /* 0x000fea0003800000 */
[----:B-12---:R-:W-:Y:S05]  /*4330*/  BPT.TRAP 0x1 ;  /* 0x000000040000795c */ /* 0x006fea0000300000 */
.L_x_76:
[----:B-12---:R-:W-:Y:S05]  /*4340*/  BSYNC.RECONVERGENT B0 ;  /* 0x0000000000007941 */ /* 0x006fea0003800200 */
.L_x_75:
[----:B------:R-:W1:Y:S01]  /*4350*/  S2UR UR4, SR_CgaCtaId ;  /* 0x00000000000479c3 */ /* 0x000e620000008800 */
[----:B------:R-:W-:Y:S01]  /*4360*/  UMOV UR5, 0x400 ;  /* 0x0000040000057882 */ /* 0x000fe20000000000 */
[----:B------:R-:W-:Y:S01]  /*4370*/  BSSY.RECONVERGENT B0, `(.L_x_77) ;  /* 0x0000006000007945 */ /* 0x000fe20003800200 */
[----:B-1----:R-:W-:-:S04]  /*4380*/  ULEA UR4, UR4, UR5, 0x18 ;  /* 0x0000000504047291 */ /* 0x002fc8000f8ec0ff */
[----:B------:R-:W-:-:S09]  /*4390*/  UIADD3 UR4, UPT, UPT, UR4, 0x28010, URZ ;  /* 0x0002801004047890 */ /* 0x000fd2000fffe0ff */
[----:B------:R1:W-:Y:S01]  /*43a0*/  UTCBAR [UR4], URZ ;  /* 0x000000ff040073e9 */ /* 0x0003e200080000ff */
[----:B------:R-:W-:Y:S05]  /*43b0*/  @!P4 BRA `(.L_x_78) ;  /* 0x000000000004c947 */ /* 0x000fea0003800000 */
[----:B-1----:R-:W-:Y:S05]  /*43c0*/  BPT.TRAP 0x1 ;  /* 0x000000040000795c */ /* 0x002fea0000300000 */
.L_x_78:
[----:B-1----:R-:W-:Y:S05]  /*43d0*/  BSYNC.RECONVERGENT B0 ;  /* 0x0000000000007941 */ /* 0x002fea0003800200 */
.L_x_77:
[----:B------:R-:W1:Y:S01]  /*43e0*/  S2UR UR4, SR_CgaCtaId ;  /* 0x00000000000479c3 */ /* 0x000e620000008800 */
[----:B------:R-:W-:Y:S02]  /*43f0*/  UMOV UR5, 0x400 ;  /* 0x0000040000057882 */ /* 0x000fe40000000000 */
[----:B-1----:R-:W-:-:S04]  /*4400*/  ULEA UR4, UR4, UR5, 0x18 ;  /* 0x0000000504047291 */ /* 0x002fc8000f8ec0ff */
[----:B------:R-:W-:-:S09]  /*4410*/  UIADD3 UR4, UPT, UPT, UR4, 0x28018, URZ ;  /* 0x0002801804047890 */ /* 0x000fd2000fffe0ff */
[----:B------:R1:W-:Y:S01]  /*4420*/  UTCBAR [UR4], URZ ;  /* 0x000000ff040073e9 */ /* 0x0003e200080000ff */
[----:B------:R-:W-:Y:S05]  /*4430*/  BRA.U UP5, `(.L_x_79) ;  /* 0x0000000105047547 */ /* 0x000fea000b800000 */
[----:B-1----:R-:W-:Y:S05]  /*4440*/  BPT.TRAP 0x1 ;  /* 0x000000040000795c */ /* 0x002fea0000300000 */
.L_x_79:
[----:B------:R-:W2:Y:S01]  /*4450*/  S2UR UR21, SR_CgaCtaId ;  /* 0x00000000001579c3 */ /* 0x000ea20000008800 */
[----:B-1----:R-:W-:Y:S01]  /*4460*/  UMOV UR4, 0x400 ;  /* 0x0000040000047882 */ /* 0x002fe20000000000 */
[----:B------:R-:W-:Y:S01]  /*4470*/  SHF.L.U32 R0, R0, 0x1f, RZ ;  /* 0x0000001f00007819 */ /* 0x000fe200000006ff */
[----:B--2---:R-:W-:-:S09]  /*4480*/  ULEA UR21, UR21, UR4, 0x18 ;  /* 0x0000000415157291 */ /* 0x004fd2000f8ec0ff */
[----:B------:R-:W1:Y:S02]  /*4490*/  SYNCS.PHASECHK.TRANS64.TRYWAIT P0, [UR21+0x280a8], R0 ;  /* 0x0280a800ff0075a7 */ /* 0x000e640008001115 */
[----:B-1----:R-:W-:Y:S05]  /*44a0*/  @!P0 BRA `(.L_x_80) ;  /* 0x0000017400cc8947 */ /* 0x002fea0003800000 */
.L_x_404:
[----:B------:R-:W-:Y:S05]  /*44b0*/  BRA.U UP3, `(.L_x_81) ;  /* 0x0000000103047547 */ /* 0x000fea000b800000 */
[----:B------:R-:W-:Y:S05]  /*44c0*/  BPT.TRAP 0x1 ;  /* 0x000000040000795c */ /* 0x000fea0000300000 */
.L_x_81:
[----:B------:R-:W-:Y:S01]  /*44d0*/  SHF.L.U32 R2, R2, 0x1f, RZ ;  /* 0x0000001f02027819 */ /* 0x000fe200000006ff */
[----:B-1----:R-:W-:Y:S02]  /*44e0*/  HFMA2 R3, -RZ, RZ, 0, 2.288818359375e-05 ;  /* 0x00000180ff037431 */ /* 0x002fe400000001ff */
[----:B------:R-:W-:Y:S01]  /*44f0*/  IMAD.MOV.U32 R4, RZ, RZ, 0xa0 ;  /* 0x000000a0ff047424 */ /* 0x000fe200078e00ff */
[----:B------:R-:W1:Y:S02]  /*4500*/  SYNCS.PHASECHK.TRANS64.TRYWAIT P0, [UR21+0x28068], R2 ;  /* 0x02806802ff0075a7 */ /* 0x000e640008001115 */
[----:B-1----:R-:W-:Y:S05]  /*4510*/  @!P0 BRA `(.L_x_82) ;  /* 0x0000017400c88947 */ /* 0x002fea0003800000 */
.L_x_406:
        /* <DEDUP_REMOVED lines=13> */
[----:B------:R-:W-:Y:S01]  /*45f0*/  UIADD3 UR4, UPT, UPT, UR20, UR58, URZ ;  /* 0x0000003a14047290 */ /* 0x000fe2000fffe0ff */
[C---:B------:R-:W-:Y:S01]  /*4600*/  R2UR UR32, R3.reuse ;  /* 0x00000000032072ca */ /* 0x040fe200000e0000 */
[----:B------:R-:W-:Y:S01]  /*4610*/  UISETP.NE.U32.AND UP0, UPT, UR42, URZ, UPT ;  /* 0x000000ff2a00728c */ /* 0x000fe2000bf05070 */
        /* <DEDUP_REMOVED lines=19> */
[----:B------:R-:W-:Y:S01]  /*4750*/  UMOV UR5, 0x40004040 ;  /* 0x4000404000057882 */ /* 0x000fe20000000000 */
[----:B------:R-:W-:Y:S01]  /*4760*/  UIADD3 UR6, UPT, UPT, UR4, 0x380, URZ ;  /* 0x0000038004067890 */ /* 0x000fe2000fffe0ff */
[----:B------:R1:W-:Y:S01]  /*4770*/  UTCHMMA tmem[UR35], gdesc[UR4], tmem[UR36], tmem[UR52], idesc[UR53], UP0 ;  /* 0x00ff3404230079ea */ /* 0x0003e20008000024 */
        /* <DEDUP_REMOVED lines=30> */
.L_x_83:
[----:B-1----:R-:W-:-:S09]  /*4960*/  UIADD3 UR4, UPT, UPT, UR21, 0x28098, URZ ;  /* 0x0002809815047890 */ /* 0x002fd2000fffe0ff */
[----:B------:R1:W-:Y:S01]  /*4970*/  UTCBAR [UR4], URZ ;  /* 0x000000ff040073e9 */ /* 0x0003e200080000ff */
[----:B------:R-:W-:Y:S05]  /*4980*/  BRA.U !UP1, `(.L_x_84) ;  /* 0x0000000109047547 */ /* 0x000fea000b800000 */
[----:B-1----:R-:W-:Y:S05]  /*4990*/  BPT.TRAP 0x1 ;  /* 0x000000040000795c */ /* 0x002fea0000300000 */
.L_x_84:
[----:B-1----:R-:W-:-:S04]  /*49a0*/  ULEA UR4, UR56, UR21, 0x3 ;  /* 0x0000001538047291 */ /* 0x002fc8000f8e18ff */
[----:B------:R-:W-:-:S09]  /*49b0*/  UIADD3 UR4, UPT, UPT, UR4, 0x28038, URZ ;  /* 0x0002803804047890 */ /* 0x000fd2000fffe0ff */
[----:B------:R1:W-:Y:S01]  /*49c0*/  UTCBAR [UR4], URZ ;  /* 0x000000ff040073e9 */ /* 0x0003e200080000ff */
[----:B------:R-:W-:Y:S05]  /*49d0*/  BRA.U UP4, `(.L_x_85) ;  /* 0x0000000104047547 */ /* 0x000fea000b800000 */
[----:B-1----:R-:W-:Y:S05]  /*49e0*/  BPT.TRAP 0x1 ;  /* 0x000000040000795c */ /* 0x002fea0000300000 */
.L_x_85:
[----:B-1----:R-:W-:-:S09]  /*49f0*/  UIADD3 UR4, UPT, UPT, UR21, 0x28050, URZ ;  /* 0x0002805015047890 */ /* 0x002fd2000fffe0ff */
[----:B------:R1:W-:Y:S01]  /*4a00*/  UTCBAR [UR4], URZ ;  /* 0x000000ff040073e9 */ /* 0x0003e200080000ff */
[----:B------:R-:W-:Y:S05]  /*4a10*/  BRA.U UP3, `(.L_x_86) ;  /* 0x0000000103047547 */ /* 0x000fea000b800000 */
[----:B-1----:R-:W-:Y:S05]  /*4a20*/  BPT.TRAP 0x1 ;  /* 0x000000040000795c */ /* 0x002fea0000300000 */
.L_x_86:
[----:B------:R-:W-:-:S13]  /*4a30*/  ELECT P0, URZ, PT ;  /* 0x0000000000ff782f */ /* 0x000fda0003800000 */
[----:B-1----:R-:W-:Y:S05]  /*4a40*/  @!P0 EXIT ;  /* 0x000000000000894d */ /* 0x002fea0003800000 */
[----:B------:R-:W-:-:S09]  /*4a50*/  UIADD3 UR4, UPT, UPT, UR21, 0x28060, URZ ;  /* 0x0002806015047890 */ /* 0x000fd2000fffe0ff */
[----:B------:R1:W-:Y:S01]  /*4a60*/  UTCBAR [UR4], URZ ;  /* 0x000000ff040073e9 */ /* 0x0003e200080000ff */
[----:B------:R-:W-:Y:S01]  /*4a70*/  NOP ;  /* 0x0000000000007918 */ /* 0x000fe20000000000 */
[----:B-1----:R-:W-:Y:S05]  /*4a80*/  EXIT ;  /* 0x000000000000794d */ /* 0x002fea0003800000 */
.L_x_28:
[----:B------:R-:W-:-:S08]  /*4a90*/  NOP ;  /* 0x0000000000007918 */ /* 0x000fd00000000000 */
[----:B------:R-:W1:-:S00]  /*4aa0*/  USETMAXREG.DEALLOC.CTAPOOL 0x60 ;  /* 0x00000060000079c8 */ /* 0x000e4000080e0500 */
[----:B-1----:R-:W1:Y:S01]  /*4ab0*/  S2R R2, SR_CTAID.X ;  /* 0x0000000000027919 */ /* 0x002e620000002500 */
[----:B------:R-:W2:Y:S01]  /*4ac0*/  LDCU UR4, c[0x0][0x380] ;  /* 0x00007000ff0477ac */ /* 0x000ea20008000800 */
[----:B-1----:R-:W-:-:S04]  /*4ad0*/  SHF.L.U32 R0, R2, 0x8, RZ ;  /* 0x0000000802007819 */ /* 0x002fc800000006ff */
[----:B--2---:R-:W-:-:S13]  /*4ae0*/  ISETP.GE.U32.AND P0, PT, R0, UR4, PT ;  /* 0x0000000400007c0c */ /* 0x004fda000bf06070 */
[----:B------:R-:W-:Y:S05]  /*4af0*/  @P0 EXIT ;  /* 0x000000000000094d */ /* 0x000fea0003800000 */
[----:B------:R-:W1:Y:S01]  /*4b00*/  LDCU UR6, c[0x0][0x384] ;  /* 0x00007080ff0677ac */ /* 0x000e620008000800 */
[----:B------:R-:W2:Y:S01]  /*4b10*/  LDCU.64 UR46, c[0x0][0x358] ;  /* 0x00006b00ff2e77ac */ /* 0x000ea20008000a00 */
[----:B-1----:R-:W-:-:S09]  /*4b20*/  UISETP.NE.AND UP0, UPT, UR6, URZ, UPT ;  /* 0x000000ff0600728c */ /* 0x002fd2000bf05270 */
[----:B--2---:R-:W-:Y:S05]  /*4b30*/  BRA.U UP0, `(.L_x_87) ;  /* 0x0000005500747547 */ /* 0x004fea000b800000 */
[----:B------:R-:W-:-:S09]  /*4b40*/  UISETP.NE.AND UP0, UPT, UR41, URZ, UPT ;  /* 0x000000ff2900728c */ /* 0x000fd2000bf05270 */
[----:B------:R-:W-:Y:S05]  /*4b50*/  BRA.U UP0, `(.L_x_88) ;  /* 0x0000000100047547 */ /* 0x000fea000b800000 */
[----:B------:R-:W-:Y:S05]  /*4b60*/  BPT.TRAP 0x1 ;  /* 0x000000040000795c */ /* 0x000fea0000300000 */
.L_x_88:
[----:B------:R-:W1:Y:S01]  /*4b70*/  S2R R0, SR_CgaCtaId ;  /* 0x0000000000007919 */ /* 0x000e620000008800 */
[----:B------:R-:W-:Y:S01]  /*4b80*/  MOV R3, 0x400 ;  /* 0x0000040000037802 */ /* 0x000fe20000000f00 */
[----:B------:R-:W-:Y:S01]  /*4b90*/  IMAD.MOV.U32 R4, RZ, RZ, 0x1 ;  /* 0x00000001ff047424 */ /* 0x000fe200078e00ff */
[----:B------:R-:W2:Y:S02]  /*4ba0*/  S2R R5, SR_TID.X ;  /* 0x0000000000057919 */ /* 0x000ea40000002100 */
[----:B-1----:R-:W-:Y:S02]  /*4bb0*/  LEA R6, R0, R3, 0x18 ;  /* 0x0000000300067211 */ /* 0x002fe400078ec0ff */
[----:B------:R-:W-:Y:S02]  /*4bc0*/  SHF.L.U32 R0, R4, 0x1f, RZ ;  /* 0x0000001f04007819 */ /* 0x000fe400000006ff */
[----:B--2---:R-:W-:Y:S02]  /*4bd0*/  LOP3.LUT P1, R3, R5, 0x7f, RZ, 0xc0, !PT ;  /* 0x0000007f05037812 */ /* 0x004fe4000782c0ff */
[----:B------:R-:W1:Y:S03]  /*4be0*/  SYNCS.PHASECHK.TRANS64.TRYWAIT P0, [R6+URZ+0x280c0], R0 ;  /* 0x0280c000060075a7 */ /* 0x000e6600080011ff */
[----:B------:R2:W-:Y:S02]  /*4bf0*/  STL [R1+0x30], R3 ;  /* 0x0000300301007387 */ /* 0x0005e40000100800 */
[----:B-12---:R-:W-:Y:S06]  /*4c00*/  @!P0 BRA `(.L_x_89) ;  /* 0x0000017000248947 */ /* 0x006fec0003800000 */
.L_x_407:
[----:B------:R-:W-:Y:S04]  /*4c10*/  BSSY.RECONVERGENT B6, `(.L_x_90) ;  /* 0x0000240000067945 */ /* 0x000fe80003800200 */
[----:B------:R-:W-:Y:S05]  /*4c20*/  @P1 BRA `(.L_x_91) ;  /* 0x0000002000f81947 */ /* 0x000fea0003800000 */
[----:B------:R-:W2:Y:S01]  /*4c30*/  S2UR UR4, SR_CTAID.Z ;  /* 0x00000000000479c3 */ /* 0x000ea20000002700 */
[----:B-1----:R-:W1:Y:S01]  /*4c40*/  S2R R0, SR_CTAID.Y ;  /* 0x0000000000007919 */ /* 0x002e620000002600 */
[----:B------:R-:W2:Y:S01]  /*4c50*/  LDCU UR5, c[0x0][0x370] ;  /* 0x00006e00ff0577ac */ /* 0x000ea20008000800 */
[----:B------:R-:W3:Y:S01]  /*4c60*/  LDCU UR6, c[0x0][0x374] ;  /* 0x00006e80ff0677ac */ /* 0x000ee20008000800 */
[----:B--2---:R-:W-:-:S04]  /*4c70*/  UIMAD UR4, UR5, UR4, URZ ;  /* 0x00000004050472a4 */ /* 0x004fc8000f8e02ff */
[----:B------:R-:W-:-:S04]  /*4c80*/  UIADD3 UR4, UPT, UPT, URZ, -UR4, URZ ;  /* 0x80000004ff047290 */ /* 0x000fc8000fffe0ff */
[----:B---3--:R-:W-:Y:S01]  /*4c90*/  UIMAD UR4, UR4, UR6, URZ ;  /* 0x00000006040472a4 */ /* 0x008fe2000f8e02ff */
[----:B-1----:R-:W-:-:S05]  /*4ca0*/  IMAD R0, R0, UR5, R2 ;  /* 0x0000000500007c24 */ /* 0x002fca000f8e0202 */
[----:B------:R-:W-:-:S13]  /*4cb0*/  ISETP.NE.AND P0, PT, R0, UR4, PT ;  /* 0x0000000400007c0c */ /* 0x000fda000bf05270 */
[----:B------:R-:W-:Y:S05]  /*4cc0*/  @P0 BRA `(.L_x_91) ;  /* 0x0000002000d00947 */ /* 0x000fea0003800000 */
[----:B------:R-:W1:Y:S01]  /*4cd0*/  LDC.64 R2, c[0x4][0xa0] ;  /* 0x01002800ff027b82 */ /* 0x000e620000000a00 */
[----:B------:R-:W-:Y:S01]  /*4ce0*/  MOV R22, 0x0 ;  /* 0x0000000000167802 */ /* 0x000fe20000000f00 */
[----:B------:R-:W2:Y:S01]  /*4cf0*/  LDCU.64 UR4, c[0x4][0xd0] ;  /* 0x01001a00ff0477ac */ /* 0x000ea20008000a00 */
[----:B------:R-:W-:Y:S01]  /*4d00*/  IADD3 R19, P0, PT, R17, 0x8, RZ ;  /* 0x0000000811137810 */ /* 0x000fe20007f1e0ff */
[----:B------:R-:W-:Y:S01]  /*4d10*/  IMAD.MOV.U32 R6, RZ, RZ, R17 ;  /* 0x000000ffff067224 */ /* 0x000fe200078e0011 */
[----:B------:R-:W-:-:S03]  /*4d20*/  MOV R7, R16 ;  /* 0x0000001000077202 */ /* 0x000fc60000000f00 */
[----:B------:R-:W-:Y:S02]  /*4d30*/  IMAD.X R18, RZ, RZ, R16, P0 ;  /* 0x000000ffff127224 */ /* 0x000fe400000e0610 */
[----:B--2---:R-:W-:Y:S01]  /*4d40*/  IMAD.U32 R4, RZ, RZ, UR4 ;  /* 0x00000004ff047e24 */ /* 0x004fe2000f8e00ff */
[----:B------:R-:W-:Y:S01]  /*4d50*/  MOV R5, UR5 ;  /* 0x0000000500057c02 */ /* 0x000fe20008000f00 */
[----:B-1----:R1:W-:Y:S02]  /*4d60*/  STL.64 [R1], R2 ;  /* 0x0000000201007387 */ /* 0x0023e40000100a00 */
[----:B-1----:R1:W2:Y:S04]  /*4d70*/  LDC.64 R2, c[0x4][R22] ;  /* 0x0100000016027b82 */ /* 0x0022a80000000a00 */
[----:B------:R-:W-:-:S07]  /*4d80*/  LEPC R20, `(.L_x_92) ;  /* 0x000000001014794e */ /* 0x000fce0000000000 */
[----:B-12---:R-:W-:Y:S05]  /*4d90*/  CALL.ABS.NOINC R2 ;  /* 0x0000000002007343 */ /* 0x006fea0003c00000 */
.L_x_92:
[----:B------:R-:W-:Y:S01]  /*4da0*/  IMAD.MOV.U32 R8, RZ, RZ, 0x3 ;  /* 0x00000003ff087424 */ /* 0x000fe200078e00ff */
[----:B------:R1:W2:Y:S01]  /*4db0*/  LDC.64 R2, c[0x4][R22] ;  /* 0x0100000016027b82 */ /* 0x0002a20000000a00 */
[----:B------:R-:W-:Y:S01]  /*4dc0*/  IMAD.MOV.U32 R9, RZ, RZ, 0x4 ;  /* 0x00000004ff097424 */ /* 0x000fe200078e00ff */
[----:B------:R-:W3:Y:S01]  /*4dd0*/  LDCU.64 UR4, c[0x4][0xe8] ;  /* 0x01001d00ff0477ac */ /* 0x000ee20008000a00 */
[----:B------:R-:W-:Y:S01]  /*4de0*/  MOV R6, R19 ;  /* 0x0000001300067202 */ /* 0x000fe20000000f00 */
[----:B------:R1:W-:Y:S01]  /*4df0*/  STL [R1+0x10], R8 ;  /* 0x0000100801007387 */ /* 0x0003e20000100800 */
[----:B------:R-:W-:-:S03]  /*4e00*/  MOV R7, R18 ;  /* 0x0000001200077202 */ /* 0x000fc60000000f00 */
[----:B------:R1:W-:Y:S01]  /*4e10*/  STL.64 [R1+0x8], R8 ;  /* 0x0000080801007387 */ /* 0x0003e20000100a00 */
[----:B---3--:R-:W-:Y:S01]  /*4e20*/  MOV R4, UR4 ;  /* 0x0000000400047c02 */ /* 0x008fe20008000f00 */
[----:B------:R-:W-:Y:S02]  /*4e30*/  IMAD.U32 R5, RZ, RZ, UR5 ;  /* 0x00000005ff057e24 */ /* 0x000fe4000f8e00ff */
[----:B------:R-:W-:-:S07]  /*4e40*/  LEPC R20, `(.L_x_93) ;  /* 0x000000001014794e */ /* 0x000fce0000000000 */
[----:B-12---:R-:W-:Y:S05]  /*4e50*/  CALL.ABS.NOINC R2 ;  /* 0x0000000002007343 */ /* 0x006fea0003c00000 */
.L_x_93:
[----:B------:R1:W2:Y:S01]  /*4e60*/  LDC.64 R2, c[0x4][R22] ;  /* 0x0100000016027b82 */ /* 0x0002a20000000a00 */
[----:B------:R-:W3:Y:S01]  /*4e70*/  LDCU.64 UR4, c[0x4][0xe0] ;  /* 0x01001c00ff0477ac */ /* 0x000ee20008000a00 */
[----:B------:R-:W-:Y:S01]  /*4e80*/  CS2R R6, SRZ ;  /* 0x0000000000067805 */ /* 0x000fe2000001ff00 */
[----:B---3--:R-:W-:Y:S01]  /*4e90*/  IMAD.U32 R4, RZ, RZ, UR4 ;  /* 0x00000004ff047e24 */ /* 0x008fe2000f8e00ff */
[----:B------:R-:W-:-:S04]  /*4ea0*/  MOV R5, UR5 ;  /* 0x0000000500057c02 */ /* 0x000fc80008000f00 */
[----:B------:R-:W-:-:S07]  /*4eb0*/  LEPC R20, `(.L_x_94) ;  /* 0x000000001014794e */ /* 0x000fce0000000000 */
[----:B-12---:R-:W-:Y:S05]  /*4ec0*/  CALL.ABS.NOINC R2 ;  /* 0x0000000002007343 */ /* 0x006fea0003c00000 */
.L_x_94:
[----:B------:R1:W2:Y:S01]  /*4ed0*/  LDC.64 R2, c[0x4][R22] ;  /* 0x0100000016027b82 */ /* 0x0002a20000000a00 */
[----:B------:R-:W3:Y:S01]  /*4ee0*/  LDCU.64 UR4, c[0x4][0xf0] ;  /* 0x01001e00ff0477ac */ /* 0x000ee20008000a00 */
[----:B------:R-:W-:Y:S01]  /*4ef0*/  CS2R R6, SRZ ;  /* 0x0000000000067805 */ /* 0x000fe2000001ff00 */
[----:B---3--:R-:W-:Y:S01]  /*4f00*/  IMAD.U32 R4, RZ, RZ, UR4 ;  /* 0x00000004ff047e24 */ /* 0x008fe2000f8e00ff */
[----:B------:R-:W-:-:S04]  /*4f10*/  MOV R5, UR5 ;  /* 0x0000000500057c02 */ /* 0x000fc80008000f00 */
[----:B------:R-:W-:-:S07]  /*4f20*/  LEPC R20, `(.L_x_95) ;  /* 0x000000001014794e */ /* 0x000fce0000000000 */
[----:B-12---:R-:W-:Y:S05]  /*4f30*/  CALL.ABS.NOINC R2 ;  /* 0x0000000002007343 */ /* 0x006fea0003c00000 */
.L_x_95:
[----:B------:R1:W2:Y:S01]  /*4f40*/  LDC.64 R2, c[0x4][R22] ;  /* 0x0100000016027b82 */ /* 0x0002a20000000a00 */
[----:B------:R-:W3:Y:S01]  /*4f50*/  LDCU.64 UR4, c[0x4][0xf8] ;  /* 0x01001f00ff0477ac */ /* 0x000ee20008000a00 */
[----:B------:R-:W-:Y:S01]  /*4f60*/  CS2R R6, SRZ ;  /* 0x0000000000067805 */ /* 0x000fe2000001ff00 */
[----:B---3--:R-:W-:Y:S01]  /*4f70*/  IMAD.U32 R4, RZ, RZ, UR4 ;  /* 0x00000004ff047e24 */ /* 0x008fe2000f8e00ff */
[----:B------:R-:W-:-:S04]  /*4f80*/  MOV R5, UR5 ;  /* 0x0000000500057c02 */ /* 0x000fc80008000f00 */
[----:B------:R-:W-:-:S07]  /*4f90*/  LEPC R20, `(.L_x_96) ;  /* 0x000000001014794e */ /* 0x000fce0000000000 */
[----:B-12---:R-:W-:Y:S05]  /*4fa0*/  CALL.ABS.NOINC R2 ;  /* 0x0000000002007343 */ /* 0x006fea0003c00000 */
.L_x_96:
[----:B------:R-:W-:Y:S01]  /*4fb0*/  HFMA2 R0, -RZ, RZ, 0, 9.5367431640625e-07 ;  /* 0x00000010ff007431 */ /* 0x000fe200000001ff */
[----:B------:R1:W2:Y:S01]  /*4fc0*/  LDC.64 R2, c[0x4][R22] ;  /* 0x0100000016027b82 */ /* 0x0002a20000000a00 */
[----:B------:R-:W3:Y:S01]  /*4fd0*/  LDCU.64 UR4, c[0x4][0xc8] ;  /* 0x01001900ff0477ac */ /* 0x000ee20008000a00 */
[----:B------:R-:W-:Y:S01]  /*4fe0*/  MOV R6, R17 ;  /* 0x0000001100067202 */ /* 0x000fe20000000f00 */
[----:B------:R-:W-:Y:S01]  /*4ff0*/  IMAD.MOV.U32 R7, RZ, RZ, R16 ;  /* 0x000000ffff077224 */ /* 0x000fe200078e0010 */
[----:B------:R1:W-:Y:S01]  /*5000*/  STL [R1], R0 ;  /* 0x0000000001007387 */ /* 0x0003e20000100800 */
[----:B---3--:R-:W-:Y:S01]  /*5010*/  MOV R4, UR4 ;  /* 0x0000000400047c02 */ /* 0x008fe20008000f00 */
[----:B------:R-:W-:-:S04]  /*5020*/  IMAD.U32 R5, RZ, RZ, UR5 ;  /* 0x00000005ff057e24 */ /* 0x000fc8000f8e00ff */
[----:B------:R-:W-:-:S07]  /*5030*/  LEPC R20, `(.L_x_97) ;  /* 0x000000001014794e */ /* 0x000fce0000000000 */
[----:B-12---:R-:W-:Y:S05]  /*5040*/  CALL.ABS.NOINC R2 ;  /* 0x0000000002007343 */ /* 0x006fea0003c00000 */
.L_x_97:
[----:B------:R-:W1:Y:S01]  /*5050*/  S2R R24, SR_CgaCtaId ;  /* 0x0000000000187919 */ /* 0x000e620000008800 */
[----:B------:R-:W-:Y:S01]  /*5060*/  MOV R23, 0x400 ;  /* 0x0000040000177802 */ /* 0x000fe20000000f00 */
[----:B------:R2:W3:Y:S01]  /*5070*/  LDC.64 R8, c[0x4][R22] ;  /* 0x0100000016087b82 */ /* 0x0004e20000000a00 */
[----:B------:R-:W4:Y:S01]  /*5080*/  LDCU.64 UR4, c[0x4][0x100] ;  /* 0x01002000ff0477ac */ /* 0x000f220008000a00 */
[----:B------:R-:W5:Y:S01]  /*5090*/  S2R R0, SR_SWINHI ;  /* 0x0000000000007919 */ /* 0x000f620000002f00 */
[----:B------:R-:W-:Y:S01]  /*50a0*/  MOV R6, R17 ;  /* 0x0000001100067202 */ /* 0x000fe20000000f00 */
[----:B------:R-:W-:Y:S02]  /*50b0*/  IMAD.MOV.U32 R7, RZ, RZ, R16 ;  /* 0x000000ffff077224 */ /* 0x000fe400078e0010 */
[----:B----4-:R-:W-:Y:S02]  /*50c0*/  IMAD.U32 R4, RZ, RZ, UR4 ;  /* 0x00000004ff047e24 */ /* 0x010fe4000f8e00ff */
[----:B------:R-:W-:Y:S01]  /*50d0*/  IMAD.U32 R5, RZ, RZ, UR5 ;  /* 0x00000005ff057e24 */ /* 0x000fe2000f8e00ff */
[----:B-1----:R-:W-:-:S04]  /*50e0*/  LEA R23, R24, R23, 0x18 ;  /* 0x0000001718177211 */ /* 0x002fc800078ec0ff */
[----:B------:R-:W-:Y:S02]  /*50f0*/  MOV R2, R23 ;  /* 0x0000001700027202 */ /* 0x000fe40000000f00 */
[----:B-----5:R-:W-:-:S05]  /*5100*/  MOV R3, R0 ;  /* 0x0000000000037202 */ /* 0x020fca0000000f00 */
[----:B------:R2:W-:Y:S02]  /*5110*/  STL.64 [R1], R2 ;  /* 0x0000000201007387 */ /* 0x0005e40000100a00 */
[----:B------:R-:W-:-:S07]  /*5120*/  LEPC R20, `(.L_x_98) ;  /* 0x000000001014794e */ /* 0x000fce0000000000 */
[----:B--23--:R-:W-:Y:S05]  /*5130*/  CALL.ABS.NOINC R8 ;  /* 0x0000000008007343 */ /* 0x00cfea0003c00000 */
.L_x_98:
[----:B------:R-:W1:Y:S01]  /*5140*/  LDC.64 R4, c[0x4][0xd8] ;  /* 0x01003600ff047b82 */ /* 0x000e620000000a00 */
[----:B------:R-:W2:Y:S01]  /*5150*/  LDCU.64 UR4, c[0x4][0xd0] ;  /* 0x01001a00ff0477ac */ /* 0x000ea20008000a00 */
[----:B------:R-:W-:Y:S02]  /*5160*/  MOV R6, R17 ;  /* 0x0000001100067202 */ /* 0x000fe40000000f00 */
[----:B------:R-:W-:-:S04]  /*5170*/  MOV R7, R16 ;  /* 0x0000001000077202 */ /* 0x000fc80000000f00 */
[----:B------:R3:W4:Y:S01]  /*5180*/  LDC.64 R2, c[0x4][R22] ;  /* 0x0100000016027b82 */ /* 0x0007220000000a00 */
[----:B-1----:R2:W-:Y:S02]  /*5190*/  STL.64 [R1], R4 ;  /* 0x0000000401007387 */ /* 0x0025e40000100a00 */
[----:B--2---:R-:W-:Y:S02]  /*51a0*/  IMAD.U32 R4, RZ, RZ, UR4 ;  /* 0x00000004ff047e24 */ /* 0x004fe4000f8e00ff */
[----:B---34-:R-:W-:-:S03]  /*51b0*/  IMAD.U32 R5, RZ, RZ, UR5 ;  /* 0x00000005ff057e24 */ /* 0x018fc6000f8e00ff */
[----:B------:R-:W-:-:S07]  /*51c0*/  LEPC R20, `(.L_x_99) ;  /* 0x000000001014794e */ /* 0x000fce0000000000 */
[----:B------:R-:W-:Y:S05]  /*51d0*/  CALL.ABS.NOINC R2 ;  /* 0x0000000002007343 */ /* 0x000fea0003c00000 */
.L_x_99:
[----:B------:R-:W-:Y:S01]  /*51e0*/  HFMA2 R0, -RZ, RZ, 0, 2.384185791015625e-06 ;  /* 0x00000028ff007431 */ /* 0x000fe200000001ff */
        /* <DEDUP_REMOVED lines=9> */
.L_x_100:
        /* <DEDUP_REMOVED lines=10> */
.L_x_101:
[----:B------:R1:W2:Y:S01]  /*5320*/  LDC.64 R2, c[0x4][R22] ;  /* 0x0100000016027b82 */ /* 0x0002a20000000a00 */
[----:B------:R-:W3:Y:S01]  /*5330*/  LDCU.64 UR4, c[0x4][0xe0] ;  /* 0x01001c00ff0477ac */ /* 0x000ee20008000a00 */
[----:B------:R-:W-:Y:S01]  /*5340*/  CS2R R6, SRZ ;  /* 0x0000000000067805 */ /* 0x000fe2000001ff00 */
[----:B---3--:R-:W-:Y:S01]  /*5350*/  IMAD.U32 R4, RZ, RZ, UR4 ;  /* 0x00000004ff047e24 */ /* 0x008fe2000f8e00ff */
[----:B------:R-:W-:-:S04]  /*5360*/  MOV R5, UR5 ;  /* 0x0000000500057c02 */ /* 0x000fc80008000f00 */
[----:B------:R-:W-:-:S07]  /*5370*/  LEPC R20, `(.L_x_102) ;  /* 0x000000001014794e */ /* 0x000fce0000000000 */
[----:B-12---:R-:W-:Y:S05]  /*5380*/  CALL.ABS.NOINC R2 ;  /* 0x0000000002007343 */ /* 0x006fea0003c00000 */
.L_x_102:
[----:B------:R-:W-:Y:S01]  /*5390*/  HFMA2 R0, -RZ, RZ, 0, 4.76837158203125e-07 ;  /* 0x00000008ff007431 */ /* 0x000fe200000001ff */
        /* <DEDUP_REMOVED lines=9> */
.L_x_103:
[----:B------:R-:W-:Y:S01]  /*5430*/  HFMA2 R0, -RZ, RZ, 0, 2.6226043701171875e-06 ;  /* 0x0000002cff007431 */ /* 0x000fe200000001ff */
        /* <DEDUP_REMOVED lines=9> */
.L_x_104:
[----:B------:R1:W2:Y:S01]  /*54d0*/  LDC.64 R2, c[0x4][R22] ;  /* 0x0100000016027b82 */ /* 0x0002a20000000a00 */
[----:B------:R-:W3:Y:S01]  /*54e0*/  LDCU.64 UR4, c[0x4][0xe0] ;  /* 0x01001c00ff0477ac */ /* 0x000ee20008000a00 */
[----:B------:R-:W-:Y:S01]  /*54f0*/  CS2R R6, SRZ ;  /* 0x0000000000067805 */ /* 0x000fe2000001ff00 */
[----:B---3--:R-:W-:Y:S01]  /*5500*/  IMAD.U32 R4, RZ, RZ, UR4 ;  /* 0x00000004ff047e24 */ /* 0x008fe2000f8e00ff */
[----:B------:R-:W-:-:S04]  /*5510*/  MOV R5, UR5 ;  /* 0x0000000500057c02 */ /* 0x000fc80008000f00 */
[----:B------:R-:W-:-:S07]  /*5520*/  LEPC R20, `(.L_x_105) ;  /* 0x000000001014794e */ /* 0x000fce0000000000 */
[----:B-12---:R-:W-:Y:S05]  /*5530*/  CALL.ABS.NOINC R2 ;  /* 0x0000000002007343 */ /* 0x006fea0003c00000 */
.L_x_105:
        /* <DEDUP_REMOVED lines=10> */
.L_x_106:
[----:B------:R-:W-:Y:S01]  /*55e0*/  HFMA2 R0, -RZ, RZ, 0, 2.443790435791015625e-06 ;  /* 0x00000029ff007431 */ /* 0x000fe200000001ff */
        /* <DEDUP_REMOVED lines=9> */
.L_x_107:
        /* <DEDUP_REMOVED lines=10> */
.L_x_108:
        /* <DEDUP_REMOVED lines=10> */
.L_x_109:
[----:B------:R1:W2:Y:S01]  /*57c0*/  LDC.64 R2, c[0x4][R22] ;  /* 0x0100000016027b82 */ /* 0x0002a20000000a00 */
[----:B------:R-:W3:Y:S01]  /*57d0*/  LDCU.64 UR4, c[0x4][0xe0] ;  /* 0x01001c00ff0477ac */ /* 0x000ee20008000a00 */
[----:B------:R-:W-:Y:S01]  /*57e0*/  CS2R R6, SRZ ;  /* 0x0000000000067805 */ /* 0x000fe2000001ff00 */
[----:B---3--:R-:W-:Y:S01]  /*57f0*/  IMAD.U32 R4, RZ, RZ, UR4 ;  /* 0x00000004ff047e24 */ /* 0x008fe2000f8e00ff */
[----:B------:R-:W-:-:S04]  /*5800*/  MOV R5, UR5 ;  /* 0x0000000500057c02 */ /* 0x000fc80008000f00 */
[----:B------:R-:W-:-:S07]  /*5810*/  LEPC R20, `(.L_x_110) ;  /* 0x000000001014794e */ /* 0x000fce0000000000 */
[----:B-12---:R-:W-:Y:S05]  /*5820*/  CALL.ABS.NOINC R2 ;  /* 0x0000000002007343 */ /* 0x006fea0003c00000 */
.L_x_110:
[----:B------:R-:W-:Y:S01]  /*5830*/  HFMA2 R0, -RZ, RZ, 0, 3.814697265625e-06 ;  /* 0x00000040ff007431 */ /* 0x000fe200000001ff */
        /* <DEDUP_REMOVED lines=9> */
.L_x_111:
        /* <DEDUP_REMOVED lines=10> */
.L_x_112:
[----:B------:R1:W2:Y:S01]  /*5970*/  LDC.64 R2, c[0x4][R22] ;  /* 0x0100000016027b82 */ /* 0x0002a20000000a00 */
[----:B------:R-:W3:Y:S01]  /*5980*/  LDCU.64 UR4, c[0x4][0xe0] ;  /* 0x01001c00ff0477ac */ /* 0x000ee20008000a00 */
[----:B------:R-:W-:Y:S01]  /*5990*/  CS2R R6, SRZ ;  /* 0x0000000000067805 */ /* 0x000fe2000001ff00 */
[----:B---3--:R-:W-:Y:S01]  /*59a0*/  IMAD.U32 R4, RZ, RZ, UR4 ;  /* 0x00000004ff047e24 */ /* 0x008fe2000f8e00ff */
[----:B------:R-:W-:-:S04]  /*59b0*/  MOV R5, UR5 ;  /* 0x0000000500057c02 */ /* 0x000fc80008000f00 */
[----:B------:R-:W-:-:S07]  /*59c0*/  LEPC R20, `(.L_x_113) ;  /* 0x000000001014794e */ /* 0x000fce0000000000 */
[----:B-12---:R-:W-:Y:S05]  /*59d0*/  CALL.ABS.NOINC R2 ;  /* 0x0000000002007343 */ /* 0x006fea0003c00000 */
.L_x_113:
[----:B------:R-:W-:Y:S01]  /*59e0*/  HFMA2 R0, -RZ, RZ, 0, 1.1920928955078125e-07 ;  /* 0x00000002ff007431 */ /* 0x000fe200000001ff */
        /* <DEDUP_REMOVED lines=9> */
.L_x_114:
        /* <DEDUP_REMOVED lines=10> */
.L_x_115:
        /* <DEDUP_REMOVED lines=10> */
.L_x_116:
        /* <DEDUP_REMOVED lines=10> */
.L_x_117:
[----:B------:R1:W2:Y:S01]  /*5c60*/  LDC.64 R2, c[0x4][R22] ;  /* 0x0100000016027b82 */ /* 0x0002a20000000a00 */
[----:B------:R-:W3:Y:S01]  /*5c70*/  LDCU.64 UR4, c[0x4][0xe0] ;  /* 0x01001c00ff0477ac */ /* 0x000ee20008000a00 */
[----:B------:R-:W-:Y:S01]  /*5c80*/  CS2R R6, SRZ ;  /* 0x0000000000067805 */ /* 0x000fe2000001ff00 */
[----:B---3--:R-:W-:Y:S01]  /*5c90*/  IMAD.U32 R4, RZ, RZ, UR4 ;  /* 0x00000004ff047e24 */ /* 0x008fe2000f8e00ff */
[----:B------:R-:W-:-:S04]  /*5ca0*/  MOV R5, UR5 ;  /* 0x0000000500057c02 */ /* 0x000fc80008000f00 */
[----:B------:R-:W-:-:S07]  /*5cb0*/  LEPC R20, `(.L_x_118) ;  /* 0x000000001014794e */ /* 0x000fce0000000000 */
[----:B-12---:R-:W-:Y:S05]  /*5cc0*/  CALL.ABS.NOINC R2 ;  /* 0x0000000002007343 */ /* 0x006fea0003c00000 */
.L_x_118:
[----:B------:R-:W-:Y:S01]  /*5cd0*/  HFMA2 R0, -RZ, RZ, 0, 5.9604644775390625e-08 ;  /* 0x00000001ff007431 */ /* 0x000fe200000001ff */
        /* <DEDUP_REMOVED lines=9> */
.L_x_119:
        /* <DEDUP_REMOVED lines=10> */
.L_x_120:
[----:B------:R1:W2:Y:S01]  /*5e10*/  LDC.64 R2, c[0x4][R22] ;  /* 0x0100000016027b82 */ /* 0x0002a20000000a00 */
[----:B------:R-:W3:Y:S01]  /*5e20*/  LDCU.64 UR4, c[0x4][0xe0] ;  /* 0x01001c00ff0477ac */ /* 0x000ee20008000a00 */
[----:B------:R-:W-:Y:S01]  /*5e30*/  CS2R R6, SRZ ;  /* 0x0000000000067805 */ /* 0x000fe2000001ff00 */
[----:B---3--:R-:W-:Y:S01]  /*5e40*/  IMAD.U32 R4, RZ, RZ, UR4 ;  /* 0x00000004ff047e24 */ /* 0x008fe2000f8e00ff */
[----:B------:R-:W-:-:S04]  /*5e50*/  MOV R5, UR5 ;  /* 0x0000000500057c02 */ /* 0x000fc80008000f00 */
[----:B------:R-:W-:-:S07]  /*5e60*/  LEPC R20, `(.L_x_121) ;  /* 0x000000001014794e */ /* 0x000fce0000000000 */
[----:B-12---:R-:W-:Y:S05]  /*5e70*/  CALL.ABS.NOINC R2 ;  /* 0x0000000002007343 */ /* 0x006fea0003c00000 */
.L_x_121:
        /* <DEDUP_REMOVED lines=10> */
.L_x_122:
        /* <DEDUP_REMOVED lines=10> */
.L_x_123:
        /* <DEDUP_REMOVED lines=10> */
.L_x_124:
        /* <DEDUP_REMOVED lines=10> */
.L_x_125:
        /* <DEDUP_REMOVED lines=10> */
.L_x_126:
        /* <DEDUP_REMOVED lines=10> */
.L_x_127:
[----:B------:R1:W2:Y:S01]  /*6240*/  LDC.64 R2, c[0x4][R22] ;  /* 0x0100000016027b82 */ /* 0x0002a20000000a00 */
[----:B------:R-:W3:Y:S01]  /*6250*/  LDCU.64 UR4, c[0x4][0xe0] ;  /* 0x01001c00ff0477ac */ /* 0x000ee20008000a00 */
[----:B------:R-:W-:Y:S01]  /*6260*/  CS2R R6, SRZ ;  /* 0x0000000000067805 */ /* 0x000fe2000001ff00 */
[----:B---3--:R-:W-:Y:S01]  /*6270*/  IMAD.U32 R4, RZ, RZ, UR4 ;  /* 0x00000004ff047e24 */ /* 0x008fe2000f8e00ff */
[----:B------:R-:W-:-:S04]  /*6280*/  MOV R5, UR5 ;  /* 0x0000000500057c02 */ /* 0x000fc80008000f00 */
[----:B------:R-:W-:-:S07]  /*6290*/  LEPC R20, `(.L_x_128) ;  /* 0x000000001014794e */ /* 0x000fce0000000000 */
[----:B-12---:R-:W-:Y:S05]  /*62a0*/  CALL.ABS.NOINC R2 ;  /* 0x0000000002007343 */ /* 0x006fea0003c00000 */
.L_x_128:
        /* <DEDUP_REMOVED lines=10> */
.L_x_129:
        /* <DEDUP_REMOVED lines=10> */
.L_x_130:
[----:B------:R1:W2:Y:S01]  /*63f0*/  LDC.64 R2, c[0x4][R22] ;  /* 0x0100000016027b82 */ /* 0x0002a20000000a00 */
[----:B------:R-:W3:Y:S01]  /*6400*/  LDCU.64 UR4, c[0x4][0xe0] ;  /* 0x01001c00ff0477ac */ /* 0x000ee20008000a00 */
[----:B------:R-:W-:Y:S01]  /*6410*/  CS2R R6, SRZ ;  /* 0x0000000000067805 */ /* 0x000fe2000001ff00 */
[----:B---3--:R-:W-:Y:S01]  /*6420*/  IMAD.U32 R4, RZ, RZ, UR4 ;  /* 0x00000004ff047e24 */ /* 0x008fe2000f8e00ff */
[----:B------:R-:W-:-:S04]  /*6430*/  MOV R5, UR5 ;  /* 0x0000000500057c02 */ /* 0x000fc80008000f00 */
[----:B------:R-:W-:-:S07]  /*6440*/  LEPC R20, `(.L_x_131) ;  /* 0x000000001014794e */ /* 0x000fce0000000000 */
[----:B-12---:R-:W-:Y:S05]  /*6450*/  CALL.ABS.NOINC R2 ;  /* 0x0000000002007343 */ /* 0x006fea0003c00000 */
.L_x_131:
[----:B------:R-:W-:Y:S01]  /*6460*/  HFMA2 R0, -RZ, RZ, 0, 6.103515625e-05 ;  /* 0x00000400ff007431 */ /* 0x000fe200000001ff */
        /* <DEDUP_REMOVED lines=9> */
.L_x_132:
        /* <DEDUP_REMOVED lines=10> */
.L_x_133:
        /* <DEDUP_REMOVED lines=10> */
.L_x_134:
        /* <DEDUP_REMOVED lines=10> */
.L_x_135:
[----:B------:R1:W2:Y:S01]  /*66e0*/  LDC.64 R2, c[0x4][R22] ;  /* 0x0100000016027b82 */ /* 0x0002a20000000a00 */
[----:B------:R-:W3:Y:S01]  /*66f0*/  LDCU.64 UR4, c[0x4][0xe0] ;  /* 0x01001c00ff0477ac */ /* 0x000ee20008000a00 */
[----:B------:R-:W-:Y:S01]  /*6700*/  CS2R R6, SRZ ;  /* 0x0000000000067805 */ /* 0x000fe2000001ff00 */
[----:B---3--:R-:W-:Y:S01]  /*6710*/  IMAD.U32 R4, RZ, RZ, UR4 ;  /* 0x00000004ff047e24 */ /* 0x008fe2000f8e00ff */
[----:B------:R-:W-:-:S04]  /*6720*/  MOV R5, UR5 ;  /* 0x0000000500057c02 */ /* 0x000fc80008000f00 */
[----:B------:R-:W-:-:S07]  /*6730*/  LEPC R20, `(.L_x_136) ;  /* 0x000000001014794e */ /* 0x000fce0000000000 */
[----:B-12---:R-:W-:Y:S05]  /*6740*/  CALL.ABS.NOINC R2 ;  /* 0x0000000002007343 */ /* 0x006fea0003c00000 */
.L_x_136:
        /* <DEDUP_REMOVED lines=10> */
.L_x_137:
        /* <DEDUP_REMOVED lines=10> */
.L_x_138:
[----:B------:R1:W2:Y:S01]  /*6890*/  LDC.64 R2, c[0x4][R22] ;  /* 0x0100000016027b82 */ /* 0x0002a20000000a00 */
[----:B------:R-:W3:Y:S01]  /*68a0*/  LDCU.64 UR4, c[0x4][0xe0] ;  /* 0x01001c00ff0477ac */ /* 0x000ee20008000a00 */
[----:B------:R-:W-:Y:S01]  /*68b0*/  CS2R R6, SRZ ;  /* 0x0000000000067805 */ /* 0x000fe2000001ff00 */
[----:B---3--:R-:W-:Y:S01]  /*68c0*/  IMAD.U32 R4, RZ, RZ, UR4 ;  /* 0x00000004ff047e24 */ /* 0x008fe2000f8e00ff */
[----:B------:R-:W-:-:S04]  /*68d0*/  MOV R5, UR5 ;  /* 0x0000000500057c02 */ /* 0x000fc80008000f00 */
[----:B------:R-:W-:-:S07]  /*68e0*/  LEPC R20, `(.L_x_139) ;  /* 0x000000001014794e */ /* 0x000fce0000000000 */
[----:B-12---:R-:W-:Y:S05]  /*68f0*/  CALL.ABS.NOINC R2 ;  /* 0x0000000002007343 */ /* 0x006fea0003c00000 */
.L_x_139:
[----:B------:R-:W-:Y:S01]  /*6900*/  HFMA2 R0, -RZ, RZ, 0, 3.0517578125e-05 ;  /* 0x00000200ff007431 */ /* 0x000fe200000001ff */
        /* <DEDUP_REMOVED lines=9> */
.L_x_140:
        /* <DEDUP_REMOVED lines=10> */
.L_x_141:
        /* <DEDUP_REMOVED lines=10> */
.L_x_142:
        /* <DEDUP_REMOVED lines=10> */
.L_x_143:
[----:B------:R1:W2:Y:S01]  /*6b80*/  LDC.64 R2, c[0x4][R22] ;  /* 0x0100000016027b82 */ /* 0x0002a20000000a00 */
[----:B------:R-:W3:Y:S01]  /*6b90*/  LDCU.64 UR4, c[0x4][0xe0] ;  /* 0x01001c00ff0477ac */ /* 0x000ee20008000a00 */
[----:B------:R-:W-:Y:S01]  /*6ba0*/  CS2R R6, SRZ ;  /* 0x0000000000067805 */ /* 0x000fe2000001ff00 */
[----:B---3--:R-:W-:Y:S01]  /*6bb0*/  IMAD.U32 R4, RZ, RZ, UR4 ;  /* 0x00000004ff047e24 */ /* 0x008fe2000f8e00ff */
[----:B------:R-:W-:-:S04]  /*6bc0*/  MOV R5, UR5 ;  /* 0x0000000500057c02 */ /* 0x000fc80008000f00 */
[----:B------:R-:W-:-:S07]  /*6bd0*/  LEPC R20, `(.L_x_144) ;  /* 0x000000001014794e */ /* 0x000fce0000000000 */
[----:B-12---:R-:W-:Y:S05]  /*6be0*/  CALL.ABS.NOINC R2 ;  /* 0x0000000002007343 */ /* 0x006fea0003c00000 */
.L_x_144:
[----:B------:R1:W-:Y:S01]  /*6bf0*/  STL [R1], RZ ;  /* 0x000000ff01007387 */ /* 0x0003e20000100800 */
[----:B------:R1:W2:Y:S01]  /*6c00*/  LDC.64 R2, c[0x4][R22] ;  /* 0x0100000016027b82 */ /* 0x0002a20000000a00 */
[----:B------:R-:W3:Y:S01]  /*6c10*/  LDCU.64 UR4, c[0x4][0xc8] ;  /* 0x01001900ff0477ac */ /* 0x000ee20008000a00 */
[----:B------:R-:W-:Y:S02]  /*6c20*/  MOV R6, R17 ;  /* 0x0000001100067202 */ /* 0x000fe40000000f00 */
[----:B------:R-:W-:Y:S01]  /*6c30*/  MOV R7, R16 ;  /* 0x0000001000077202 */ /* 0x000fe20000000f00 */
[----:B---3--:R-:W-:Y:S02]  /*6c40*/  IMAD.U32 R4, RZ, RZ, UR4 ;  /* 0x00000004ff047e24 */ /* 0x008fe4000f8e00ff */
[----:B------:R-:W-:Y:S02]  /*6c50*/  IMAD.U32 R5, RZ, RZ, UR5 ;  /* 0x00000005ff057e24 */ /* 0x000fe4000f8e00ff */
[----:B------:R-:W-:-:S07]  /*6c60*/  LEPC R20, `(.L_x_145) ;  /* 0x000000001014794e */ /* 0x000fce0000000000 */
[----:B-12---:R-:W-:Y:S05]  /*6c70*/  CALL.ABS.NOINC R2 ;  /* 0x0000000002007343 */ /* 0x006fea0003c00000 */
.L_x_145:
        /* <DEDUP_REMOVED lines=10> */
.L_x_146:
[----:B------:R1:W2:Y:S01]  /*6d20*/  LDC.64 R2, c[0x4][R22] ;  /* 0x0100000016027b82 */ /* 0x0002a20000000a00 */
[----:B------:R-:W3:Y:S01]  /*6d30*/  LDCU.64 UR4, c[0x4][0xe0] ;  /* 0x01001c00ff0477ac */ /* 0x000ee20008000a00 */
[----:B------:R-:W-:Y:S01]  /*6d40*/  CS2R R6, SRZ ;  /* 0x0000000000067805 */ /* 0x000fe2000001ff00 */
[----:B---3--:R-:W-:Y:S01]  /*6d50*/  IMAD.U32 R4, RZ, RZ, UR4 ;  /* 0x00000004ff047e24 */ /* 0x008fe2000f8e00ff */
[----:B------:R-:W-:-:S04]  /*6d60*/  MOV R5, UR5 ;  /* 0x0000000500057c02 */ /* 0x000fc80008000f00 */
[----:B------:R-:W-:-:S07]  /*6d70*/  LEPC R20, `(.L_x_147) ;  /* 0x000000001014794e */ /* 0x000fce0000000000 */
[----:B-12---:R-:W-:Y:S05]  /*6d80*/  CALL.ABS.NOINC R2 ;  /* 0x0000000002007343 */ /* 0x006fea0003c00000 */
.L_x_147:
[----:B------:R-:W-:Y:S01]  /*6d90*/  HFMA2 R0, -RZ, RZ, 0, 2 ;  /* 0x00004000ff007431 */ /* 0x000fe200000001ff */
        /* <DEDUP_REMOVED lines=9> */
.L_x_148:
        /* <DEDUP_REMOVED lines=10> */
.L_x_149:
        /* <DEDUP_REMOVED lines=10> */
.L_x_150:
[----:B------:R-:W1:Y:S01]  /*6f70*/  LDC.64 R2, c[0x4][0xa8] ;  /* 0x01002a00ff027b82 */ /* 0x000e620000000a00 */
[----:B------:R-:W2:Y:S01]  /*6f80*/  LDCU.64 UR4, c[0x4][0xd0] ;  /* 0x01001a00ff0477ac */ /* 0x000ea20008000a00 */
[----:B------:R-:W-:Y:S02]  /*6f90*/  MOV R6, R17 ;  /* 0x0000001100067202 */ /* 0x000fe40000000f00 */
[----:B------:R-:W-:-:S04]  /*6fa0*/  MOV R7, R16 ;  /* 0x0000001000077202 */ /* 0x000fc80000000f00 */
[----:B------:R-:W3:Y:S01]  /*6fb0*/  LDC.64 R22, c[0x4][R22] ;  /* 0x0100000016167b82 */ /* 0x000ee20000000a00 */
[----:B--2---:R-:W-:Y:S02]  /*6fc0*/  IMAD.U32 R4, RZ, RZ, UR4 ;  /* 0x00000004ff047e24 */ /* 0x004fe4000f8e00ff */
[----:B------:R-:W-:Y:S01]  /*6fd0*/  IMAD.U32 R5, RZ, RZ, UR5 ;  /* 0x00000005ff057e24 */ /* 0x000fe2000f8e00ff */
[----:B-1----:R1:W-:Y:S04]  /*6fe0*/  STL.64 [R1], R2 ;  /* 0x0000000201007387 */ /* 0x0023e80000100a00 */
[----:B------:R-:W-:-:S07]  /*6ff0*/  LEPC R20, `(.L_x_91) ;  /* 0x000000001014794e */ /* 0x000fce0000000000 */
[----:B-1-3--:R-:W-:Y:S05]  /*7000*/  CALL.ABS.NOINC R22 ;  /* 0x0000000016007343 */ /* 0x00afea0003c00000 */
.L_x_91:
[----:B------:R-:W-:Y:S05]  /*7010*/  BSYNC.RECONVERGENT B6 ;  /* 0x0000000000067941 */ /* 0x000fea0003800200 */
.L_x_90:
[----:B------:R-:W1:Y:S01]  /*7020*/  S2R R19, SR_TID.X ;  /* 0x0000000000137919 */ /* 0x000e620000002100 */
[----:B------:R-:W-:Y:S01]  /*7030*/  MOV R2, 0x400 ;  /* 0x0000040000027802 */ /* 0x000fe20000000f00 */
[----:B------:R-:W2:Y:S01]  /*7040*/  LDCU.64 UR4, c[0x0][0x880] ;  /* 0x00011000ff0477ac */ /* 0x000ea20008000a00 */
[----:B------:R-:W3:Y:S01]  /*7050*/  S2R R17, SR_CgaCtaId ;  /* 0x0000000000117919 */ /* 0x000ee20000008800 */
[----:B------:R-:W4:Y:S01]  /*7060*/  S2R R4, SR_SWINHI ;  /* 0x0000000000047919 */ /* 0x000f220000002f00 */
[----:B------:R-:W-:Y:S04]  /*7070*/  STL [R1+0x80], R62 ;  /* 0x0000803e01007387 */ /* 0x000fe80000100800 */
[----:B------:R-:W-:Y:S04]  /*7080*/  STL [R1+0x78], R50 ;  /* 0x0000783201007387 */ /* 0x000fe80000100800 */
[----:B------:R-:W-:Y:S01]  /*7090*/  STL [R1+0x7c], R60 ;  /* 0x00007c3c01007387 */ /* 0x000fe20000100800 */
[----:B-1----:R-:W-:Y:S01]  /*70a0*/  IMAD.SHL.U32 R0, R19, 0x2, RZ ;  /* 0x0000000213007824 */ /* 0x002fe200078e00ff */
[----:B---3--:R-:W-:-:S04]  /*70b0*/  LEA R2, R17, R2, 0x18 ;  /* 0x0000000211027211 */ /* 0x008fc800078ec0ff */
[----:B------:R-:W-:Y:S02]  /*70c0*/  LOP3.LUT R0, R0, 0xfe, RZ, 0xc0, !PT ;  /* 0x000000fe00007812 */ /* 0x000fe400078ec0ff */
[----:B------:R-:W-:Y:S02]  /*70d0*/  MOV R2, R2 ;  /* 0x0000000200027202 */ /* 0x000fe40000000f00 */
[----:B----4-:R-:W-:-:S03]  /*70e0*/  MOV R3, R4 ;  /* 0x0000000400037202 */ /* 0x010fc60000000f00 */
[----:B------:R-:W-:-:S04]  /*70f0*/  IMAD.WIDE.U32 R2, R0, 0x2, R2 ;  /* 0x0000000200027825 */ /* 0x000fc800078e0002 */
[--C-:B------:R-:W-:Y:S01]  /*7100*/  IMAD.MOV.U32 R5, RZ, RZ, R3.reuse ;  /* 0x000000ffff057224 */ /* 0x100fe200078e0003 */
[C---:B------:R-:W-:Y:S02]  /*7110*/  IADD3 R0, P2, PT, R2.reuse, 0x200, RZ ;  /* 0x0000020002007810 */ /* 0x040fe40007f5e0ff */
[C---:B------:R-:W-:Y:S02]  /*7120*/  IADD3 R6, P1, PT, R2.reuse, 0x800, RZ ;  /* 0x0000080002067810 */ /* 0x040fe40007f3e0ff */
[C---:B------:R-:W-:Y:S01]  /*7130*/  IADD3 R7, P0, PT, R2.reuse, 0xa00, RZ ;  /* 0x00000a0002077810 */ /* 0x040fe20007f1e0ff */
[--C-:B------:R-:W-:Y:S01]  /*7140*/  IMAD.X R33, RZ, RZ, R3.reuse, P2 ;  /* 0x000000ffff217224 */ /* 0x100fe200010e0603 */
[--C-:B------:R-:W-:Y:S01]  /*7150*/  SHF.R.U64 R4, R2, 0x3, R3.reuse ;  /* 0x0000000302047819 */ /* 0x100fe20000001203 */
[--C-:B------:R-:W-:Y:S02]  /*7160*/  IMAD.X R31, RZ, RZ, R3.reuse, P1 ;  /* 0x000000ffff1f7224 */ /* 0x100fe400008e0603 */
[----:B------:R-:W-:Y:S01]  /*7170*/  IMAD.X R29, RZ, RZ, R3, P0 ;  /* 0x000000ffff1d7224 */ /* 0x000fe200000e0603 */
[----:B------:R-:W-:-:S02]  /*7180*/  SHF.R.U64 R8, R0, 0x3, R33 ;  /* 0x0000000300087819 */ /* 0x000fc40000001221 */
[----:B------:R-:W-:Y:S02]  /*7190*/  LOP3.LUT R4, R2, 0x70, R4, 0x78, !PT ;  /* 0x0000007002047812 */ /* 0x000fe400078e7804 */
[----:B------:R-:W-:Y:S02]  /*71a0*/  LOP3.LUT R32, R0, 0x70, R8, 0x78, !PT ;  /* 0x0000007000207812 */ /* 0x000fe400078e7808 */
[----:B------:R-:W-:Y:S01]  /*71b0*/  IADD3 R0, P3, PT, R2, 0x1000, RZ ;  /* 0x0000100002007810 */ /* 0x000fe20007f7e0ff */
[----:B------:R1:W-:Y:S01]  /*71c0*/  ST.E desc[UR46][R4.64], RZ ;  /* 0x000000ff04007985 */ /* 0x0003e2000c10192e */
[C---:B------:R-:W-:Y:S02]  /*71d0*/  SHF.R.U64 R9, R6.reuse, 0x3, R31 ;  /* 0x0000000306097819 */ /* 0x040fe4000000121f */
[----:B------:R-:W-:Y:S01]  /*71e0*/  SHF.R.U64 R10, R7, 0x3, R29 ;  /* 0x00000003070a7819 */ /* 0x000fe2000000121d */
[----:B------:R-:W-:Y:S01]  /*71f0*/  IMAD.X R27, RZ, RZ, R3, P3 ;  /* 0x000000ffff1b7224 */ /* 0x000fe200018e0603 */
[----:B------:R-:W-:-:S02]  /*7200*/  LOP3.LUT R30, R6, 0x70, R9, 0x78, !PT ;  /* 0x00000070061e7812 */ /* 0x000fc400078e7809 */
[----:B------:R-:W-:Y:S02]  /*7210*/  LOP3.LUT R28, R7, 0x70, R10, 0x78, !PT ;  /* 0x00000070071c7812 */ /* 0x000fe400078e780a */
[----:B------:R-:W-:Y:S02]  /*7220*/  IADD3 R6, P0, PT, R2, 0x1a00, RZ ;  /* 0x00001a0002067810 */ /* 0x000fe40007f1e0ff */
[----:B------:R-:W-:-:S03]  /*7230*/  SHF.R.U64 R7, R0, 0x3, R27 ;  /* 0x0000000300077819 */ /* 0x000fc6000000121b */
[----:B------:R-:W-:Y:S01]  /*7240*/  IMAD.X R21, RZ, RZ, R3, P0 ;  /* 0x000000ffff157224 */ /* 0x000fe200000e0603 */
[----:B------:R-:W-:Y:S02]  /*7250*/  LOP3.LUT R26, R0, 0x70, R7, 0x78, !PT ;  /* 0x00000070001a7812 */ /* 0x000fe400078e7807 */
[----:B------:R-:W-:Y:S02]  /*7260*/  IADD3 R0, P3, PT, R2, 0x2000, RZ ;  /* 0x0000200002007810 */ /* 0x000fe40007f7e0ff */
[----:B------:R-:W-:-:S03]  /*7270*/  SHF.R.U64 R10, R6, 0x3, R21 ;  /* 0x00000003060a7819 */ /* 0x000fc60000001215 */
[--C-:B------:R-:W-:Y:S01]  /*7280*/  IMAD.X R19, RZ, RZ, R3.reuse, P3 ;  /* 0x000000ffff137224 */ /* 0x100fe200018e0603 */
[----:B------:R-:W-:Y:S02]  /*7290*/  LOP3.LUT R20, R6, 0x70, R10, 0x78, !PT ;  /* 0x0000007006147812 */ /* 0x000fe400078e780a */
[C---:B-1----:R-:W-:Y:S02]  /*72a0*/  IADD3 R4, P2, PT, R2.reuse, 0x1200, RZ ;  /* 0x0000120002047810 */ /* 0x042fe40007f5e0ff */
[C---:B------:R-:W-:Y:S02]  /*72b0*/  IADD3 R5, P1, PT, R2.reuse, 0x1800, RZ ;  /* 0x0000180002057810 */ /* 0x040fe40007f3e0ff */
[----:B------:R-:W-:Y:S01]  /*72c0*/  IADD3 R6, P0, PT, R2, 0x2a00, RZ ;  /* 0x00002a0002067810 */ /* 0x000fe20007f1e0ff */
[----:B------:R-:W-:Y:S01]  /*72d0*/  IMAD.X R25, RZ, RZ, R3, P2 ;  /* 0x000000ffff197224 */ /* 0x000fe200010e0603 */
[----:B------:R-:W-:Y:S01]  /*72e0*/  SHF.R.U64 R7, R0, 0x3, R19 ;  /* 0x0000000300077819 */ /* 0x000fe20000001213 */
[----:B------:R-:W-:-:S02]  /*72f0*/  IMAD.X R23, RZ, RZ, R3, P1 ;  /* 0x000000ffff177224 */ /* 0x000fc400008e0603 */
[----:B------:R-:W-:Y:S01]  /*7300*/  IMAD.X R13, RZ, RZ, R3, P0 ;  /* 0x000000ffff0d7224 */ /* 0x000fe200000e0603 */
[C---:B------:R-:W-:Y:S02]  /*7310*/  SHF.R.U64 R8, R4.reuse, 0x3, R25 ;  /* 0x0000000304087819 */ /* 0x040fe40000001219 */
[C---:B------:R-:W-:Y:S02]  /*7320*/  SHF.R.U64 R9, R5.reuse, 0x3, R23 ;  /* 0x0000000305097819 */ /* 0x040fe40000001217 */
[----:B------:R-:W-:Y:S02]  /*7330*/  LOP3.LUT R24, R4, 0x70, R8, 0x78, !PT ;  /* 0x0000007004187812 */ /* 0x000fe400078e7808 */
[----:B------:R-:W-:Y:S02]  /*7340*/  IADD3 R4, P2, PT, R2, 0x2200, RZ ;  /* 0x0000220002047810 */ /* 0x000fe40007f5e0ff */
[----:B------:R-:W-:Y:S02]  /*7350*/  LOP3.LUT R18, R0, 0x70, R7, 0x78, !PT ;  /* 0x0000007000127812 */ /* 0x000fe400078e7807 */
[----:B------:R-:W-:Y:S01]  /*7360*/  IADD3 R0, P3, PT, R2, 0x3000, RZ ;  /* 0x0000300002007810 */ /* 0x000fe20007f7e0ff */
[----:B------:R-:W-:Y:S01]  /*7370*/  IMAD.X R17, RZ, RZ, R3, P2 ;  /* 0x000000ffff117224 */ /* 0x000fe200010e0603 */
[----:B------:R-:W-:-:S02]  /*7380*/  LOP3.LUT R22, R5, 0x70, R9, 0x78, !PT ;  /* 0x0000007005167812 */ /* 0x000fc400078e7809 */
[----:B------:R-:W-:Y:S01]  /*7390*/  IADD3 R5, P1, PT, R2, 0x2800, RZ ;  /* 0x0000280002057810 */ /* 0x000fe20007f3e0ff */
[----:B------:R-:W-:Y:S01]  /*73a0*/  IMAD.X R11, RZ, RZ, R3, P3 ;  /* 0x000000ffff0b7224 */ /* 0x000fe200018e0603 */
[----:B------:R-:W-:Y:S02]  /*73b0*/  SHF.R.U64 R8, R4, 0x3, R17 ;  /* 0x0000000304087819 */ /* 0x000fe40000001211 */
[----:B------:R-:W-:Y:S01]  /*73c0*/  SHF.R.U64 R10, R6, 0x3, R13 ;  /* 0x00000003060a7819 */ /* 0x000fe2000000120d */
[----:B------:R-:W-:Y:S01]  /*73d0*/  IMAD.X R15, RZ, RZ, R3, P1 ;  /* 0x000000ffff0f7224 */ /* 0x000fe200008e0603 */
[----:B------:R-:W-:Y:S02]  /*73e0*/  LOP3.LUT R16, R4, 0x70, R8, 0x78, !PT ;  /* 0x0000007004107812 */ /* 0x000fe400078e7808 */
[----:B------:R-:W-:Y:S02]  /*73f0*/  LOP3.LUT R12, R6, 0x70, R10, 0x78, !PT ;  /* 0x00000070060c7812 */ /* 0x000fe400078e780a */
[----:B------:R-:W-:-:S02]  /*7400*/  IADD3 R6, P1, PT, R2, 0x3800, RZ ;  /* 0x0000380002067810 */ /* 0x000fc40007f3e0ff */
[----:B------:R-:W-:Y:S02]  /*7410*/  SHF.R.U64 R8, R0, 0x3, R11 ;  /* 0x0000000300087819 */ /* 0x000fe4000000120b */
[----:B------:R-:W-:Y:S01]  /*7420*/  SHF.R.U64 R9, R5, 0x3, R15 ;  /* 0x0000000305097819 */ /* 0x000fe2000000120f */
[----:B------:R-:W-:Y:S01]  /*7430*/  IMAD.X R7, RZ, RZ, R3, P1 ;  /* 0x000000ffff077224 */ /* 0x000fe200008e0603 */
[----:B------:R-:W-:Y:S02]  /*7440*/  IADD3 R4, P2, PT, R2, 0x3200, RZ ;  /* 0x0000320002047810 */ /* 0x000fe40007f5e0ff */
[----:B------:R-:W-:Y:S02]  /*7450*/  LOP3.LUT R10, R0, 0x70, R8, 0x78, !PT ;  /* 0x00000070000a7812 */ /* 0x000fe400078e7808 */
[C---:B------:R-:W-:Y:S02]  /*7460*/  IADD3 R34, P0, PT, R2.reuse, 0x3a00, RZ ;  /* 0x00003a0002227810 */ /* 0x040fe40007f1e0ff */
[----:B------:R-:W-:-:S02]  /*7470*/  IADD3 R0, P3, PT, R2, 0x4000, RZ ;  /* 0x0000400002007810 */ /* 0x000fc40007f7e0ff */
[----:B------:R-:W-:Y:S01]  /*7480*/  LOP3.LUT R14, R5, 0x70, R9, 0x78, !PT ;  /* 0x00000070050e7812 */ /* 0x000fe200078e7809 */
[----:B------:R-:W-:Y:S01]  /*7490*/  IMAD.X R9, RZ, RZ, R3, P2 ;  /* 0x000000ffff097224 */ /* 0x000fe200010e0603 */
[----:B------:R-:W-:Y:S01]  /*74a0*/  SHF.R.U64 R36, R6, 0x3, R7 ;  /* 0x0000000306247819 */ /* 0x000fe20000001207 */
[--C-:B------:R-:W-:Y:S02]  /*74b0*/  IMAD.X R5, RZ, RZ, R3.reuse, P0 ;  /* 0x000000ffff057224 */ /* 0x100fe400000e0603 */
[----:B------:R-:W-:Y:S01]  /*74c0*/  IMAD.X R43, RZ, RZ, R3, P3 ;  /* 0x000000ffff2b7224 */ /* 0x000fe200018e0603 */
[----:B------:R-:W-:Y:S02]  /*74d0*/  SHF.R.U64 R35, R4, 0x3, R9 ;  /* 0x0000000304237819 */ /* 0x000fe40000001209 */
[----:B------:R-:W-:Y:S02]  /*74e0*/  LOP3.LUT R6, R6, 0x70, R36, 0x78, !PT ;  /* 0x0000007006067812 */ /* 0x000fe400078e7824 */
[----:B------:R-:W-:-:S02]  /*74f0*/  SHF.R.U64 R37, R34, 0x3, R5 ;  /* 0x0000000322257819 */ /* 0x000fc40000001205 */
[----:B------:R-:W-:Y:S02]  /*7500*/  IADD3 R36, P0, PT, R2, 0x4a00, RZ ;  /* 0x00004a0002247810 */ /* 0x000fe40007f1e0ff */
[----:B------:R-:W-:Y:S02]  /*7510*/  SHF.R.U64 R38, R0, 0x3, R43 ;  /* 0x0000000300267819 */ /* 0x000fe4000000122b */
[----:B------:R-:W-:Y:S02]  /*7520*/  LOP3.LUT R8, R4, 0x70, R35, 0x78, !PT ;  /* 0x0000007004087812 */ /* 0x000fe400078e7823 */
[----:B------:R-:W-:Y:S02]  /*7530*/  IADD3 R35, P1, PT, R2, 0x4800, RZ ;  /* 0x0000480002237810 */ /* 0x000fe40007f3e0ff */
[----:B------:R-:W-:Y:S01]  /*7540*/  LOP3.LUT R4, R34, 0x70, R37, 0x78, !PT ;  /* 0x0000007022047812 */ /* 0x000fe200078e7825 */
[--C-:B------:R-:W-:Y:S01]  /*7550*/  IMAD.X R37, RZ, RZ, R3.reuse, P0 ;  /* 0x000000ffff257224 */ /* 0x100fe200000e0603 */
[----:B------:R-:W-:Y:S01]  /*7560*/  LOP3.LUT R42, R0, 0x70, R38, 0x78, !PT ;  /* 0x00000070002a7812 */ /* 0x000fe200078e7826 */
[----:B------:R-:W-:Y:S01]  /*7570*/  IMAD.X R39, RZ, RZ, R3, P1 ;  /* 0x000000ffff277224 */ /* 0x000fe200008e0603 */
[----:B------:R-:W-:-:S02]  /*7580*/  IADD3 R0, P3, PT, R2, 0x5000, RZ ;  /* 0x0000500002007810 */ /* 0x000fc40007f7e0ff */
[C---:B------:R-:W-:Y:S02]  /*7590*/  SHF.R.U64 R45, R36.reuse, 0x3, R37 ;  /* 0x00000003242d7819 */ /* 0x040fe40000001225 */
[C---:B------:R-:W-:Y:S01]  /*75a0*/  SHF.R.U64 R44, R35.reuse, 0x3, R39 ;  /* 0x00000003232c7819 */ /* 0x040fe20000001227 */
[----:B------:R-:W-:Y:S01]  /*75b0*/  IMAD.X R59, RZ, RZ, R3, P3 ;  /* 0x000000ffff3b7224 */ /* 0x000fe200018e0603 */
[----:B------:R-:W-:Y:S02]  /*75c0*/  LOP3.LUT R36, R36, 0x70, R45, 0x78, !PT ;  /* 0x0000007024247812 */ /* 0x000fe400078e782d */
[----:B------:R-:W-:Y:S02]  /*75d0*/  LOP3.LUT R38, R35, 0x70, R44, 0x78, !PT ;  /* 0x0000007023267812 */ /* 0x000fe400078e782c */
[----:B------:R-:W-:Y:S02]  /*75e0*/  SHF.R.U64 R45, R0, 0x3, R59 ;  /* 0x00000003002d7819 */ /* 0x000fe4000000123b */
[----:B------:R-:W-:-:S02]  /*75f0*/  IADD3 R35, P1, PT, R2, 0x5800, RZ ;  /* 0x0000580002237810 */ /* 0x000fc40007f3e0ff */
[----:B------:R-:W-:Y:S02]  /*7600*/  LOP3.LUT R58, R0, 0x70, R45, 0x78, !PT ;  /* 0x00000070003a7812 */ /* 0x000fe400078e782d */
[C---:B------:R-:W-:Y:S01]  /*7610*/  IADD3 R0, P3, PT, R2.reuse, 0x6000, RZ ;  /* 0x0000600002007810 */ /* 0x040fe20007f7e0ff */
[--C-:B------:R-:W-:Y:S01]  /*7620*/  IMAD.X R55, RZ, RZ, R3.reuse, P1 ;  /* 0x000000ffff377224 */ /* 0x100fe200008e0603 */
[C---:B------:R-:W-:Y:S01]  /*7630*/  IADD3 R34, P2, PT, R2.reuse, 0x4200, RZ ;  /* 0x0000420002227810 */ /* 0x040fe20007f5e0ff */
[----:B------:R-:W-:Y:S01]  /*7640*/  ST.E desc[UR46][R32.64], RZ ;  /* 0x000000ff20007985 */ /* 0x000fe2000c10192e */
[----:B------:R-:W-:Y:S01]  /*7650*/  IADD3 R44, P0, PT, R2, 0x5a00, RZ ;  /* 0x00005a00022c7810 */ /* 0x000fe20007f1e0ff */
[----:B------:R-:W-:Y:S01]  /*7660*/  IMAD.X R75, RZ, RZ, R3, P3 ;  /* 0x000000ffff4b7224 */ /* 0x000fe200018e0603 */
[----:B------:R-:W-:Y:S01]  /*7670*/  SHF.R.U64 R47, R35, 0x3, R55 ;  /* 0x00000003232f7819 */ /* 0x000fe20000001237 */
[--C-:B------:R-:W-:Y:S01]  /*7680*/  IMAD.X R41, RZ, RZ, R3.reuse, P2 ;  /* 0x000000ffff297224 */ /* 0x100fe200010e0603 */
[----:B------:R-:W-:Y:S01]  /*7690*/  ST.E desc[UR46][R30.64], RZ ;  /* 0x000000ff1e007985 */ /* 0x000fe2000c10192e */
[----:B------:R-:W-:Y:S01]  /*76a0*/  IMAD.X R53, RZ, RZ, R3, P0 ;  /* 0x000000ffff357224 */ /* 0x000fe200000e0603 */
[----:B------:R-:W-:-:S02]  /*76b0*/  SHF.R.U64 R45, R0, 0x3, R75 ;  /* 0x00000003002d7819 */ /* 0x000fc4000000124b */
[----:B------:R-:W-:Y:S02]  /*76c0*/  LOP3.LUT R54, R35, 0x70, R47, 0x78, !PT ;  /* 0x0000007023367812 */ /* 0x000fe400078e782f */
[----:B------:R-:W-:Y:S02]  /*76d0*/  IADD3 R35, P1, PT, R2, 0x6800, RZ ;  /* 0x0000680002237810 */ /* 0x000fe40007f3e0ff */
[----:B------:R-:W-:Y:S02]  /*76e0*/  LOP3.LUT R74, R0, 0x70, R45, 0x78, !PT ;  /* 0x00000070004a7812 */ /* 0x000fe400078e782d */
[----:B------:R-:W-:Y:S01]  /*76f0*/  IADD3 R0, P3, PT, R2, 0x7000, RZ ;  /* 0x0000700002007810 */ /* 0x000fe20007f7e0ff */
[----:B------:R-:W-:Y:S01]  /*7700*/  IMAD.X R71, RZ, RZ, R3, P1 ;  /* 0x000000ffff477224 */ /* 0x000fe200008e0603 */
[----:B------:R-:W-:Y:S01]  /*7710*/  SHF.R.U64 R40, R34, 0x3, R41 ;  /* 0x0000000322287819 */ /* 0x000fe20000001229 */
[----:B------:R-:W-:Y:S01]  /*7720*/  ST.E desc[UR46][R28.64], RZ ;  /* 0x000000ff1c007985 */ /* 0x000fe2000c10192e */
[----:B------:R-:W-:Y:S01]  /*7730*/  SHF.R.U64 R48, R44, 0x3, R53 ;  /* 0x000000032c307819 */ /* 0x000fe20000001235 */
[----:B------:R-:W-:Y:S01]  /*7740*/  IMAD.X R63, RZ, RZ, R3, P3 ;  /* 0x000000ffff3f7224 */ /* 0x000fe200018e0603 */
[----:B------:R-:W-:-:S02]  /*7750*/  SHF.R.U64 R47, R35, 0x3, R71 ;  /* 0x00000003232f7819 */ /* 0x000fc40000001247 */
[----:B------:R-:W-:Y:S02]  /*7760*/  LOP3.LUT R40, R34, 0x70, R40, 0x78, !PT ;  /* 0x0000007022287812 */ /* 0x000fe400078e7828 */
[----:B------:R-:W-:Y:S02]  /*7770*/  SHF.R.U64 R45, R0, 0x3, R63 ;  /* 0x00000003002d7819 */ /* 0x000fe4000000123f */
[----:B------:R-:W-:Y:S02]  /*7780*/  LOP3.LUT R70, R35, 0x70, R47, 0x78, !PT ;  /* 0x0000007023467812 */ /* 0x000fe400078e782f */
[----:B------:R-:W-:Y:S02]  /*7790*/  IADD3 R35, P1, PT, R2, 0x7800, RZ ;  /* 0x0000780002237810 */ /* 0x000fe40007f3e0ff */
[----:B------:R-:W-:Y:S02]  /*77a0*/  LOP3.LUT R62, R0, 0x70, R45, 0x78, !PT ;  /* 0x00000070003e7812 */ /* 0x000fe400078e782d */
[----:B------:R-:W-:Y:S01]  /*77b0*/  IADD3 R34, P2, PT, R2, 0x5200, RZ ;  /* 0x0000520002227810 */ /* 0x000fe20007f5e0ff */
[----:B------:R-:W-:Y:S01]  /*77c0*/  IMAD.X R51, RZ, RZ, R3, P1 ;  /* 0x000000ffff337224 */ /* 0x000fe200008e0603 */
[----:B------:R-:W-:Y:S01]  /*77d0*/  ST.E desc[UR46][R26.64], RZ ;  /* 0x000000ff1a007985 */ /* 0x000fe2000c10192e */
[----:B------:R-:W-:-:S02]  /*77e0*/  LOP3.LUT R52, R44, 0x70, R48, 0x78, !PT ;  /* 0x000000702c347812 */ /* 0x000fc400078e7830 */
[----:B------:R-:W-:Y:S01]  /*77f0*/  IMAD.X R57, RZ, RZ, R3, P2 ;  /* 0x000000ffff397224 */ /* 0x000fe200010e0603 */
[----:B------:R1:W-:Y:S01]  /*7800*/  STL.64 [R1+0x28], R62 ;  /* 0x0000283e01007387 */ /* 0x0003e20000100a00 */
[C---:B------:R-:W-:Y:S02]  /*7810*/  SHF.R.U64 R47, R35.reuse, 0x3, R51 ;  /* 0x00000003232f7819 */ /* 0x040fe40000001233 */
[----:B------:R-:W-:Y:S02]  /*7820*/  IADD3 R44, P0, PT, R2, 0x6a00, RZ ;  /* 0x00006a00022c7810 */ /* 0x000fe40007f1e0ff */
[C---:B------:R-:W-:Y:S02]  /*7830*/  SHF.R.U64 R46, R34.reuse, 0x3, R57 ;  /* 0x00000003222e7819 */ /* 0x040fe40000001239 */
[----:B------:R-:W-:Y:S01]  /*7840*/  LOP3.LUT R50, R35, 0x70, R47, 0x78, !PT ;  /* 0x0000007023327812 */ /* 0x000fe200078e782f */
[----:B------:R-:W-:Y:S01]  /*7850*/  ST.E desc[UR46][R24.64], RZ ;  /* 0x000000ff18007985 */ /* 0x000fe2000c10192e */
[----:B------:R-:W-:Y:S01]  /*7860*/  LOP3.LUT R56, R34, 0x70, R46, 0x78, !PT ;  /* 0x0000007022387812 */ /* 0x000fe200078e782e */
[----:B------:R-:W-:Y:S01]  /*7870*/  IMAD.X R69, RZ, RZ, R3, P0 ;  /* 0x000000ffff457224 */ /* 0x000fe200000e0603 */
[----:B------:R-:W-:Y:S01]  /*7880*/  IADD3 R34, P2, PT, R2, 0x6200, RZ ;  /* 0x0000620002227810 */ /* 0x000fe20007f5e0ff */
[----:B------:R3:W-:Y:S03]  /*7890*/  STL.64 [R1+0x18], R50 ;  /* 0x0000183201007387 */ /* 0x0007e60000100a00 */
[----:B------:R-:W-:Y:S01]  /*78a0*/  SHF.R.U64 R48, R44, 0x3, R69 ;  /* 0x000000032c307819 */ /* 0x000fe20000001245 */
[----:B------:R-:W-:Y:S01]  /*78b0*/  IMAD.X R73, RZ, RZ, R3, P2 ;  /* 0x000000ffff497224 */ /* 0x000fe200010e0603 */
[----:B-1----:R1:W4:Y:S04]  /*78c0*/  LDL.LU R62, [R1+0x80] ;  /* 0x00008000013e7983 */ /* 0x0023280000300800 */
[----:B------:R-:W-:-:S02]  /*78d0*/  SHF.R.U64 R46, R34, 0x3, R73 ;  /* 0x00000003222e7819 */ /* 0x000fc40000001249 */
[----:B------:R-:W-:Y:S02]  /*78e0*/  LOP3.LUT R68, R44, 0x70, R48, 0x78, !PT ;  /* 0x000000702c447812 */ /* 0x000fe400078e7830 */
[----:B------:R-:W-:Y:S02]  /*78f0*/  LOP3.LUT R72, R34, 0x70, R46, 0x78, !PT ;  /* 0x0000007022487812 */ /* 0x000fe400078e782e */
[C---:B------:R-:W-:Y:S01]  /*7900*/  IADD3 R34, P2, PT, R2.reuse, 0x7200, RZ ;  /* 0x0000720002227810 */ /* 0x040fe20007f5e0ff */
[----:B------:R-:W-:Y:S01]  /*7910*/  ST.E desc[UR46][R22.64], RZ ;  /* 0x000000ff16007985 */ /* 0x000fe2000c10192e */
[----:B------:R-:W-:-:S03]  /*7920*/  IADD3 R44, P0, PT, R2, 0x7a00, RZ ;  /* 0x00007a00022c7810 */ /* 0x000fc60007f1e0ff */
[----:B---3--:R1:W3:Y:S01]  /*7930*/  LDL.LU R50, [R1+0x78] ;  /* 0x0000780001327983 */ /* 0x0082e20000300800 */
[--C-:B------:R-:W-:Y:S02]  /*7940*/  IMAD.X R61, RZ, RZ, R3.reuse, P2 ;  /* 0x000000ffff3d7224 */ /* 0x100fe400010e0603 */
[----:B------:R-:W-:-:S03]  /*7950*/  IMAD.X R93, RZ, RZ, R3, P0 ;  /* 0x000000ffff5d7224 */ /* 0x000fc600000e0603 */
[----:B------:R-:W-:Y:S01]  /*7960*/  SHF.R.U64 R46, R34, 0x3, R61 ;  /* 0x00000003222e7819 */ /* 0x000fe2000000123d */
[----:B------:R-:W-:Y:S01]  /*7970*/  ST.E desc[UR46][R20.64], RZ ;  /* 0x000000ff14007985 */ /* 0x000fe2000c10192e */
[----:B------:R-:W-:Y:S02]  /*7980*/  IADD3 R0, P3, PT, R2, 0x400, RZ ;  /* 0x0000040002007810 */ /* 0x000fe40007f7e0ff */
[----:B------:R-:W-:Y:S01]  /*7990*/  LOP3.LUT R60, R34, 0x70, R46, 0x78, !PT ;  /* 0x00000070223c7812 */ /* 0x000fe200078e782e */
[----:B------:R-:W-:Y:S01]  /*79a0*/  ST.E desc[UR46][R18.64], RZ ;  /* 0x000000ff12007985 */ /* 0x000fe2000c10192e */
[----:B------:R-:W-:-:S03]  /*79b0*/  SHF.R.U64 R48, R44, 0x3, R93 ;  /* 0x000000032c307819 */ /* 0x000fc6000000125d */
[----:B------:R5:W-:Y:S04]  /*79c0*/  STL.64 [R1+0x20], R60 ;  /* 0x0000203c01007387 */ /* 0x000be80000100a00 */
[----:B------:R-:W-:Y:S04]  /*79d0*/  ST.E desc[UR46][R16.64], RZ ;  /* 0x000000ff10007985 */ /* 0x000fe8000c10192e */
[----:B------:R-:W-:Y:S04]  /*79e0*/  ST.E desc[UR46][R14.64], RZ ;  /* 0x000000ff0e007985 */ /* 0x000fe8000c10192e */
[----:B------:R-:W-:Y:S04]  /*79f0*/  ST.E desc[UR46][R12.64], RZ ;  /* 0x000000ff0c007985 */ /* 0x000fe8000c10192e */
[----:B------:R-:W-:Y:S04]  /*7a00*/  ST.E desc[UR46][R10.64], RZ ;  /* 0x000000ff0a007985 */ /* 0x000fe8000c10192e */
[----:B-----5:R1:W5:Y:S04]  /*7a10*/  LDL.LU R60, [R1+0x7c] ;  /* 0x00007c00013c7983 */ /* 0x0203680000300800 */
[----:B------:R-:W-:Y:S04]  /*7a20*/  ST.E desc[UR46][R8.64], RZ ;  /* 0x000000ff08007985 */ /* 0x000fe8000c10192e */
[----:B------:R-:W-:Y:S04]  /*7a30*/  ST.E desc[UR46][R6.64], RZ ;  /* 0x000000ff06007985 */ /* 0x000fe8000c10192e */
[----:B------:R-:W-:Y:S04]  /*7a40*/  ST.E desc[UR46][R4.64], RZ ;  /* 0x000000ff04007985 */ /* 0x000fe8000c10192e */
[----:B------:R2:W-:Y:S04]  /*7a50*/  ST.E desc[UR46][R42.64], RZ ;  /* 0x000000ff2a007985 */ /* 0x0005e8000c10192e */
[----:B------:R1:W-:Y:S04]  /*7a60*/  ST.E desc[UR46][R40.64], RZ ;  /* 0x000000ff28007985 */ /* 0x0003e8000c10192e */
[----:B------:R1:W-:Y:S04]  /*7a70*/  ST.E desc[UR46][R38.64], RZ ;  /* 0x000000ff26007985 */ /* 0x0003e8000c10192e */
[----:B--2---:R-:W2:Y:S04]  /*7a80*/  LDL.LU.64 R42, [R1+0x18] ;  /* 0x00001800012a7983 */ /* 0x004ea80000300a00 */
[----:B-1----:R-:W2:Y:S04]  /*7a90*/  LDL.LU.64 R40, [R1+0x20] ;  /* 0x0000200001287983 */ /* 0x002ea80000300a00 */
[----:B------:R-:W2:Y:S01]  /*7aa0*/  LDL.LU.64 R38, [R1+0x28] ;  /* 0x0000280001267983 */ /* 0x000ea20000300a00 */
[----:B------:R-:W-:Y:S01]  /*7ab0*/  IADD3 R35, P1, PT, R2, 0xc00, RZ ;  /* 0x00000c0002237810 */ /* 0x000fe20007f3e0ff */
[----:B------:R-:W-:Y:S01]  /*7ac0*/  IMAD.X R91, RZ, RZ, R3, P3 ;  /* 0x000000ffff5b7224 */ /* 0x000fe200018e0603 */
[----:B------:R-:W-:-:S02]  /*7ad0*/  LOP3.LUT R92, R44, 0x70, R48, 0x78, !PT ;  /* 0x000000702c5c7812 */ /* 0x000fc400078e7830 */
[C---:B------:R-:W-:Y:S01]  /*7ae0*/  IADD3 R44, P0, PT, R2.reuse, 0xe00, RZ ;  /* 0x00000e00022c7810 */ /* 0x040fe20007f1e0ff */
[----:B------:R-:W-:Y:S01]  /*7af0*/  IMAD.X R87, RZ, RZ, R3, P1 ;  /* 0x000000ffff577224 */ /* 0x000fe200008e0603 */
[----:B------:R-:W-:Y:S02]  /*7b00*/  IADD3 R30, P1, PT, R2, 0x1400, RZ ;  /* 0x00001400021e7810 */ /* 0x000fe40007f3e0ff */
[----:B------:R-:W-:Y:S01]  /*7b10*/  SHF.R.U64 R45, R0, 0x3, R91 ;  /* 0x00000003002d7819 */ /* 0x000fe2000000125b */
[--C-:B------:R-:W-:Y:S01]  /*7b20*/  IMAD.X R85, RZ, RZ, R3.reuse, P0 ;  /* 0x000000ffff557224 */ /* 0x100fe200000e0603 */
[----:B------:R-:W-:Y:S01]  /*7b30*/  IADD3 R31, P0, PT, R2, 0x1600, RZ ;  /* 0x00001600021f7810 */ /* 0x000fe20007f1e0ff */
[----:B------:R-:W-:Y:S01]  /*7b40*/  IMAD.X R83, RZ, RZ, R3, P1 ;  /* 0x000000ffff537224 */ /* 0x000fe200008e0603 */
[----:B------:R-:W-:Y:S02]  /*7b50*/  LOP3.LUT R90, R0, 0x70, R45, 0x78, !PT ;  /* 0x00000070005a7812 */ /* 0x000fe400078e782d */
[C---:B------:R-:W-:Y:S01]  /*7b60*/  IADD3 R0, P1, PT, R2.reuse, 0x1c00, RZ ;  /* 0x00001c0002007810 */ /* 0x040fe20007f3e0ff */
[----:B------:R-:W-:Y:S01]  /*7b70*/  IMAD.X R81, RZ, RZ, R3, P0 ;  /* 0x000000ffff517224 */ /* 0x000fe200000e0603 */
[----:B------:R-:W-:-:S02]  /*7b80*/  IADD3 R28, P0, PT, R2, 0x1e00, RZ ;  /* 0x00001e00021c7810 */ /* 0x000fc40007f1e0ff */
[----:B------:R-:W-:Y:S01]  /*7b90*/  SHF.R.U64 R29, R30, 0x3, R83 ;  /* 0x000000031e1d7819 */ /* 0x000fe20000001253 */
[--C-:B------:R-:W-:Y:S01]  /*7ba0*/  IMAD.X R79, RZ, RZ, R3.reuse, P1 ;  /* 0x000000ffff4f7224 */ /* 0x100fe200008e0603 */
[----:B------:R-:W-:Y:S01]  /*7bb0*/  IADD3 R22, P1, PT, R2, 0x2400, RZ ;  /* 0x0000240002167810 */ /* 0x000fe20007f3e0ff */
[----:B------:R-:W-:Y:S01]  /*7bc0*/  IMAD.X R77, RZ, RZ, R3, P0 ;  /* 0x000000ffff4d7224 */ /* 0x000fe200000e0603 */
[----:B------:R-:W-:Y:S02]  /*7bd0*/  LOP3.LUT R82, R30, 0x70, R29, 0x78, !PT ;  /* 0x000000701e527812 */ /* 0x000fe400078e781d */
[----:B------:R-:W-:Y:S02]  /*7be0*/  SHF.R.U64 R29, R0, 0x3, R79 ;  /* 0x00000003001d7819 */ /* 0x000fe4000000124f */
[----:B------:R-:W-:Y:S01]  /*7bf0*/  IADD3 R23, P0, PT, R2, 0x2600, RZ ;  /* 0x0000260002177810 */ /* 0x000fe20007f1e0ff */
[----:B------:R-:W-:Y:S01]  /*7c00*/  IMAD.X R67, RZ, RZ, R3, P1 ;  /* 0x000000ffff437224 */ /* 0x000fe200008e0603 */
[----:B------:R-:W-:-:S02]  /*7c10*/  LOP3.LUT R78, R0, 0x70, R29, 0x78, !PT ;  /* 0x00000070004e7812 */ /* 0x000fc400078e781d */
[C---:B------:R-:W-:Y:S01]  /*7c20*/  IADD3 R0, P1, PT, R2.reuse, 0x2c00, RZ ;  /* 0x00002c0002007810 */ /* 0x040fe20007f3e0ff */
[----:B------:R-:W-:Y:S01]  /*7c30*/  IMAD.X R65, RZ, RZ, R3, P0 ;  /* 0x000000ffff417224 */ /* 0x000fe200000e0603 */
[----:B------:R-:W-:Y:S02]  /*7c40*/  IADD3 R20, P0, PT, R2, 0x2e00, RZ ;  /* 0x00002e0002147810 */ /* 0x000fe40007f1e0ff */
[----:B------:R-:W-:Y:S01]  /*7c50*/  SHF.R.U64 R21, R22, 0x3, R67 ;  /* 0x0000000316157819 */ /* 0x000fe20000001243 */
[--C-:B------:R-:W-:Y:S02]  /*7c60*/  IMAD.X R63, RZ, RZ, R3.reuse, P1 ;  /* 0x000000ffff3f7224 */ /* 0x100fe400008e0603 */
[----:B------:R-:W-:Y:S01]  /*7c70*/  IMAD.X R61, RZ, RZ, R3, P0 ;  /* 0x000000ffff3d7224 */ /* 0x000fe200000e0603 */
[----:B------:R-:W-:Y:S02]  /*7c80*/  IADD3 R15, P0, PT, R2, 0x3600, RZ ;  /* 0x00003600020f7810 */ /* 0x000fe40007f1e0ff */
[----:B------:R-:W-:-:S02]  /*7c90*/  LOP3.LUT R66, R22, 0x70, R21, 0x78, !PT ;  /* 0x0000007016427812 */ /* 0x000fc400078e7815 */
[----:B------:R-:W-:Y:S02]  /*7ca0*/  IADD3 R14, P1, PT, R2, 0x3400, RZ ;  /* 0x00003400020e7810 */ /* 0x000fe40007f3e0ff */
[----:B------:R-:W-:Y:S01]  /*7cb0*/  SHF.R.U64 R21, R0, 0x3, R63 ;  /* 0x0000000300157819 */ /* 0x000fe2000000123f */
[--C-:B------:R-:W-:Y:S01]  /*7cc0*/  IMAD.X R49, RZ, RZ, R3.reuse, P0 ;  /* 0x000000ffff317224 */ /* 0x100fe200000e0603 */
[C---:B------:R-:W-:Y:S01]  /*7cd0*/  IADD3 R12, P0, PT, R2.reuse, 0x3e00, RZ ;  /* 0x00003e00020c7810 */ /* 0x040fe20007f1e0ff */
[----:B------:R-:W-:Y:S01]  /*7ce0*/  IMAD.X R51, RZ, RZ, R3, P1 ;  /* 0x000000ffff337224 */ /* 0x000fe200008e0603 */
[C---:B------:R-:W-:Y:S02]  /*7cf0*/  SHF.R.U64 R47, R35.reuse, 0x3, R87 ;  /* 0x00000003232f7819 */ /* 0x040fe40000001257 */
[----:B------:R-:W-:Y:S01]  /*7d00*/  IADD3 R34, P2, PT, R2, 0x600, RZ ;  /* 0x0000060002227810 */ /* 0x000fe20007f5e0ff */
[----:B------:R-:W-:Y:S01]  /*7d10*/  IMAD.X R45, RZ, RZ, R3, P0 ;  /* 0x000000ffff2d7224 */ /* 0x000fe200000e0603 */
[----:B------:R-:W-:-:S02]  /*7d20*/  LOP3.LUT R86, R35, 0x70, R47, 0x78, !PT ;  /* 0x0000007023567812 */ /* 0x000fc400078e782f */
[----:B------:R-:W-:Y:S01]  /*7d30*/  IADD3 R7, P0, PT, R2, 0x4600, RZ ;  /* 0x0000460002077810 */ /* 0x000fe20007f1e0ff */
[----:B------:R-:W-:Y:S01]  /*7d40*/  IMAD.X R89, RZ, RZ, R3, P2 ;  /* 0x000000ffff597224 */ /* 0x000fe200010e0603 */
[----:B------:R-:W-:-:S03]  /*7d50*/  SHF.R.U64 R13, R14, 0x3, R51 ;  /* 0x000000030e0d7819 */ /* 0x000fc60000001233 */
[----:B------:R-:W-:Y:S01]  /*7d60*/  IMAD.X R33, RZ, RZ, R3, P0 ;  /* 0x000000ffff217224 */ /* 0x000fe200000e0603 */
[----:B------:R-:W-:Y:S02]  /*7d70*/  SHF.R.U64 R46, R34, 0x3, R89 ;  /* 0x00000003222e7819 */ /* 0x000fe40000001259 */
[----:B------:R-:W-:Y:S02]  /*7d80*/  IADD3 R4, P0, PT, R2, 0x4e00, RZ ;  /* 0x00004e0002047810 */ /* 0x000fe40007f1e0ff */
[----:B------:R-:W-:Y:S02]  /*7d90*/  LOP3.LUT R88, R34, 0x70, R46, 0x78, !PT ;  /* 0x0000007022587812 */ /* 0x000fe400078e782e */
[C---:B------:R-:W-:Y:S01]  /*7da0*/  SHF.R.U64 R32, R31.reuse, 0x3, R81 ;  /* 0x000000031f207819 */ /* 0x040fe20000001251 */
[----:B------:R-:W-:Y:S01]  /*7db0*/  IMAD.X R29, RZ, RZ, R3, P0 ;  /* 0x000000ffff1d7224 */ /* 0x000fe200000e0603 */
[----:B------:R-:W-:Y:S02]  /*7dc0*/  SHF.R.U64 R30, R28, 0x3, R77 ;  /* 0x000000031c1e7819 */ /* 0x000fe4000000124d */
[----:B------:R-:W-:-:S02]  /*7dd0*/  LOP3.LUT R80, R31, 0x70, R32, 0x78, !PT ;  /* 0x000000701f507812 */ /* 0x000fc400078e7820 */
[----:B------:R-:W-:Y:S02]  /*7de0*/  LOP3.LUT R76, R28, 0x70, R30, 0x78, !PT ;  /* 0x000000701c4c7812 */ /* 0x000fe400078e781e */
[----:B------:R-:W-:Y:S02]  /*7df0*/  SHF.R.U64 R8, R7, 0x3, R33 ;  /* 0x0000000307087819 */ /* 0x000fe40000001221 */
[----:B------:R-:W-:Y:S02]  /*7e00*/  SHF.R.U64 R24, R23, 0x3, R65 ;  /* 0x0000000317187819 */ /* 0x000fe40000001241 */
[----:B------:R-:W-:Y:S02]  /*7e10*/  LOP3.LUT R32, R7, 0x70, R8, 0x78, !PT ;  /* 0x0000007007207812 */ /* 0x000fe400078e7808 */
[----:B------:R-:W-:Y:S02]  /*7e20*/  LOP3.LUT R64, R23, 0x70, R24, 0x78, !PT ;  /* 0x0000007017407812 */ /* 0x000fe400078e7818 */
[----:B------:R-:W-:Y:S01]  /*7e30*/  SHF.R.U64 R22, R20, 0x3, R61 ;  /* 0x0000000314167819 */ /* 0x000fe2000000123d */
[----:B------:R1:W-:Y:S04]  /*7e40*/  ST.E desc[UR46][R36.64], RZ ;  /* 0x000000ff24007985 */ /* 0x0003e8000c10192e */
[----:B------:R-:W-:Y:S04]  /*7e50*/  ST.E desc[UR46][R58.64], RZ ;  /* 0x000000ff3a007985 */ /* 0x000fe8000c10192e */
[----:B------:R-:W-:Y:S01]  /*7e60*/  ST.E desc[UR46][R56.64], RZ ;  /* 0x000000ff38007985 */ /* 0x000fe2000c10192e */
[----:B------:R-:W-:-:S03]  /*7e70*/  SHF.R.U64 R48, R44, 0x3, R85 ;  /* 0x000000032c307819 */ /* 0x000fc60000001255 */
[----:B------:R-:W-:Y:S01]  /*7e80*/  ST.E desc[UR46][R54.64], RZ ;  /* 0x000000ff36007985 */ /* 0x000fe2000c10192e */
[----:B------:R-:W-:-:S03]  /*7e90*/  SHF.R.U64 R16, R15, 0x3, R49 ;  /* 0x000000030f107819 */ /* 0x000fc60000001231 */
[----:B------:R-:W-:Y:S04]  /*7ea0*/  ST.E desc[UR46][R52.64], RZ ;  /* 0x000000ff34007985 */ /* 0x000fe8000c10192e */
[----:B------:R-:W-:Y:S04]  /*7eb0*/  ST.E desc[UR46][R74.64], RZ ;  /* 0x000000ff4a007985 */ /* 0x000fe8000c10192e */
[----:B------:R-:W-:Y:S01]  /*7ec0*/  ST.E desc[UR46][R72.64], RZ ;  /* 0x000000ff48007985 */ /* 0x000fe2000c10192e */
[----:B------:R-:W-:-:S03]  /*7ed0*/  LOP3.LUT R84, R44, 0x70, R48, 0x78, !PT ;  /* 0x000000702c547812 */ /* 0x000fc600078e7830 */
[----:B------:R-:W-:Y:S01]  /*7ee0*/  ST.E desc[UR46][R70.64], RZ ;  /* 0x000000ff46007985 */ /* 0x000fe2000c10192e */
[----:B------:R-:W-:-:S03]  /*7ef0*/  LOP3.LUT R48, R15, 0x70, R16, 0x78, !PT ;  /* 0x000000700f307812 */ /* 0x000fc600078e7810 */
[----:B------:R-:W-:Y:S01]  /*7f00*/  ST.E desc[UR46][R68.64], RZ ;  /* 0x000000ff44007985 */ /* 0x000fe2000c10192e */
[----:B----4-:R-:W-:Y:S02]  /*7f10*/  LOP3.LUT R62, R0, 0x70, R21, 0x78, !PT ;  /* 0x00000070003e7812 */ /* 0x010fe400078e7815 */
[----:B------:R-:W-:-:S05]  /*7f20*/  IADD3 R0, P1, PT, R2, 0x3c00, RZ ;  /* 0x00003c0002007810 */ /* 0x000fca0007f3e0ff */
[----:B------:R-:W-:Y:S01]  /*7f30*/  IMAD.X R47, RZ, RZ, R3, P1 ;  /* 0x000000ffff2f7224 */ /* 0x000fe200008e0603 */
[----:B------:R-:W-:Y:S02]  /*7f40*/  IADD3 R6, P1, PT, R2, 0x4400, RZ ;  /* 0x0000440002067810 */ /* 0x000fe40007f3e0ff */
[----:B---3--:R-:W-:-:S03]  /*7f50*/  LOP3.LUT R50, R14, 0x70, R13, 0x78, !PT ;  /* 0x000000700e327812 */ /* 0x008fc600078e780d */
[----:B------:R-:W-:Y:S01]  /*7f60*/  IMAD.X R35, RZ, RZ, R3, P1 ;  /* 0x000000ffff237224 */ /* 0x000fe200008e0603 */
[----:B------:R-:W-:-:S04]  /*7f70*/  SHF.R.U64 R13, R0, 0x3, R47 ;  /* 0x00000003000d7819 */ /* 0x000fc8000000122f */
[----:B------:R-:W-:Y:S02]  /*7f80*/  LOP3.LUT R46, R0, 0x70, R13, 0x78, !PT ;  /* 0x00000070002e7812 */ /* 0x000fe400078e780d */
[----:B------:R-:W-:Y:S02]  /*7f90*/  SHF.R.U64 R5, R6, 0x3, R35 ;  /* 0x0000000306057819 */ /* 0x000fe40000001223 */
[----:B------:R-:W-:Y:S02]  /*7fa0*/  IADD3 R0, P1, PT, R2, 0x4c00, RZ ;  /* 0x00004c0002007810 */ /* 0x000fe40007f3e0ff */
[----:B------:R-:W-:Y:S02]  /*7fb0*/  LOP3.LUT R34, R6, 0x70, R5, 0x78, !PT ;  /* 0x0000007006227812 */ /* 0x000fe400078e7805 */
[----:B------:R-:W-:Y:S01]  /*7fc0*/  SHF.R.U64 R6, R4, 0x3, R29 ;  /* 0x0000000304067819 */ /* 0x000fe2000000121d */
[----:B------:R-:W-:-:S03]  /*7fd0*/  IMAD.X R31, RZ, RZ, R3, P1 ;  /* 0x000000ffff1f7224 */ /* 0x000fc600008e0603 */
[----:B------:R-:W-:Y:S02]  /*7fe0*/  LOP3.LUT R28, R4, 0x70, R6, 0x78, !PT ;  /* 0x00000070041c7812 */ /* 0x000fe400078e7806 */
[----:B------:R-:W-:Y:S02]  /*7ff0*/  IADD3 R6, P0, PT, R2, 0x5600, RZ ;  /* 0x0000560002067810 */ /* 0x000fe40007f1e0ff */
[----:B------:R-:W-:-:S03]  /*8000*/  SHF.R.U64 R5, R0, 0x3, R31 ;  /* 0x0000000300057819 */ /* 0x000fc6000000121f */
[----:B------:R-:W-:Y:S01]  /*8010*/  IMAD.X R25, RZ, RZ, R3, P0 ;  /* 0x000000ffff197224 */ /* 0x000fe200000e0603 */
[----:B------:R-:W-:Y:S02]  /*8020*/  LOP3.LUT R30, R0, 0x70, R5, 0x78, !PT ;  /* 0x00000070001e7812 */ /* 0x000fe400078e7805 */
[C---:B------:R-:W-:Y:S02]  /*8030*/  IADD3 R5, P1, PT, R2.reuse, 0x5400, RZ ;  /* 0x0000540002057810 */ /* 0x040fe40007f3e0ff */
[----:B------:R-:W-:Y:S02]  /*8040*/  IADD3 R4, P0, PT, R2, 0x5e00, RZ ;  /* 0x00005e0002047810 */ /* 0x000fe40007f1e0ff */
[----:B------:R-:W-:Y:S01]  /*8050*/  SHF.R.U64 R8, R6, 0x3, R25 ;  /* 0x0000000306087819 */ /* 0x000fe20000001219 */
[--C-:B------:R-:W-:Y:S01]  /*8060*/  IMAD.X R27, RZ, RZ, R3.reuse, P1 ;  /* 0x000000ffff1b7224 */ /* 0x100fe200008e0603 */
[----:B------:R-:W-:Y:S01]  /*8070*/  IADD3 R0, P1, PT, R2, 0x5c00, RZ ;  /* 0x00005c0002007810 */ /* 0x000fe20007f3e0ff */
[----:B------:R-:W-:Y:S01]  /*8080*/  IMAD.X R21, RZ, RZ, R3, P0 ;  /* 0x000000ffff157224 */ /* 0x000fe200000e0603 */
[----:B------:R-:W-:-:S02]  /*8090*/  LOP3.LUT R24, R6, 0x70, R8, 0x78, !PT ;  /* 0x0000007006187812 */ /* 0x000fc400078e7808 */
[C---:B------:R-:W-:Y:S01]  /*80a0*/  SHF.R.U64 R7, R5.reuse, 0x3, R27 ;  /* 0x0000000305077819 */ /* 0x040fe2000000121b */
[----:B------:R-:W-:Y:S01]  /*80b0*/  IMAD.X R23, RZ, RZ, R3, P1 ;  /* 0x000000ffff177224 */ /* 0x000fe200008e0603 */
[----:B------:R-:W-:Y:S02]  /*80c0*/  SHF.R.U64 R6, R4, 0x3, R21 ;  /* 0x0000000304067819 */ /* 0x000fe40000001215 */
[----:B-----5:R-:W-:Y:S02]  /*80d0*/  LOP3.LUT R60, R20, 0x70, R22, 0x78, !PT ;  /* 0x00000070143c7812 */ /* 0x020fe400078e7816 */
[----:B------:R-:W-:Y:S02]  /*80e0*/  LOP3.LUT R20, R4, 0x70, R6, 0x78, !PT ;  /* 0x0000007004147812 */ /* 0x000fe400078e7806 */
[----:B------:R-:W-:Y:S02]  /*80f0*/  LOP3.LUT R26, R5, 0x70, R7, 0x78, !PT ;  /* 0x00000070051a7812 */ /* 0x000fe400078e7807 */
[----:B------:R-:W-:-:S02]  /*8100*/  IADD3 R6, P0, PT, R2, 0x6600, RZ ;  /* 0x0000660002067810 */ /* 0x000fc40007f1e0ff */
        /* <DEDUP_REMOVED lines=9> */
[----:B------:R-:W-:-:S02]  /*81a0*/  SHF.R.U64 R14, R12, 0x3, R45 ;  /* 0x000000030c0e7819 */ /* 0x000fc4000000122d */
[----:B------:R-:W-:Y:S01]  /*81b0*/  LOP3.LUT R16, R6, 0x70, R8, 0x78, !PT ;  /* 0x0000007006107812 */ /* 0x000fe200078e7808 */
[----:B------:R-:W-:Y:S01]  /*81c0*/  IMAD.X R15, RZ, RZ, R3, P1 ;  /* 0x000000ffff0f7224 */ /* 0x000fe200008e0603 */
[----:B------:R-:W-:Y:S02]  /*81d0*/  SHF.R.U64 R6, R4, 0x3, R13 ;  /* 0x0000000304067819 */ /* 0x000fe4000000120d */
[C---:B------:R-:W-:Y:S02]  /*81e0*/  SHF.R.U64 R7, R5.reuse, 0x3, R19 ;  /* 0x0000000305077819 */ /* 0x040fe40000001213 */
[----:B------:R-:W-:Y:S02]  /*81f0*/  LOP3.LUT R44, R12, 0x70, R14, 0x78, !PT ;  /* 0x000000700c2c7812 */ /* 0x000fe400078e780e */
[----:B------:R-:W-:Y:S02]  /*8200*/  LOP3.LUT R12, R4, 0x70, R6, 0x78, !PT ;  /* 0x00000070040c7812 */ /* 0x000fe400078e7806 */
[----:B------:R-:W-:-:S02]  /*8210*/  LOP3.LUT R18, R5, 0x70, R7, 0x78, !PT ;  /* 0x0000007005127812 */ /* 0x000fc400078e7807 */
[----:B------:R-:W-:Y:S02]  /*8220*/  IADD3 R6, P1, PT, R2, 0x7400, RZ ;  /* 0x0000740002067810 */ /* 0x000fe40007f3e0ff */
[----:B------:R-:W-:Y:S01]  /*8230*/  SHF.R.U64 R5, R0, 0x3, R15 ;  /* 0x0000000300057819 */ /* 0x000fe2000000120f */
[----:B--2---:R-:W-:Y:S04]  /*8240*/  ST.E desc[UR46][R38.64], RZ ;  /* 0x000000ff26007985 */ /* 0x004fe8000c10192e */
[----:B------:R-:W-:Y:S04]  /*8250*/  ST.E desc[UR46][R40.64], RZ ;  /* 0x000000ff28007985 */ /* 0x000fe8000c10192e */
[----:B------:R-:W-:Y:S04]  /*8260*/  ST.E desc[UR46][R42.64], RZ ;  /* 0x000000ff2a007985 */ /* 0x000fe8000c10192e */
[----:B------:R-:W-:Y:S04]  /*8270*/  ST.E desc[UR46][R92.64], RZ ;  /* 0x000000ff5c007985 */ /* 0x000fe8000c10192e */
[----:B------:R2:W-:Y:S04]  /*8280*/  ST.E desc[UR46][R90.64], RZ ;  /* 0x000000ff5a007985 */ /* 0x0005e8000c10192e */
[----:B------:R3:W-:Y:S04]  /*8290*/  ST.E desc[UR46][R88.64], RZ ;  /* 0x000000ff58007985 */ /* 0x0007e8000c10192e */
[----:B------:R3:W-:Y:S01]  /*82a0*/  ST.E desc[UR46][R86.64], RZ ;  /* 0x000000ff56007985 */ /* 0x0007e2000c10192e */
[----:B------:R-:W-:-:S03]  /*82b0*/  IADD3 R8, P0, PT, R2, 0x7600, RZ ;  /* 0x0000760002087810 */ /* 0x000fc60007f1e0ff */
[----:B------:R3:W-:Y:S04]  /*82c0*/  ST.E desc[UR46][R84.64], RZ ;  /* 0x000000ff54007985 */ /* 0x0007e8000c10192e */
[----:B------:R3:W-:Y:S04]  /*82d0*/  ST.E desc[UR46][R82.64], RZ ;  /* 0x000000ff52007985 */ /* 0x0007e8000c10192e */
[----:B------:R3:W-:Y:S04]  /*82e0*/  ST.E desc[UR46][R80.64], RZ ;  /* 0x000000ff50007985 */ /* 0x0007e8000c10192e */
[----:B------:R3:W-:Y:S01]  /*82f0*/  ST.E desc[UR46][R78.64], RZ ;  /* 0x000000ff4e007985 */ /* 0x0007e2000c10192e */
[----:B------:R-:W-:-:S03]  /*8300*/  LOP3.LUT R14, R0, 0x70, R5, 0x78, !PT ;  /* 0x00000070000e7812 */ /* 0x000fc600078e7805 */
[----:B------:R3:W-:Y:S01]  /*8310*/  ST.E desc[UR46][R76.64], RZ ;  /* 0x000000ff4c007985 */ /* 0x0007e2000c10192e */
[----:B------:R-:W-:-:S03]  /*8320*/  IMAD.X R11, RZ, RZ, R3, P1 ;  /* 0x000000ffff0b7224 */ /* 0x000fc600008e0603 */
[----:B------:R3:W-:Y:S01]  /*8330*/  ST.E desc[UR46][R66.64], RZ ;  /* 0x000000ff42007985 */ /* 0x0007e2000c10192e */
[----:B------:R-:W-:Y:S01]  /*8340*/  IMAD.X R9, RZ, RZ, R3, P0 ;  /* 0x000000ffff097224 */ /* 0x000fe200000e0603 */
[C---:B------:R-:W-:Y:S02]  /*8350*/  IADD3 R0, P1, PT, R2.reuse, 0x7c00, RZ ;  /* 0x00007c0002007810 */ /* 0x040fe40007f3e0ff */
[----:B------:R3:W-:Y:S01]  /*8360*/  ST.E desc[UR46][R64.64], RZ ;  /* 0x000000ff40007985 */ /* 0x0007e2000c10192e */
[----:B------:R-:W-:-:S03]  /*8370*/  IADD3 R4, P0, PT, R2, 0x7e00, RZ ;  /* 0x00007e0002047810 */ /* 0x000fc60007f1e0ff */
[----:B------:R3:W-:Y:S04]  /*8380*/  ST.E desc[UR46][R62.64], RZ ;  /* 0x000000ff3e007985 */ /* 0x0007e8000c10192e */
[----:B------:R3:W-:Y:S04]  /*8390*/  ST.E desc[UR46][R60.64], RZ ;  /* 0x000000ff3c007985 */ /* 0x0007e8000c10192e */
[----:B------:R3:W-:Y:S01]  /*83a0*/  ST.E desc[UR46][R50.64], RZ ;  /* 0x000000ff32007985 */ /* 0x0007e2000c10192e */
[----:B------:R-:W-:-:S03]  /*83b0*/  SHF.R.U64 R10, R6, 0x3, R11 ;  /* 0x00000003060a7819 */ /* 0x000fc6000000120b */
[----:B------:R3:W-:Y:S01]  /*83c0*/  ST.E desc[UR46][R48.64], RZ ;  /* 0x000000ff30007985 */ /* 0x0007e2000c10192e */
[----:B------:R-:W-:-:S03]  /*83d0*/  IMAD.X R7, RZ, RZ, R3, P1 ;  /* 0x000000ffff077224 */ /* 0x000fc600008e0603 */
[----:B------:R3:W-:Y:S01]  /*83e0*/  ST.E desc[UR46][R46.64], RZ ;  /* 0x000000ff2e007985 */ /* 0x0007e2000c10192e */
[----:B-1----:R-:W-:Y:S01]  /*83f0*/  SHF.R.U64 R36, R8, 0x3, R9 ;  /* 0x0000000308247819 */ /* 0x002fe20000001209 */
[----:B------:R-:W-:Y:S02]  /*8400*/  IMAD.X R5, RZ, RZ, R3, P0 ;  /* 0x000000ffff057224 */ /* 0x000fe400000e0603 */
[----:B------:R3:W-:Y:S04]  /*8410*/  ST.E desc[UR46][R44.64], RZ ;  /* 0x000000ff2c007985 */ /* 0x0007e8000c10192e */
[----:B------:R3:W-:Y:S01]  /*8420*/  ST.E desc[UR46][R34.64], RZ ;  /* 0x000000ff22007985 */ /* 0x0007e2000c10192e */
[----:B------:R-:W-:-:S03]  /*8430*/  LOP3.LUT R10, R6, 0x70, R10, 0x78, !PT ;  /* 0x00000070060a7812 */ /* 0x000fc600078e780a */
[----:B------:R3:W-:Y:S01]  /*8440*/  ST.E desc[UR46][R32.64], RZ ;  /* 0x000000ff20007985 */ /* 0x0007e2000c10192e */
[----:B------:R-:W-:-:S03]  /*8450*/  LOP3.LUT R8, R8, 0x70, R36, 0x78, !PT ;  /* 0x0000007008087812 */ /* 0x000fc600078e7824 */
[----:B------:R3:W-:Y:S01]  /*8460*/  ST.E desc[UR46][R30.64], RZ ;  /* 0x000000ff1e007985 */ /* 0x0007e2000c10192e */
[----:B------:R-:W-:-:S03]  /*8470*/  SHF.R.U64 R6, R0, 0x3, R7 ;  /* 0x0000000300067819 */ /* 0x000fc60000001207 */
[----:B------:R3:W-:Y:S01]  /*8480*/  ST.E desc[UR46][R28.64], RZ ;  /* 0x000000ff1c007985 */ /* 0x0007e2000c10192e */
[----:B------:R-:W-:-:S03]  /*8490*/  SHF.R.U64 R36, R4, 0x3, R5 ;  /* 0x0000000304247819 */ /* 0x000fc60000001205 */
[----:B------:R3:W-:Y:S04]  /*84a0*/  ST.E desc[UR46][R26.64], RZ ;  /* 0x000000ff1a007985 */ /* 0x0007e8000c10192e */
[----:B------:R3:W-:Y:S01]  /*84b0*/  ST.E desc[UR46][R24.64], RZ ;  /* 0x000000ff18007985 */ /* 0x0007e2000c10192e */
[----:B------:R-:W-:-:S03]  /*84c0*/  LOP3.LUT R6, R0, 0x70, R6, 0x78, !PT ;  /* 0x0000007000067812 */ /* 0x000fc600078e7806 */
[----:B------:R3:W-:Y:S01]  /*84d0*/  ST.E desc[UR46][R22.64], RZ ;  /* 0x000000ff16007985 */ /* 0x0007e2000c10192e */
[----:B------:R-:W-:-:S03]  /*84e0*/  LOP3.LUT R4, R4, 0x70, R36, 0x78, !PT ;  /* 0x0000007004047812 */ /* 0x000fc600078e7824 */
[----:B------:R3:W-:Y:S04]  /*84f0*/  ST.E desc[UR46][R20.64], RZ ;  /* 0x000000ff14007985 */ /* 0x0007e8000c10192e */
[----:B------:R3:W-:Y:S04]  /*8500*/  ST.E desc[UR46][R18.64], RZ ;  /* 0x000000ff12007985 */ /* 0x0007e8000c10192e */
[----:B------:R3:W-:Y:S04]  /*8510*/  ST.E desc[UR46][R16.64], RZ ;  /* 0x000000ff10007985 */ /* 0x0007e8000c10192e */
[----:B------:R3:W-:Y:S04]  /*8520*/  ST.E desc[UR46][R14.64], RZ ;  /* 0x000000ff0e007985 */ /* 0x0007e8000c10192e */
[----:B------:R3:W-:Y:S04]  /*8530*/  ST.E desc[UR46][R12.64], RZ ;  /* 0x000000ff0c007985 */ /* 0x0007e8000c10192e */
[----:B------:R3:W-:Y:S01]  /*8540*/  ST.E desc[UR46][R10.64], RZ ;  /* 0x000000ff0a007985 */ /* 0x0007e2000c10192e */
[----:B------:R-:W-:-:S03]  /*8550*/  ISETP.NE.U32.AND P6, PT, RZ, UR4, PT ;  /* 0x00000004ff007c0c */ /* 0x000fc6000bfc5070 */
[----:B------:R3:W-:Y:S04]  /*8560*/  ST.E desc[UR46][R8.64], RZ ;  /* 0x000000ff08007985 */ /* 0x0007e8000c10192e */
[----:B------:R3:W-:Y:S01]  /*8570*/  ST.E desc[UR46][R6.64], RZ ;  /* 0x000000ff06007985 */ /* 0x0007e2000c10192e */
[----:B--2---:R-:W1:Y:S01]  /*8580*/  S2R R91, SR_CTAID.Y ;  /* 0x00000000005b7919 */ /* 0x004e620000002600 */
[----:B------:R-:W2:Y:S02]  /*8590*/  S2R R90, SR_CTAID.Z ;  /* 0x00000000005a7919 */ /* 0x000ea40000002700 */
[----:B------:R3:W-:Y:S01]  /*85a0*/  ST.E desc[UR46][R4.64], RZ ;  /* 0x000000ff04007985 */ /* 0x0007e2000c10192e */
[----:B------:R-:W-:-:S13]  /*85b0*/  ISETP.NE.AND.EX P6, PT, RZ, UR5, PT, P6 ;  /* 0x00000005ff007c0c */ /* 0x000fda000bfc5360 */
[----:B------:R-:W-:Y:S05]  /*85c0*/  @!P6 BRA `(.L_x_151) ;  /* 0x00000000009ce947 */ /* 0x000fea0003800000 */
[----:B------:R-:W3:Y:S01]  /*85d0*/  LDL R0, [R1+0x30] ;  /* 0x0000300001007983 */ /* 0x000ee20000100800 */
[----:B------:R-:W4:Y:S01]  /*85e0*/  LDCU UR4, c[0x0][0x380] ;  /* 0x00007000ff0477ac */ /* 0x000f220008000800 */
[----:B------:R-:W5:Y:S01]  /*85f0*/  S2R R36, SR_CTAID.X ;  /* 0x0000000000247919 */ /* 0x000f620000002500 */
[----:B------:R-:W-:Y:S01]  /*8600*/  BSSY.RECONVERGENT B0, `(.L_x_151) ;  /* 0x0000023000007945 */ /* 0x000fe20003800200 */
[----:B-----5:R-:W-:-:S05]  /*8610*/  IMAD.SHL.U32 R36, R36, 0x100, RZ ;  /* 0x0000010024247824 */ /* 0x020fca00078e00ff */
[----:B---3--:R-:W-:-:S04]  /*8620*/  IADD3 R6, PT, PT, R0, R36, RZ ;  /* 0x0000002400067210 */ /* 0x008fc80007ffe0ff */
[----:B----4-:R-:W-:-:S13]  /*8630*/  ISETP.GE.AND P0, PT, R6, UR4, PT ;  /* 0x0000000406007c0c */ /* 0x010fda000bf06270 */
[----:B------:R-:W-:Y:S05]  /*8640*/  @P0 BRA `(.L_x_152) ;  /* 0x0000000000780947 */ /* 0x000fea0003800000 */
[----:B------:R-:W3:Y:S01]  /*8650*/  LDCU UR4, c[0x0][0x38c] ;  /* 0x00007180ff0477ac */ /* 0x000ee20008000800 */
[----:B------:R-:W4:Y:S01]  /*8660*/  LDC.64 R8, c[0x0][0x880] ;  /* 0x00022000ff087b82 */ /* 0x000f220000000a00 */
[----:B------:R-:W2:Y:S01]  /*8670*/  LDCU UR5, c[0x0][0x890] ;  /* 0x00011200ff0577ac */ /* 0x000ea20008000800 */
[----:B------:R-:W5:Y:S01]  /*8680*/  LDCU.64 UR6, c[0x0][0x888] ;  /* 0x00011100ff0677ac */ /* 0x000f620008000a00 */
[----:B---3--:R-:W3:Y:S01]  /*8690*/  I2F.U32.RP R4, UR4 ;  /* 0x0000000400047d06 */ /* 0x008ee20008209000 */
[----:B------:R-:W-:Y:S01]  /*86a0*/  ISETP.NE.U32.AND P0, PT, RZ, UR4, PT ;  /* 0x00000004ff007c0c */ /* 0x000fe2000bf05070 */
[----:B--2---:R-:W-:-:S06]  /*86b0*/  IMAD R6, R90, UR5, R6 ;  /* 0x000000055a067c24 */ /* 0x004fcc000f8e0206 */
[----:B---3--:R-:W2:Y:S02]  /*86c0*/  MUFU.RCP R4, R4 ;  /* 0x0000000400047308 */ /* 0x008ea40000001000 */
[----:B--2---:R-:W-:-:S06]  /*86d0*/  IADD3 R4, PT, PT, R4, 0xffffffe, RZ ;  /* 0x0ffffffe04047810 */ /* 0x004fcc0007ffe0ff */
[----:B------:R2:W3:Y:S02]  /*86e0*/  F2I.FTZ.U32.TRUNC.NTZ R5, R4 ;  /* 0x0000000400057305 */ /* 0x0004e4000021f000 */
[----:B--2---:R-:W-:Y:S01]  /*86f0*/  HFMA2 R4, -RZ, RZ, 0, 0 ;  /* 0x00000000ff047431 */ /* 0x004fe200000001ff */
[----:B---3--:R-:W-:-:S05]  /*8700*/  IADD3 R0, PT, PT, RZ, -R5, RZ ;  /* 0x80000005ff007210 */ /* 0x008fca0007ffe0ff */
[----:B------:R-:W-:-:S04]  /*8710*/  IMAD R0, R0, UR4, RZ ;  /* 0x0000000400007c24 */ /* 0x000fc8000f8e02ff */
[----:B------:R-:W-:-:S06]  /*8720*/  IMAD.HI.U32 R0, R5, R0, R4 ;  /* 0x0000000005007227 */ /* 0x000fcc00078e0004 */
[----:B-1----:R-:W-:-:S04]  /*8730*/  IMAD.HI.U32 R0, R0, R91, RZ ;  /* 0x0000005b00007227 */ /* 0x002fc800078e00ff */
[----:B------:R-:W-:-:S04]  /*8740*/  IMAD.MOV R4, RZ, RZ, -R0 ;  /* 0x000000ffff047224 */ /* 0x000fc800078e0a00 */
[----:B------:R-:W-:-:S05]  /*8750*/  IMAD R4, R4, UR4, R91 ;  /* 0x0000000404047c24 */ /* 0x000fca000f8e025b */
[----:B------:R-:W-:-:S13]  /*8760*/  ISETP.GE.U32.AND P2, PT, R4, UR4, PT ;  /* 0x0000000404007c0c */ /* 0x000fda000bf46070 */
[----:B------:R-:W-:Y:S02]  /*8770*/  @P2 IADD3 R4, PT, PT, R4, -UR4, RZ ;  /* 0x8000000404042c10 */ /* 0x000fe4000fffe0ff */
[----:B------:R-:W-:Y:S02]  /*8780*/  @P2 IADD3 R0, PT, PT, R0, 0x1, RZ ;  /* 0x0000000100002810 */ /* 0x000fe40007ffe0ff */
[----:B------:R-:W-:-:S13]  /*8790*/  ISETP.GE.U32.AND P1, PT, R4, UR4, PT ;  /* 0x0000000404007c0c */ /* 0x000fda000bf26070 */
[----:B------:R-:W-:Y:S01]  /*87a0*/  @P1 VIADD R0, R0, 0x1 ;  /* 0x0000000100001836 */ /* 0x000fe20000000000 */
[----:B------:R-:W-:-:S04]  /*87b0*/  @!P0 LOP3.LUT R0, RZ, UR4, RZ, 0x33, !PT ;  /* 0x00000004ff008c12 */ /* 0x000fc8000f8e33ff */
[C---:B------:R-:W-:Y:S01]  /*87c0*/  IADD3 R4, PT, PT, -R0.reuse, RZ, RZ ;  /* 0x000000ff00047210 */ /* 0x040fe20007ffe1ff */
[----:B-----5:R-:W-:Y:S01]  /*87d0*/  IMAD R0, R0, UR7, R6 ;  /* 0x0000000700007c24 */ /* 0x020fe2000f8e0206 */
[----:B------:R-:W-:-:S03]  /*87e0*/  MOV R6, 0xff800000 ;  /* 0xff80000000067802 */ /* 0x000fc60000000f00 */
[----:B------:R-:W-:-:S04]  /*87f0*/  IMAD R4, R4, UR4, R91 ;  /* 0x0000000404047c24 */ /* 0x000fc8000f8e025b */
[----:B------:R-:W-:-:S04]  /*8800*/  IMAD R0, R4, UR6, R0 ;  /* 0x0000000604007c24 */ /* 0x000fc8000f8e0200 */
[----:B----4-:R-:W-:-:S05]  /*8810*/  IMAD.WIDE.U32 R4, R0, 0x4, R8 ;  /* 0x0000000400047825 */ /* 0x010fca00078e0008 */
[----:B------:R3:W-:Y:S02]  /*8820*/  STG.E desc[UR46][R4.64], R6 ;  /* 0x0000000604007986 */ /* 0x0007e4000c10192e */
.L_x_152:
[----:B------:R-:W-:Y:S05]  /*8830*/  BSYNC.RECONVERGENT B0 ;  /* 0x0000000000007941 */ /* 0x000fea0003800200 */
.L_x_151:
[----:B------:R-:W-:-:S09]  /*8840*/  UISETP.NE.AND UP0, UPT, UR41, URZ, UPT ;  /* 0x000000ff2900728c */ /* 0x000fd2000bf05270 */
[----:B------:R-:W-:Y:S05]  /*8850*/  BRA.U UP0, `(.L_x_153) ;  /* 0x0000000100047547 */ /* 0x000fea000b800000 */
[----:B------:R-:W-:Y:S05]  /*8860*/  BPT.TRAP 0x1 ;  /* 0x000000040000795c */ /* 0x000fea0000300000 */
.L_x_153:
[C---:B------:R-:W-:Y:S01]  /*8870*/  IADD3 R0, P3, PT, R2.reuse, 0x8000, RZ ;  /* 0x0000800002007810 */ /* 0x040fe20007f7e0ff */
[----:B---3--:R-:W3:Y:S01]  /*8880*/  S2R R67, SR_CgaCtaId ;  /* 0x0000000000437919 */ /* 0x008ee20000008800 */
[C---:B------:R-:W-:Y:S01]  /*8890*/  IADD3 R4, P2, PT, R2.reuse, 0x8200, RZ ;  /* 0x0000820002047810 */ /* 0x040fe20007f5e0ff */
[----:B------:R-:W-:Y:S01]  /*88a0*/  UISETP.NE.AND UP0, UPT, UR41, URZ, UPT ;  /* 0x000000ff2900728c */ /* 0x000fe2000bf05270 */
[C---:B------:R-:W-:Y:S01]  /*88b0*/  IADD3 R6, P0, PT, R2.reuse, 0x8a00, RZ ;  /* 0x00008a0002067810 */ /* 0x040fe20007f1e0ff */
[--C-:B------:R-:W-:Y:S01]  /*88c0*/  IMAD.X R59, RZ, RZ, R3.reuse, P3 ;  /* 0x000000ffff3b7224 */ /* 0x100fe200018e0603 */
[----:B------:R-:W-:Y:S01]  /*88d0*/  IADD3 R5, P1, PT, R2, 0x8800, RZ ;  /* 0x0000880002057810 */ /* 0x000fe20007f3e0ff */
[--C-:B------:R-:W-:Y:S01]  /*88e0*/  IMAD.X R57, RZ, RZ, R3.reuse, P2 ;  /* 0x000000ffff397224 */ /* 0x100fe200010e0603 */
[----:B------:R-:W-:Y:S01]  /*88f0*/  MOV R65, 0x400 ;  /* 0x0000040000417802 */ /* 0x000fe20000000f00 */
[----:B------:R-:W-:Y:S01]  /*8900*/  IMAD.X R53, RZ, RZ, R3, P0 ;  /* 0x000000ffff357224 */ /* 0x000fe200000e0603 */
[----:B------:R-:W-:Y:S01]  /*8910*/  SHF.R.U64 R7, R0, 0x3, R59 ;  /* 0x0000000300077819 */ /* 0x000fe2000000123b */
[----:B------:R-:W-:Y:S01]  /*8920*/  IMAD.X R55, RZ, RZ, R3, P1 ;  /* 0x000000ffff377224 */ /* 0x000fe200008e0603 */
[----:B------:R-:W-:-:S02]  /*8930*/  SHF.R.U64 R8, R4, 0x3, R57 ;  /* 0x0000000304087819 */ /* 0x000fc40000001239 */
[----:B------:R-:W-:Y:S02]  /*8940*/  SHF.R.U64 R10, R6, 0x3, R53 ;  /* 0x00000003060a7819 */ /* 0x000fe40000001235 */
[----:B------:R-:W-:Y:S02]  /*8950*/  LOP3.LUT R58, R0, 0x70, R7, 0x78, !PT ;  /* 0x00000070003a7812 */ /* 0x000fe400078e7807 */
[----:B------:R-:W-:Y:S02]  /*8960*/  LOP3.LUT R56, R4, 0x70, R8, 0x78, !PT ;  /* 0x0000007004387812 */ /* 0x000fe400078e7808 */
[----:B------:R-:W-:Y:S02]  /*8970*/  IADD3 R0, P3, PT, R2, 0x9000, RZ ;  /* 0x0000900002007810 */ /* 0x000fe40007f7e0ff */
[----:B------:R-:W-:Y:S02]  /*8980*/  SHF.R.U64 R9, R5, 0x3, R55 ;  /* 0x0000000305097819 */ /* 0x000fe40000001237 */
[----:B------:R-:W-:Y:S01]  /*8990*/  LOP3.LUT R52, R6, 0x70, R10, 0x78, !PT ;  /* 0x0000007006347812 */ /* 0x000fe200078e780a */
[----:B------:R-:W-:Y:S01]  /*89a0*/  IMAD.X R51, RZ, RZ, R3, P3 ;  /* 0x000000ffff337224 */ /* 0x000fe200018e0603 */
[----:B------:R-:W-:-:S02]  /*89b0*/  IADD3 R4, P2, PT, R2, 0x9200, RZ ;  /* 0x0000920002047810 */ /* 0x000fc40007f5e0ff */
[C---:B------:R-:W-:Y:S02]  /*89c0*/  IADD3 R6, P0, PT, R2.reuse, 0x9a00, RZ ;  /* 0x00009a0002067810 */ /* 0x040fe40007f1e0ff */
[----:B------:R-:W-:Y:S01]  /*89d0*/  LOP3.LUT R54, R5, 0x70, R9, 0x78, !PT ;  /* 0x0000007005367812 */ /* 0x000fe200078e7809 */
[--C-:B------:R-:W-:Y:S01]  /*89e0*/  IMAD.X R49, RZ, RZ, R3.reuse, P2 ;  /* 0x000000ffff317224 */ /* 0x100fe200010e0603 */
[----:B------:R-:W-:Y:S01]  /*89f0*/  IADD3 R5, P1, PT, R2, 0x9800, RZ ;  /* 0x0000980002057810 */ /* 0x000fe20007f3e0ff */
[----:B------:R-:W-:Y:S01]  /*8a00*/  IMAD.X R45, RZ, RZ, R3, P0 ;  /* 0x000000ffff2d7224 */ /* 0x000fe200000e0603 */
[----:B------:R-:W-:Y:S02]  /*8a10*/  SHF.R.U64 R7, R0, 0x3, R51 ;  /* 0x0000000300077819 */ /* 0x000fe40000001233 */
[----:B------:R-:W-:Y:S01]  /*8a20*/  SHF.R.U64 R8, R4, 0x3, R49 ;  /* 0x0000000304087819 */ /* 0x000fe20000001231 */
[----:B------:R-:W-:Y:S01]  /*8a30*/  IMAD.X R47, RZ, RZ, R3, P1 ;  /* 0x000000ffff2f7224 */ /* 0x000fe200008e0603 */
[----:B------:R-:W-:-:S02]  /*8a40*/  SHF.R.U64 R10, R6, 0x3, R45 ;  /* 0x00000003060a7819 */ /* 0x000fc4000000122d */
        /* <DEDUP_REMOVED lines=58> */
[----:B---3--:R-:W-:Y:S01]  /*8df0*/  LEA R65, R67, R65, 0x18 ;  /* 0x0000004143417211 */ /* 0x008fe200078ec0ff */
[----:B------:R-:W-:Y:S01]  /*8e00*/  IMAD.X R13, RZ, RZ, R3, P0 ;  /* 0x000000ffff0d7224 */ /* 0x000fe200000e0603 */
[----:B------:R-:W-:Y:S02]  /*8e10*/  IADD3 R5, P1, PT, R2, 0xd800, RZ ;  /* 0x0000d80002057810 */ /* 0x000fe40007f3e0ff */
[----:B------:R3:W-:Y:S01]  /*8e20*/  SYNCS.ARRIVE.TRANS64.A1T0 RZ, [R65+URZ+0x280b0], RZ ;  /* 0x0280b0ff41ff79a7 */ /* 0x0007e200081000ff */
[----:B------:R-:W-:Y:S01]  /*8e30*/  SHF.R.U64 R7, R0, 0x3, R19 ;  /* 0x0000000300077819 */ /* 0x000fe20000001213 */
[----:B------:R-:W-:Y:S01]  /*8e40*/  ST.E desc[UR46][R58.64], RZ ;  /* 0x000000ff3a007985 */ /* 0x000fe2000c10192e */
[----:B------:R-:W-:Y:S01]  /*8e50*/  IMAD.X R15, RZ, RZ, R3, P1 ;  /* 0x000000ffff0f7224 */ /* 0x000fe200008e0603 */
[----:B------:R-:W-:-:S02]  /*8e60*/  SHF.R.U64 R8, R4, 0x3, R17 ;  /* 0x0000000304087819 */ /* 0x000fc40000001211 */
[----:B------:R-:W-:Y:S01]  /*8e70*/  ST.E desc[UR46][R56.64], RZ ;  /* 0x000000ff38007985 */ /* 0x000fe2000c10192e */
[----:B------:R-:W-:Y:S02]  /*8e80*/  SHF.R.U64 R10, R6, 0x3, R13 ;  /* 0x00000003060a7819 */ /* 0x000fe4000000120d */
[----:B------:R-:W-:Y:S01]  /*8e90*/  LOP3.LUT R18, R0, 0x70, R7, 0x78, !PT ;  /* 0x0000007000127812 */ /* 0x000fe200078e7807 */
[----:B------:R-:W-:Y:S01]  /*8ea0*/  ST.E desc[UR46][R54.64], RZ ;  /* 0x000000ff36007985 */ /* 0x000fe2000c10192e */
[----:B------:R-:W-:Y:S02]  /*8eb0*/  LOP3.LUT R16, R4, 0x70, R8, 0x78, !PT ;  /* 0x0000007004107812 */ /* 0x000fe400078e7808 */
[----:B------:R-:W-:Y:S01]  /*8ec0*/  IADD3 R0, P3, PT, R2, 0xe000, RZ ;  /* 0x0000e00002007810 */ /* 0x000fe20007f7e0ff */
[----:B------:R-:W-:Y:S01]  /*8ed0*/  ST.E desc[UR46][R52.64], RZ ;  /* 0x000000ff34007985 */ /* 0x000fe2000c10192e */
[----:B------:R-:W-:Y:S02]  /*8ee0*/  SHF.R.U64 R9, R5, 0x3, R15 ;  /* 0x0000000305097819 */ /* 0x000fe4000000120f */
[----:B------:R-:W-:Y:S01]  /*8ef0*/  LOP3.LUT R12, R6, 0x70, R10, 0x78, !PT ;  /* 0x00000070060c7812 */ /* 0x000fe200078e780a */
[----:B------:R-:W-:Y:S01]  /*8f00*/  ST.E desc[UR46][R50.64], RZ ;  /* 0x000000ff32007985 */ /* 0x000fe2000c10192e */
[C---:B------:R-:W-:Y:S01]  /*8f10*/  IADD3 R4, P2, PT, R2.reuse, 0xe200, RZ ;  /* 0x0000e20002047810 */ /* 0x040fe20007f5e0ff */
[----:B------:R-:W-:Y:S01]  /*8f20*/  IMAD.X R11, RZ, RZ, R3, P3 ;  /* 0x000000ffff0b7224 */ /* 0x000fe200018e0603 */
[C---:B------:R-:W-:Y:S01]  /*8f30*/  IADD3 R6, P1, PT, R2.reuse, 0xe800, RZ ;  /* 0x0000e80002067810 */ /* 0x040fe20007f3e0ff */
[----:B------:R-:W-:Y:S01]  /*8f40*/  ST.E desc[UR46][R48.64], RZ ;  /* 0x000000ff30007985 */ /* 0x000fe2000c10192e */
[----:B------:R-:W-:-:S02]  /*8f50*/  IADD3 R60, P0, PT, R2, 0xea00, RZ ;  /* 0x0000ea00023c7810 */ /* 0x000fc40007f1e0ff */
[----:B------:R-:W-:Y:S01]  /*8f60*/  LOP3.LUT R14, R5, 0x70, R9, 0x78, !PT ;  /* 0x00000070050e7812 */ /* 0x000fe200078e7809 */
[----:B------:R-:W-:Y:S01]  /*8f70*/  ST.E desc[UR46][R46.64], RZ ;  /* 0x000000ff2e007985 */ /* 0x000fe2000c10192e */
[----:B------:R-:W-:Y:S01]  /*8f80*/  IMAD.X R9, RZ, RZ, R3, P2 ;  /* 0x000000ffff097224 */ /* 0x000fe200010e0603 */
[----:B------:R-:W-:Y:S01]  /*8f90*/  SHF.R.U64 R8, R0, 0x3, R11 ;  /* 0x0000000300087819 */ /* 0x000fe2000000120b */
[--C-:B------:R-:W-:Y:S01]  /*8fa0*/  IMAD.X R7, RZ, RZ, R3.reuse, P1 ;  /* 0x000000ffff077224 */ /* 0x100fe200008e0603 */
[----:B------:R-:W-:Y:S01]  /*8fb0*/  ST.E desc[UR46][R44.64], RZ ;  /* 0x000000ff2c007985 */ /* 0x000fe2000c10192e */
[----:B------:R-:W-:Y:S01]  /*8fc0*/  IMAD.X R5, RZ, RZ, R3, P0 ;  /* 0x000000ffff057224 */ /* 0x000fe200000e0603 */
[----:B------:R-:W-:Y:S02]  /*8fd0*/  SHF.R.U64 R61, R4, 0x3, R9 ;  /* 0x00000003043d7819 */ /* 0x000fe40000001209 */
[----:B------:R-:W-:Y:S01]  /*8fe0*/  ST.E desc[UR46][R42.64], RZ ;  /* 0x000000ff2a007985 */ /* 0x000fe2000c10192e */
[----:B------:R-:W-:-:S02]  /*8ff0*/  SHF.R.U64 R62, R6, 0x3, R7 ;  /* 0x00000003063e7819 */ /* 0x000fc40000001207 */
[----:B------:R-:W-:Y:S01]  /*9000*/  SHF.R.U64 R63, R60, 0x3, R5 ;  /* 0x000000033c3f7819 */ /* 0x000fe20000001205 */
[----:B------:R-:W-:Y:S01]  /*9010*/  ST.E desc[UR46][R40.64], RZ ;  /* 0x000000ff28007985 */ /* 0x000fe2000c10192e */
[----:B------:R-:W-:Y:S02]  /*9020*/  LOP3.LUT R10, R0, 0x70, R8, 0x78, !PT ;  /* 0x00000070000a7812 */ /* 0x000fe400078e7808 */
[----:B------:R-:W-:Y:S01]  /*9030*/  LOP3.LUT R8, R4, 0x70, R61, 0x78, !PT ;  /* 0x0000007004087812 */ /* 0x000fe200078e783d */
[----:B------:R4:W-:Y:S01]  /*9040*/  ST.E desc[UR46][R38.64], RZ ;  /* 0x000000ff26007985 */ /* 0x0009e2000c10192e */
[----:B------:R-:W-:Y:S02]  /*9050*/  LOP3.LUT R6, R6, 0x70, R62, 0x78, !PT ;  /* 0x0000007006067812 */ /* 0x000fe400078e783e */
[----:B------:R-:W-:Y:S01]  /*9060*/  LOP3.LUT R4, R60, 0x70, R63, 0x78, !PT ;  /* 0x000000703c047812 */ /* 0x000fe200078e783f */
[----:B------:R5:W-:Y:S01]  /*9070*/  ST.E desc[UR46][R36.64], RZ ;  /* 0x000000ff24007985 */ /* 0x000be2000c10192e */
[----:B------:R-:W-:-:S03]  /*9080*/  IADD3 R0, P3, PT, R2, 0xf800, RZ ;  /* 0x0000f80002007810 */ /* 0x000fc60007f7e0ff */
[----:B------:R-:W-:Y:S02]  /*9090*/  ST.E desc[UR46][R34.64], RZ ;  /* 0x000000ff22007985 */ /* 0x000fe4000c10192e */
[----:B------:R-:W-:Y:S02]  /*90a0*/  IMAD.X R69, RZ, RZ, R3, P3 ;  /* 0x000000ffff457224 */ /* 0x000fe400018e0603 */
[----:B------:R-:W-:Y:S04]  /*90b0*/  ST.E desc[UR46][R32.64], RZ ;  /* 0x000000ff20007985 */ /* 0x000fe8000c10192e */
[----:B------:R-:W-:Y:S04]  /*90c0*/  ST.E desc[UR46][R30.64], RZ ;  /* 0x000000ff1e007985 */ /* 0x000fe8000c10192e */
[----:B------:R-:W-:Y:S04]  /*90d0*/  ST.E desc[UR46][R28.64], RZ ;  /* 0x000000ff1c007985 */ /* 0x000fe8000c10192e */
[----:B------:R-:W-:Y:S01]  /*90e0*/  ST.E desc[UR46][R26.64], RZ ;  /* 0x000000ff1a007985 */ /* 0x000fe2000c10192e */
[----:B----4-:R-:W-:-:S03]  /*90f0*/  IADD3 R38, P5, PT, R2, 0xf000, RZ ;  /* 0x0000f00002267810 */ /* 0x010fc60007fbe0ff */
[----:B------:R-:W-:Y:S01]  /*9100*/  ST.E desc[UR46][R24.64], RZ ;  /* 0x000000ff18007985 */ /* 0x000fe2000c10192e */
[----:B-----5:R-:W-:Y:S01]  /*9110*/  IADD3 R36, P4, PT, R2, 0xf200, RZ ;  /* 0x0000f20002247810 */ /* 0x020fe20007f9e0ff */
[--C-:B------:R-:W-:Y:S02]  /*9120*/  IMAD.X R73, RZ, RZ, R3.reuse, P5 ;  /* 0x000000ffff497224 */ /* 0x100fe400028e0603 */
[----:B------:R-:W-:Y:S02]  /*9130*/  ST.E desc[UR46][R22.64], RZ ;  /* 0x000000ff16007985 */ /* 0x000fe4000c10192e */
[----:B------:R-:W-:Y:S01]  /*9140*/  IMAD.X R71, RZ, RZ, R3, P4 ;  /* 0x000000ffff477224 */ /* 0x000fe200020e0603 */
[----:B------:R-:W-:Y:S01]  /*9150*/  SHF.R.U64 R40, R38, 0x3, R73 ;  /* 0x0000000326287819 */ /* 0x000fe20000001249 */
[----:B------:R-:W-:Y:S03]  /*9160*/  ST.E desc[UR46][R20.64], RZ ;  /* 0x000000ff14007985 */ /* 0x000fe6000c10192e */
[----:B------:R-:W-:Y:S01]  /*9170*/  SHF.R.U64 R42, R36, 0x3, R71 ;  /* 0x00000003242a7819 */ /* 0x000fe20000001247 */
[----:B------:R-:W-:Y:S01]  /*9180*/  ST.E desc[UR46][R18.64], RZ ;  /* 0x000000ff12007985 */ /* 0x000fe2000c10192e */
[----:B------:R-:W-:-:S02]  /*9190*/  LOP3.LUT R72, R38, 0x70, R40, 0x78, !PT ;  /* 0x0000007026487812 */ /* 0x000fc400078e7828 */
[----:B------:R-:W-:Y:S01]  /*91a0*/  LOP3.LUT R70, R36, 0x70, R42, 0x78, !PT ;  /* 0x0000007024467812 */ /* 0x000fe200078e782a */
[----:B------:R-:W-:Y:S01]  /*91b0*/  ST.E desc[UR46][R16.64], RZ ;  /* 0x000000ff10007985 */ /* 0x000fe2000c10192e */
[----:B------:R-:W-:-:S03]  /*91c0*/  SHF.R.U64 R36, R0, 0x3, R69 ;  /* 0x0000000300247819 */ /* 0x000fc60000001245 */
        /* <DEDUP_REMOVED lines=8> */
[----:B----4-:R-:W-:-:S03]  /*9250*/  IADD3 R14, P3, PT, R2, 0x9400, RZ ;  /* 0x00009400020e7810 */ /* 0x010fc60007f7e0ff */
[----:B------:R4:W-:Y:S01]  /*9260*/  ST.E desc[UR46][R70.64], RZ ;  /* 0x000000ff46007985 */ /* 0x0009e2000c10192e */
[C---:B-----5:R-:W-:Y:S01]  /*9270*/  IADD3 R12, P4, PT, R2.reuse, 0x8e00, RZ ;  /* 0x00008e00020c7810 */ /* 0x060fe20007f9e0ff */
[--C-:B------:R-:W-:Y:S01]  /*9280*/  IMAD.X R57, RZ, RZ, R3.reuse, P3 ;  /* 0x000000ffff397224 */ /* 0x100fe200018e0603 */
[C---:B------:R-:W-:Y:S01]  /*9290*/  IADD3 R26, P3, PT, R2.reuse, 0xac00, RZ ;  /* 0x0000ac00021a7810 */ /* 0x040fe20007f7e0ff */
[----:B------:R4:W-:Y:S01]  /*92a0*/  ST.E desc[UR46][R68.64], RZ ;  /* 0x000000ff44007985 */ /* 0x0009e2000c10192e */
[C---:B-1----:R-:W-:Y:S01]  /*92b0*/  IADD3 R10, P5, PT, R2.reuse, 0x8c00, RZ ;  /* 0x00008c00020a7810 */ /* 0x042fe20007fbe0ff */
[--C-:B------:R-:W-:Y:S01]  /*92c0*/  IMAD.X R59, RZ, RZ, R3.reuse, P4 ;  /* 0x000000ffff3b7224 */ /* 0x100fe200020e0603 */
[C---:B------:R-:W-:Y:S01]  /*92d0*/  IADD3 R24, P4, PT, R2.reuse, 0xa600, RZ ;  /* 0x0000a60002187810 */ /* 0x040fe20007f9e0ff */
[--C-:B------:R-:W-:Y:S01]  /*92e0*/  IMAD.X R45, RZ, RZ, R3.reuse, P3 ;  /* 0x000000ffff2d7224 */ /* 0x100fe200018e0603 */
[C---:B--2---:R-:W-:Y:S01]  /*92f0*/  IADD3 R8, P0, PT, R2.reuse, 0x8600, RZ ;  /* 0x0000860002087810 */ /* 0x044fe20007f1e0ff */
[--C-:B------:R-:W-:Y:S01]  /*9300*/  IMAD.X R61, RZ, RZ, R3.reuse, P5 ;  /* 0x000000ffff3d7224 */ /* 0x100fe200028e0603 */
[C---:B------:R-:W-:Y:S01]  /*9310*/  IADD3 R22, P5, PT, R2.reuse, 0xa400, RZ ;  /* 0x0000a40002167810 */ /* 0x040fe20007fbe0ff */
[--C-:B------:R-:W-:Y:S01]  /*9320*/  IMAD.X R47, RZ, RZ, R3.reuse, P4 ;  /* 0x000000ffff2f7224 */ /* 0x100fe200020e0603 */
[C---:B---3--:R-:W-:Y:S01]  /*9330*/  IADD3 R6, P1, PT, R2.reuse, 0x8400, RZ ;  /* 0x0000840002067810 */ /* 0x048fe20007f3e0ff */
[--C-:B------:R-:W-:Y:S01]  /*9340*/  IMAD.X R63, RZ, RZ, R3.reuse, P0 ;  /* 0x000000ffff3f7224 */ /* 0x100fe200000e0603 */
[C---:B------:R-:W-:Y:S01]  /*9350*/  IADD3 R20, P0, PT, R2.reuse, 0x9e00, RZ ;  /* 0x00009e0002147810 */ /* 0x040fe20007f1e0ff */
[--C-:B------:R-:W-:Y:S01]  /*9360*/  IMAD.X R49, RZ, RZ, R3.reuse, P5 ;  /* 0x000000ffff317224 */ /* 0x100fe200028e0603 */
[C---:B------:R-:W-:Y:S01]  /*9370*/  IADD3 R4, P2, PT, R2.reuse, 0xfa00, RZ ;  /* 0x0000fa0002047810 */ /* 0x040fe20007f5e0ff */
[--C-:B------:R-:W-:Y:S01]  /*9380*/  IMAD.X R65, RZ, RZ, R3.reuse, P1 ;  /* 0x000000ffff417224 */ /* 0x100fe200008e0603 */
[C---:B------:R-:W-:Y:S01]  /*9390*/  IADD3 R18, P1, PT, R2.reuse, 0x9c00, RZ ;  /* 0x00009c0002127810 */ /* 0x040fe20007f3e0ff */
[--C-:B------:R-:W-:Y:S01]  /*93a0*/  IMAD.X R51, RZ, RZ, R3.reuse, P0 ;  /* 0x000000ffff337224 */ /* 0x100fe200000e0603 */
[----:B------:R-:W-:Y:S01]  /*93b0*/  IADD3 R32, P0, PT, R2, 0xb600, RZ ;  /* 0x0000b60002207810 */ /* 0x000fe20007f1e0ff */
[----:B------:R-:W-:Y:S01]  /*93c0*/  IMAD.X R67, RZ, RZ, R3, P2 ;  /* 0x000000ffff437224 */ /* 0x000fe200010e0603 */
[----:B------:R-:W-:Y:S01]  /*93d0*/  SHF.R.U64 R0, R6, 0x3, R65 ;  /* 0x0000000306007819 */ /* 0x000fe20000001241 */
[--C-:B------:R-:W-:Y:S01]  /*93e0*/  IMAD.X R53, RZ, RZ, R3.reuse, P1 ;  /* 0x000000ffff357224 */ /* 0x100fe200008e0603 */
[----:B------:R-:W-:Y:S01]  /*93f0*/  IADD3 R16, P2, PT, R2, 0x9600, RZ ;  /* 0x0000960002107810 */ /* 0x000fe20007f5e0ff */
[----:B------:R-:W-:Y:S01]  /*9400*/  IMAD.X R39, RZ, RZ, R3, P0 ;  /* 0x000000ffff277224 */ /* 0x000fe200000e0603 */
[----:B------:R-:W-:-:S02]  /*9410*/  SHF.R.U64 R38, R4, 0x3, R67 ;  /* 0x0000000304267819 */ /* 0x000fc40000001243 */
[----:B------:R-:W-:Y:S01]  /*9420*/  LOP3.LUT R64, R6, 0x70, R0, 0x78, !PT ;  /* 0x0000007006407812 */ /* 0x000fe200078e7800 */
[----:B------:R-:W-:Y:S01]  /*9430*/  IMAD.X R55, RZ, RZ, R3, P2 ;  /* 0x000000ffff377224 */ /* 0x000fe200010e0603 */
[----:B------:R-:W-:Y:S02]  /*9440*/  LOP3.LUT R66, R4, 0x70, R38, 0x78, !PT ;  /* 0x0000007004427812 */ /* 0x000fe400078e7826 */
[----:B------:R-:W-:Y:S02]  /*9450*/  SHF.R.U64 R4, R8, 0x3, R63 ;  /* 0x0000000308047819 */ /* 0x000fe4000000123f */
[----:B------:R-:W-:Y:S01]  /*9460*/  SHF.R.U64 R0, R10, 0x3, R61 ;  /* 0x000000030a007819 */ /* 0x000fe2000000123d */
[----:B------:R4:W-:Y:S01]  /*9470*/  ST.E desc[UR46][R66.64], RZ ;  /* 0x000000ff42007985 */ /* 0x0009e2000c10192e */
[----:B------:R-:W-:Y:S02]  /*9480*/  LOP3.LUT R62, R8, 0x70, R4, 0x78, !PT ;  /* 0x00000070083e7812 */ /* 0x000fe400078e7804 */
[----:B------:R-:W-:Y:S01]  /*9490*/  SHF.R.U64 R4, R12, 0x3, R59 ;  /* 0x000000030c047819 */ /* 0x000fe2000000123b */
[----:B------:R4:W-:Y:S01]  /*94a0*/  ST.E desc[UR46][R64.64], RZ ;  /* 0x000000ff40007985 */ /* 0x0009e2000c10192e */
[----:B------:R-:W-:-:S02]  /*94b0*/  LOP3.LUT R60, R10, 0x70, R0, 0x78, !PT ;  /* 0x000000700a3c7812 */ /* 0x000fc400078e7800 */
[----:B------:R-:W-:Y:S01]  /*94c0*/  SHF.R.U64 R0, R14, 0x3, R57 ;  /* 0x000000030e007819 */ /* 0x000fe20000001239 */
[----:B------:R4:W-:Y:S01]  /*94d0*/  ST.E desc[UR46][R62.64], RZ ;  /* 0x000000ff3e007985 */ /* 0x0009e2000c10192e */
[----:B------:R-:W-:Y:S02]  /*94e0*/  LOP3.LUT R58, R12, 0x70, R4, 0x78, !PT ;  /* 0x000000700c3a7812 */ /* 0x000fe400078e7804 */
[----:B------:R-:W-:Y:S01]  /*94f0*/  SHF.R.U64 R4, R16, 0x3, R55 ;  /* 0x0000000310047819 */ /* 0x000fe20000001237 */
[----:B------:R4:W-:Y:S01]  /*9500*/  ST.E desc[UR46][R60.64], RZ ;  /* 0x000000ff3c007985 */ /* 0x0009e2000c10192e */
[----:B------:R-:W-:Y:S02]  /*9510*/  LOP3.LUT R56, R14, 0x70, R0, 0x78, !PT ;  /* 0x000000700e387812 */ /* 0x000fe400078e7800 */
[----:B------:R-:W-:Y:S01]  /*9520*/  SHF.R.U64 R0, R18, 0x3, R53 ;  /* 0x0000000312007819 */ /* 0x000fe20000001235 */
[----:B------:R4:W-:Y:S01]  /*9530*/  ST.E desc[UR46][R58.64], RZ ;  /* 0x000000ff3a007985 */ /* 0x0009e2000c10192e */
[----:B------:R-:W-:-:S02]  /*9540*/  LOP3.LUT R54, R16, 0x70, R4, 0x78, !PT ;  /* 0x0000007010367812 */ /* 0x000fc400078e7804 */
[----:B------:R-:W-:Y:S01]  /*9550*/  IADD3 R28, P2, PT, R2, 0xae00, RZ ;  /* 0x0000ae00021c7810 */ /* 0x000fe20007f5e0ff */
[----:B------:R4:W-:Y:S01]  /*9560*/  ST.E desc[UR46][R56.64], RZ ;  /* 0x000000ff38007985 */ /* 0x0009e2000c10192e */
[----:B------:R-:W-:Y:S02]  /*9570*/  SHF.R.U64 R4, R20, 0x3, R51 ;  /* 0x0000000314047819 */ /* 0x000fe40000001233 */
[----:B------:R-:W-:Y:S01]  /*9580*/  LOP3.LUT R52, R18, 0x70, R0, 0x78, !PT ;  /* 0x0000007012347812 */ /* 0x000fe200078e7800 */
[----:B------:R-:W-:Y:S01]  /*9590*/  IMAD.X R43, RZ, RZ, R3, P2 ;  /* 0x000000ffff2b7224 */ /* 0x000fe200010e0603 */
[----:B------:R-:W-:Y:S01]  /*95a0*/  IADD3 R30, P1, PT, R2, 0xb400, RZ ;  /* 0x0000b400021e7810 */ /* 0x000fe20007f3e0ff */
[----:B------:R4:W-:Y:S01]  /*95b0*/  ST.E desc[UR46][R54.64], RZ ;  /* 0x000000ff36007985 */ /* 0x0009e2000c10192e */
[----:B------:R-:W-:Y:S02]  /*95c0*/  SHF.R.U64 R0, R22, 0x3, R49 ;  /* 0x0000000316007819 */ /* 0x000fe40000001231 */
[----:B------:R-:W-:Y:S01]  /*95d0*/  LOP3.LUT R50, R20, 0x70, R4, 0x78, !PT ;  /* 0x0000007014327812 */ /* 0x000fe200078e7804 */
[----:B------:R-:W-:Y:S01]  /*95e0*/  IMAD.X R41, RZ, RZ, R3, P1 ;  /* 0x000000ffff297224 */ /* 0x000fe200008e0603 */
        /* <DEDUP_REMOVED lines=13> */
[----:B------:R-:W-:Y:S01]  /*96c0*/  IADD3 R75, P3, PT, R2, 0xc400, RZ ;  /* 0x0000c400024b7810 */ /* 0x000fe20007f7e0ff */
[----:B------:R4:W-:Y:S01]  /*96d0*/  ST.E desc[UR46][R46.64], RZ ;  /* 0x000000ff2e007985 */ /* 0x0009e2000c10192e */
[----:B------:R-:W-:-:S02]  /*96e0*/  SHF.R.U64 R0, R30, 0x3, R41 ;  /* 0x000000031e007819 */ /* 0x000fc40000001229 */
        /* <DEDUP_REMOVED lines=70> */
[----:B------:R-:W-:Y:S01]  /*9b50*/  IADD3 R2, P0, PT, R2, 0xfe00, RZ ;  /* 0x0000fe0002027810 */ /* 0x000fe20007f1e0ff */
[----:B------:R-:W-:Y:S01]  /*9b60*/  IMAD.X R5, RZ, RZ, R3, P1 ;  /* 0x000000ffff057224 */ /* 0x000fe200008e0603 */
[----:B------:R-:W-:Y:S01]  /*9b70*/  LOP3.LUT R14, R84, 0x70, R4, 0x78, !PT ;  /* 0x00000070540e7812 */ /* 0x000fe200078e7804 */
[----:B------:R4:W-:Y:S01]  /*9b80*/  ST.E desc[UR46][R16.64], RZ ;  /* 0x000000ff10007985 */ /* 0x0009e2000c10192e */
[C---:B------:R-:W-:Y:S01]  /*9b90*/  SHF.R.U64 R4, R86.reuse, 0x3, R11 ;  /* 0x0000000356047819 */ /* 0x040fe2000000120b */
[----:B------:R-:W-:Y:S01]  /*9ba0*/  IMAD.X R3, RZ, RZ, R3, P0 ;  /* 0x000000ffff037224 */ /* 0x000fe200000e0603 */
[----:B------:R-:W-:Y:S01]  /*9bb0*/  LOP3.LUT R12, R85, 0x70, R0, 0x78, !PT ;  /* 0x00000070550c7812 */ /* 0x000fe200078e7800 */
[----:B------:R4:W-:Y:S01]  /*9bc0*/  ST.E desc[UR46][R14.64], RZ ;  /* 0x000000ff0e007985 */ /* 0x0009e2000c10192e */
[----:B------:R-:W-:Y:S02]  /*9bd0*/  SHF.R.U64 R0, R87, 0x3, R9 ;  /* 0x0000000357007819 */ /* 0x000fe40000001209 */
[----:B------:R-:W-:Y:S01]  /*9be0*/  LOP3.LUT R10, R86, 0x70, R4, 0x78, !PT ;  /* 0x00000070560a7812 */ /* 0x000fe200078e7804 */
[----:B------:R4:W-:Y:S01]  /*9bf0*/  ST.E desc[UR46][R12.64], RZ ;  /* 0x000000ff0c007985 */ /* 0x0009e2000c10192e */
[----:B------:R-:W-:-:S02]  /*9c00*/  SHF.R.U64 R4, R88, 0x3, R7 ;  /* 0x0000000358047819 */ /* 0x000fc40000001207 */
[----:B------:R-:W-:Y:S01]  /*9c10*/  LOP3.LUT R8, R87, 0x70, R0, 0x78, !PT ;  /* 0x0000007057087812 */ /* 0x000fe200078e7800 */
[----:B------:R4:W-:Y:S01]  /*9c20*/  ST.E desc[UR46][R10.64], RZ ;  /* 0x000000ff0a007985 */ /* 0x0009e2000c10192e */
[C---:B------:R-:W-:Y:S02]  /*9c30*/  SHF.R.U64 R0, R89.reuse, 0x3, R5 ;  /* 0x0000000359007819 */ /* 0x040fe40000001205 */
[----:B------:R-:W-:Y:S01]  /*9c40*/  SHF.R.U64 R74, R2, 0x3, R3 ;  /* 0x00000003024a7819 */ /* 0x000fe20000001203 */
[----:B------:R4:W-:Y:S01]  /*9c50*/  ST.E desc[UR46][R8.64], RZ ;  /* 0x000000ff08007985 */ /* 0x0009e2000c10192e */
[----:B------:R-:W-:Y:S02]  /*9c60*/  LOP3.LUT R6, R88, 0x70, R4, 0x78, !PT ;  /* 0x0000007058067812 */ /* 0x000fe400078e7804 */
[----:B------:R-:W-:Y:S02]  /*9c70*/  LOP3.LUT R4, R89, 0x70, R0, 0x78, !PT ;  /* 0x0000007059047812 */ /* 0x000fe400078e7800 */
[----:B------:R-:W-:Y:S01]  /*9c80*/  LOP3.LUT R2, R2, 0x70, R74, 0x78, !PT ;  /* 0x0000007002027812 */ /* 0x000fe200078e784a */
[----:B------:R4:W-:Y:S04]  /*9c90*/  ST.E desc[UR46][R6.64], RZ ;  /* 0x000000ff06007985 */ /* 0x0009e8000c10192e */
[----:B------:R4:W-:Y:S04]  /*9ca0*/  ST.E desc[UR46][R4.64], RZ ;  /* 0x000000ff04007985 */ /* 0x0009e8000c10192e */
[----:B------:R4:W-:Y:S01]  /*9cb0*/  ST.E desc[UR46][R2.64], RZ ;  /* 0x000000ff02007985 */ /* 0x0009e2000c10192e */
[----:B------:R-:W-:Y:S01]  /*9cc0*/  @!PT LDS RZ, [RZ] ;  /* 0x00000000fffff984 */ /* 0x000fe20000000800 */
[----:B------:R-:W-:Y:S01]  /*9cd0*/  @!PT LDS RZ, [RZ] ;  /* 0x00000000fffff984 */ /* 0x000fe20000000800 */
[----:B------:R-:W-:Y:S01]  /*9ce0*/  @!PT LDS RZ, [RZ] ;  /* 0x00000000fffff984 */ /* 0x000fe20000000800 */
[----:B------:R-:W-:Y:S01]  /*9cf0*/  @!PT LDS RZ, [RZ] ;  /* 0x00000000fffff984 */ /* 0x000fe20000000800 */
[----:B------:R1:W-:Y:S06]  /*9d00*/  MEMBAR.ALL.CTA ;  /* 0x0000000000007992 */ /* 0x0003ec0000008000 */
[----:B-1----:R-:W1:Y:S01]  /*9d10*/  FENCE.VIEW.ASYNC.S ;  /* 0x00000000000073c6 */ /* 0x002e620000000000 */
[----:B------:R-:W-:Y:S05]  /*9d20*/  BRA.U UP0, `(.L_x_154) ;  /* 0x0000000100047547 */ /* 0x000fea000b800000 */
[----:B------:R-:W-:Y:S05]  /*9d30*/  BPT.TRAP 0x1 ;  /* 0x000000040000795c */ /* 0x000fea0000300000 */
.L_x_154:
[----:B----4-:R-:W2:Y:S01]  /*9d40*/  S2R R3, SR_CgaCtaId ;  /* 0x0000000000037919 */ /* 0x010ea20000008800 */
[----:B------:R-:W-:Y:S01]  /*9d50*/  IMAD.MOV.U32 R0, RZ, RZ, 0x1 ;  /* 0x00000001ff007424 */ /* 0x000fe200078e00ff */
[----:B------:R-:W-:-:S04]  /*9d60*/  MOV R2, 0x400 ;  /* 0x0000040000027802 */ /* 0x000fc80000000f00 */
[----:B------:R-:W-:Y:S02]  /*9d70*/  SHF.L.U32 R0, R0, 0x1f, RZ ;  /* 0x0000001f00007819 */ /* 0x000fe400000006ff */
[----:B--2---:R-:W-:-:S04]  /*9d80*/  LEA R2, R3, R2, 0x18 ;  /* 0x0000000203027211 */ /* 0x004fc800078ec0ff */
[----:B-1----:R-:W1:Y:S02]  /*9d90*/  SYNCS.PHASECHK.TRANS64.TRYWAIT P0, [R2+URZ+0x280c8], R0 ;  /* 0x0280c800020075a7 */ /* 0x002e6400080011ff */
[----:B-1----:R-:W-:Y:S05]  /*9da0*/  @!P0 BRA `(.L_x_155) ;  /* 0x0000011c00dc8947 */ /* 0x002fea0003800000 */
.L_x_408:
[----:B------:R-:W-:Y:S05]  /*9db0*/  @!P6 BRA `(.L_x_156) ;  /* 0x00000000009ce947 */ /* 0x000fea0003800000 */
[----:B------:R-:W2:Y:S01]  /*9dc0*/  LDL.LU R3, [R1+0x30] ;  /* 0x0000300001037983 */ /* 0x000ea20000300800 */
[----:B------:R-:W3:Y:S01]  /*9dd0*/  LDCU UR4, c[0x0][0x380] ;  /* 0x00007000ff0477ac */ /* 0x000ee20008000800 */
[----:B------:R-:W-:Y:S01]  /*9de0*/  BSSY.RECONVERGENT B0, `(.L_x_156) ;  /* 0x0000024000007945 */ /* 0x000fe20003800200 */
[----:B-1----:R-:W1:Y:S02]  /*9df0*/  S2R R2, SR_CTAID.X ;  /* 0x0000000000027919 */ /* 0x002e640000002500 */
[----:B-1----:R-:W-:-:S05]  /*9e00*/  IMAD.SHL.U32 R2, R2, 0x100, RZ ;  /* 0x0000010002027824 */ /* 0x002fca00078e00ff */
[----:B--2---:R-:W-:-:S04]  /*9e10*/  IADD3 R4, PT, PT, R2, 0x80, R3 ;  /* 0x0000008002047810 */ /* 0x004fc80007ffe003 */
[----:B---3--:R-:W-:-:S13]  /*9e20*/  ISETP.GE.AND P0, PT, R4, UR4, PT ;  /* 0x0000000404007c0c */ /* 0x008fda000bf06270 */
[----:B------:R-:W-:Y:S05]  /*9e30*/  @P0 BRA `(.L_x_157) ;  /* 0x0000000000780947 */ /* 0x000fea0003800000 */
[----:B------:R-:W1:Y:S01]  /*9e40*/  LDCU UR4, c[0x0][0x38c] ;  /* 0x00007180ff0477ac */ /* 0x000e620008000800 */
[----:B------:R-:W2:Y:S01]  /*9e50*/  LDC.64 R6, c[0x0][0x880] ;  /* 0x00022000ff067b82 */ /* 0x000ea20000000a00 */
[----:B------:R-:W3:Y:S01]  /*9e60*/  LDCU UR5, c[0x0][0x890] ;  /* 0x00011200ff0577ac */ /* 0x000ee20008000800 */
[----:B------:R-:W4:Y:S01]  /*9e70*/  LDCU.64 UR6, c[0x0][0x888] ;  /* 0x00011100ff0677ac */ /* 0x000f220008000a00 */
[----:B-1----:R-:W1:Y:S01]  /*9e80*/  I2F.U32.RP R2, UR4 ;  /* 0x0000000400027d06 */ /* 0x002e620008209000 */
[----:B------:R-:W-:Y:S01]  /*9e90*/  ISETP.NE.U32.AND P0, PT, RZ, UR4, PT ;  /* 0x00000004ff007c0c */ /* 0x000fe2000bf05070 */
[----:B---3--:R-:W-:-:S06]  /*9ea0*/  IMAD R4, R90, UR5, R4 ;  /* 0x000000055a047c24 */ /* 0x008fcc000f8e0204 */
[----:B-1----:R-:W1:Y:S02]  /*9eb0*/  MUFU.RCP R2, R2 ;  /* 0x0000000200027308 */ /* 0x002e640000001000 */
[----:B-1----:R-:W-:-:S06]  /*9ec0*/  IADD3 R2, PT, PT, R2, 0xffffffe, RZ ;  /* 0x0ffffffe02027810 */ /* 0x002fcc0007ffe0ff */
[----:B------:R1:W3:Y:S02]  /*9ed0*/  F2I.FTZ.U32.TRUNC.NTZ R3, R2 ;  /* 0x0000000200037305 */ /* 0x0002e4000021f000 */
[----:B-1----:R-:W-:Y:S01]  /*9ee0*/  HFMA2 R2, -RZ, RZ, 0, 0 ;  /* 0x00000000ff027431 */ /* 0x002fe200000001ff */
[----:B---3--:R-:W-:-:S05]  /*9ef0*/  IADD3 R0, PT, PT, RZ, -R3, RZ ;  /* 0x80000003ff007210 */ /* 0x008fca0007ffe0ff */
[----:B------:R-:W-:-:S04]  /*9f00*/  IMAD R0, R0, UR4, RZ ;  /* 0x0000000400007c24 */ /* 0x000fc8000f8e02ff */
[----:B------:R-:W-:-:S06]  /*9f10*/  IMAD.HI.U32 R0, R3, R0, R2 ;  /* 0x0000000003007227 */ /* 0x000fcc00078e0002 */
[----:B------:R-:W-:-:S04]  /*9f20*/  IMAD.HI.U32 R0, R0, R91, RZ ;  /* 0x0000005b00007227 */ /* 0x000fc800078e00ff */
        /* <DEDUP_REMOVED lines=9> */
[----:B----4-:R-:W-:Y:S01]  /*9fc0*/  IMAD R0, R0, UR7, R4 ;  /* 0x0000000700007c24 */ /* 0x010fe2000f8e0204 */
[----:B------:R-:W-:-:S03]  /*9fd0*/  MOV R4, 0xff800000 ;  /* 0xff80000000047802 */ /* 0x000fc60000000f00 */
[----:B------:R-:W-:-:S04]  /*9fe0*/  IMAD R2, R2, UR4, R91 ;  /* 0x0000000402027c24 */ /* 0x000fc8000f8e025b */
[----:B------:R-:W-:-:S04]  /*9ff0*/  IMAD R0, R2, UR6, R0 ;  /* 0x0000000602007c24 */ /* 0x000fc8000f8e0200 */
[----:B--2---:R-:W-:-:S05]  /*a000*/  IMAD.WIDE.U32 R2, R0, 0x4, R6 ;  /* 0x0000000400027825 */ /* 0x004fca00078e0006 */
[----:B------:R1:W-:Y:S02]  /*a010*/  STG.E desc[UR46][R2.64], R4 ;  /* 0x0000000402007986 */ /* 0x0003e4000c10192e */
.L_x_157:
[----:B------:R-:W-:Y:S05]  /*a020*/  BSYNC.RECONVERGENT B0 ;  /* 0x0000000000007941 */ /* 0x000fea0003800200 */
.L_x_156:
[----:B------:R-:W-:Y:S01]  /*a030*/  @!PT LDS RZ, [RZ] ;  /* 0x00000000fffff984 */ /* 0x000fe20000000800 */
[----:B------:R-:W-:Y:S01]  /*a040*/  @!PT LDS RZ, [RZ] ;  /* 0x00000000fffff984 */ /* 0x000fe20000000800 */
[----:B------:R-:W-:Y:S01]  /*a050*/  @!PT LDS RZ, [RZ] ;  /* 0x00000000fffff984 */ /* 0x000fe20000000800 */
[----:B------:R-:W-:Y:S01]  /*a060*/  @!PT LDS RZ, [RZ] ;  /* 0x00000000fffff984 */ /* 0x000fe20000000800 */
[----:B------:R2:W-:Y:S06]  /*a070*/  MEMBAR.ALL.CTA ;  /* 0x0000000000007992 */ /* 0x0005ec0000008000 */
[----:B--2---:R-:W2:Y:S01]  /*a080*/  FENCE.VIEW.ASYNC.S ;  /* 0x00000000000073c6 */ /* 0x004ea20000000000 */
[----:B------:R-:W-:-:S09]  /*a090*/  UISETP.NE.AND UP0, UPT, UR41, URZ, UPT ;  /* 0x000000ff2900728c */ /* 0x000fd2000bf05270 */
[----:B------:R-:W-:Y:S05]  /*a0a0*/  BRA.U UP0, `(.L_x_158) ;  /* 0x0000000100047547 */ /* 0x000fea000b800000 */
[----:B------:R-:W-:Y:S05]  /*a0b0*/  BPT.TRAP 0x1 ;  /* 0x000000040000795c */ /* 0x000fea0000300000 */
.L_x_158:
[----:B-1----:R-:W1:Y:S01]  /*a0c0*/  S2R R2, SR_CgaCtaId ;  /* 0x0000000000027919 */ /* 0x002e620000008800 */
[----:B------:R-:W-:-:S04]  /*a0d0*/  MOV R0, 0x400 ;  /* 0x0000040000007802 */ /* 0x000fc80000000f00 */
[----:B-1----:R-:W-:-:S04]  /*a0e0*/  LEA R0, R2, R0, 0x18 ;  /* 0x0000000002007211 */ /* 0x002fc800078ec0ff */
[----:B--2---:R-:W-:Y:S01]  /*a0f0*/  SYNCS.ARRIVE.TRANS64.A1T0 RZ, [R0+URZ+0x280b8], RZ ;  /* 0x0280b8ff00ff79a7 */ /* 0x004fe200081000ff */
[----:B------:R-:W-:Y:S05]  /*a100*/  EXIT ;  /* 0x000000000000794d */ /* 0x000fea0003800000 */
.L_x_87:
[----:B------:R-:W1:Y:S01]  /*a110*/  S2R R0, SR_TID.X ;  /* 0x0000000000007919 */ /* 0x000e620000002100 */
[----:B------:R-:W-:Y:S01]  /*a120*/  UISETP.NE.AND UP0, UPT, UR42, URZ, UPT ;  /* 0x000000ff2a00728c */ /* 0x000fe2000bf05270 */
[C---:B-1----:R-:W-:Y:S01]  /*a130*/  IMAD.U32 R23, R0.reuse, 0x10000, RZ ;  /* 0x0001000000177824 */ /* 0x042fe200078e00ff */
[----:B------:R-:W-:-:S04]  /*a140*/  LOP3.LUT R73, R0, 0x7f, RZ, 0xc0, !PT ;  /* 0x0000007f00497812 */ /* 0x000fc800078ec0ff */
[----:B------:R-:W-:-:S04]  /*a150*/  LOP3.LUT R23, R23, 0x600000, RZ, 0xc0, !PT ;  /* 0x0060000017177812 */ /* 0x000fc800078ec0ff */
[----:B------:R-:W-:Y:S01]  /*a160*/  LOP3.LUT R71, R23, 0x80, RZ, 0xfc, !PT ;  /* 0x0000008017477812 */ /* 0x000fe200078efcff */
[----:B------:R-:W-:Y:S06]  /*a170*/  BRA.U !UP0, `(.L_x_159) ;  /* 0x0000000108047547 */ /* 0x000fec000b800000 */
[----:B------:R-:W-:Y:S05]  /*a180*/  BPT.TRAP 0x1 ;  /* 0x000000040000795c */ /* 0x000fea0000300000 */
.L_x_159:
[----:B------:R-:W1:Y:S01]  /*a190*/  S2UR UR48, SR_CgaCtaId ;  /* 0x00000000003079c3 */ /* 0x000e620000008800 */
[----:B------:R-:W-:Y:S01]  /*a1a0*/  UMOV UR36, 0x400 ;  /* 0x0000040000247882 */ /* 0x000fe20000000000 */
[----:B------:R-:W-:Y:S01]  /*a1b0*/  SHF.L.U32 R0, RZ, 0x1f, RZ ;  /* 0x0000001fff007819 */ /* 0x000fe200000006ff */
[----:B-1----:R-:W-:-:S09]  /*a1c0*/  ULEA UR36, UR48, UR36, 0x18 ;  /* 0x0000002430247291 */ /* 0x002fd2000f8ec0ff */
[----:B------:R-:W1:Y:S02]  /*a1d0*/  SYNCS.PHASECHK.TRANS64.TRYWAIT P0, [UR36+0x28070], R0 ;  /* 0x02807000ff0075a7 */ /* 0x000e640008001124 */
[----:B-1----:R-:W-:Y:S05]  /*a1e0*/  @!P0 BRA `(.L_x_160) ;  /* 0x0000011800ec8947 */ /* 0x002fea0003800000 */
.L_x_409:
[----:B------:R-:W-:-:S09]  /*a1f0*/  UISETP.NE.AND UP0, UPT, UR42, URZ, UPT ;  /* 0x000000ff2a00728c */ /* 0x000fd2000bf05270 */
[----:B------:R-:W-:Y:S05]  /*a200*/  BRA.U !UP0, `(.L_x_161) ;  /* 0x0000000108047547 */ /* 0x000fea000b800000 */
[----:B------:R-:W-:Y:S05]  /*a210*/  BPT.TRAP 0x1 ;  /* 0x000000040000795c */ /* 0x000fea0000300000 */
.L_x_161:
[----:B------:R-:W-:Y:S02]  /*a220*/  UIADD3 UR4, UPT, UPT, UR36, 0x28078, URZ ;  /* 0x0002807824047890 */ /* 0x000fe4000fffe0ff */
[----:B------:R-:W-:Y:S02]  /*a230*/  UISETP.NE.AND UP0, UPT, UR44, URZ, UPT ;  /* 0x000000ff2c00728c */ /* 0x000fe4000bf05270 */
[----:B------:R-:W-:-:S09]  /*a240*/  UPRMT UR5, UR48, 0x654, UR4 ;  /* 0x0000065430057896 */ /* 0x000fd20008000004 */
[----:B------:R-:W-:Y:S01]  /*a250*/  SYNCS.ARRIVE.TRANS64.RED.A1T0 RZ, [UR5], RZ ;  /* 0x000000ffffff79a7 */ /* 0x000fe20008100405 */
[----:B------:R-:W-:Y:S05]  /*a260*/  BRA.U !UP0, `(.L_x_162) ;  /* 0x0000000108047547 */ /* 0x000fea000b800000 */
[----:B------:R-:W-:Y:S05]  /*a270*/  BPT.TRAP 0x1 ;  /* 0x000000040000795c */ /* 0x000fea0000300000 */
.L_x_162:
[----:B------:R-:W2:Y:S01]  /*a280*/  SYNCS.PHASECHK.TRANS64.TRYWAIT P0, [UR36+0x28080], R0 ;  /* 0x02808000ff0075a7 */ /* 0x000ea20008001124 */
[----:B------:R-:W-:Y:S01]  /*a290*/  UMOV UR38, URZ ;  /* 0x000000ff00267c82 */ /* 0x000fe20008000000 */
[----:B--2---:R-:W-:Y:S05]  /*a2a0*/  @!P0 BRA `(.L_x_163) ;  /* 0x0000011800d48947 */ /* 0x004fea0003800000 */
.L_x_410:
[----:B------:R-:W-:Y:S01]  /*a2b0*/  UISETP.GE.AND UP0, UPT, UR6, 0x81, UPT ;  /* 0x000000810600788c */ /* 0x000fe2000bf06270 */
[----:B------:R-:W-:Y:S01]  /*a2c0*/  UMOV UR45, 0x1 ;  /* 0x00000001002d7882 */ /* 0x000fe20000000000 */
[----:B------:R-:W-:-:S07]  /*a2d0*/  UMOV UR39, 0x1 ;  /* 0x0000000100277882 */ /* 0x000fce0000000000 */
[----:B------:R-:W-:Y:S05]  /*a2e0*/  BRA.U !UP0, `(.L_x_164) ;  /* 0x0000003d08487547 */ /* 0x000fea000b800000 */
[----:B------:R-:W-:Y:S01]  /*a2f0*/  UIADD3 UR5, UPT, UPT, UR6, 0x7f, URZ ;  /* 0x0000007f06057890 */ /* 0x000fe2000fffe0ff */
[C---:B------:R-:W-:Y:S01]  /*a300*/  VIADD R69, R23.reuse, 0x100 ;  /* 0x0000010017457836 */ /* 0x040fe20000000000 */
[----:B------:R-:W-:Y:S01]  /*a310*/  LOP3.LUT R17, R72, 0x3, RZ, 0xc0, !PT ;  /* 0x0000000348117812 */ /* 0x000fe200078ec0ff */
[C---:B------:R-:W-:Y:S01]  /*a320*/  VIADD R68, R23.reuse, 0x180 ;  /* 0x0000018017447836 */ /* 0x040fe20000000000 */
[----:B------:R-:W-:Y:S01]  /*a330*/  USHF.R.S32.HI UR4, URZ, 0x1f, UR5 ;  /* 0x0000001fff047899 */ /* 0x000fe20008011405 */
[C---:B------:R-:W-:Y:S01]  /*a340*/  VIADD R67, R23.reuse, 0x110 ;  /* 0x0000011017437836 */ /* 0x040fe20000000000 */
[----:B------:R-:W-:Y:S01]  /*a350*/  SHF.R.U32.HI R70, RZ, 0x15, R71 ;  /* 0x00000015ff467819 */ /* 0x000fe20000011647 */
[C---:B------:R-:W-:Y:S01]  /*a360*/  VIADD R66, R23.reuse, 0x120 ;  /* 0x0000012017427836 */ /* 0x040fe20000000000 */
[----:B------:R-:W-:Y:S01]  /*a370*/  ULEA.HI UR4, UR4, UR5, URZ, 0x7 ;  /* 0x0000000504047291 */ /* 0x000fe2000f8f38ff */
[C---:B------:R-:W-:Y:S01]  /*a380*/  VIADD R65, R23.reuse, 0x130 ;  /* 0x0000013017417836 */ /* 0x040fe20000000000 */
[----:B------:R-:W-:Y:S01]  /*a390*/  SHF.R.U32.HI R69, RZ, 0x15, R69 ;  /* 0x00000015ff457819 */ /* 0x000fe20000011645 */
        /* <DEDUP_REMOVED lines=20> */
[----:B------:R-:W-:Y:S01]  /*a4e0*/  VIADD R19, R23, 0x1f0 ;  /* 0x000001f017137836 */ /* 0x000fe20000000000 */
[----:B------:R-:W-:Y:S01]  /*a4f0*/  SHF.R.U32.HI R58, RZ, 0x15, R58 ;  /* 0x00000015ff3a7819 */ /* 0x000fe2000001163a */
[----:B------:R-:W-:Y:S01]  /*a500*/  UMOV UR38, URZ ;  /* 0x000000ff00267c82 */ /* 0x000fe20008000000 */
[----:B------:R-:W-:Y:S01]  /*a510*/  SHF.R.U32.HI R57, RZ, 0x15, R57 ;  /* 0x00000015ff397819 */ /* 0x000fe20000011639 */
[----:B------:R-:W-:Y:S01]  /*a520*/  USHF.R.S32.HI UR40, URZ, 0x7, UR4 ;  /* 0x00000007ff287899 */ /* 0x000fe20008011404 */
[----:B------:R-:W-:Y:S01]  /*a530*/  SHF.R.U32.HI R56, RZ, 0x15, R56 ;  /* 0x00000015ff387819 */ /* 0x000fe20000011638 */
[----:B------:R-:W-:Y:S01]  /*a540*/  UMOV UR39, 0x1 ;  /* 0x0000000100277882 */ /* 0x000fe20000000000 */
[----:B------:R-:W-:Y:S01]  /*a550*/  SHF.R.U32.HI R22, RZ, 0x15, R22 ;  /* 0x00000015ff167819 */ /* 0x000fe20000011616 */
[----:B------:R-:W-:Y:S01]  /*a560*/  UMOV UR37, URZ ;  /* 0x000000ff00257c82 */ /* 0x000fe20008000000 */
[----:B------:R-:W-:-:S07]  /*a570*/  SHF.R.U32.HI R19, RZ, 0x15, R19 ;  /* 0x00000015ff137819 */ /* 0x000fce0000011613 */
.L_x_212:
[----:B------:R-:W-:Y:S01]  /*a580*/  UISETP.NE.AND UP0, UPT, UR42, URZ, UPT ;  /* 0x000000ff2a00728c */ /* 0x000fe2000bf05270 */
[----:B------:R-:W-:Y:S01]  /*a590*/  UMOV UR4, UR40 ;  /* 0x0000002800047c82 */ /* 0x000fe20008000000 */
[----:B------:R-:W-:Y:S02]  /*a5a0*/  UIADD3 UR40, UPT, UPT, UR40, -0x1, URZ ;  /* 0xffffffff28287890 */ /* 0x000fe4000fffe0ff */
[----:B------:R-:W-:Y:S01]  /*a5b0*/  UISETP.GT.AND UP1, UPT, UR4, 0x2, UPT ;  /* 0x000000020400788c */ /* 0x000fe2000bf24270 */
[----:B------:R-:W-:-:S03]  /*a5c0*/  UMOV UR45, UR37 ;  /* 0x00000025002d7c82 */ /* 0x000fc60008000000 */
[----:B------:R-:W-:Y:S01]  /*a5d0*/  UP2UR UR43, UPR, URZ, 0x2 ;  /* 0x00000002ff2b7883 */ /* 0x000fe20008000000 */
[----:B--234-:R-:W-:Y:S11]  /*a5e0*/  BRA.U !UP0, `(.L_x_165) ;  /* 0x0000000108047547 */ /* 0x01cff6000b800000 */
[----:B------:R-:W-:Y:S05]  /*a5f0*/  BPT.TRAP 0x1 ;  /* 0x000000040000795c */ /* 0x000fea0000300000 */
.L_x_165:
[----:B-12---:R-:W-:-:S04]  /*a600*/  MOV R0, UR39 ;  /* 0x0000002700007c02 */ /* 0x006fc80008000f00 */
[----:B------:R-:W-:-:S04]  /*a610*/  SHF.L.U32 R0, R0, 0x1f, RZ ;  /* 0x0000001f00007819 */ /* 0x000fc800000006ff */
[----:B------:R-:W1:Y:S02]  /*a620*/  SYNCS.PHASECHK.TRANS64.TRYWAIT P0, [UR36+0x28070], R0 ;  /* 0x02807000ff0075a7 */ /* 0x000e640008001124 */
[----:B-1----:R-:W-:Y:S05]  /*a630*/  @!P0 BRA `(.L_x_166) ;  /* 0x0000011800088947 */ /* 0x002fea0003800000 */
.L_x_411:
[----:B------:R-:W-:Y:S01]  /*a640*/  R2UR UR4, R23 ;  /* 0x00000000170472ca */ /* 0x000fe200000e0000 */
[----:B------:R-:W-:Y:S01]  /*a650*/  UISETP.NE.AND UP0, UPT, UR41, URZ, UPT ;  /* 0x000000ff2900728c */ /* 0x000fe2000bf05270 */
[----:B------:R-:W-:Y:S01]  /*a660*/  PLOP3.LUT P0, PT, PT, PT, PT, 0x80, 0x8 ;  /* 0x000000000008781c */ /* 0x000fe20003f0f070 */
[----:B------:R-:W-:-:S10]  /*a670*/  IMAD.MOV.U32 R16, RZ, RZ, 0x3f800000 ;  /* 0x3f800000ff107424 */ /* 0x000fd400078e00ff */
[----:B-1----:R-:W1:Y:S02]  /*a680*/  LDTM.x2 R2, tmem[UR4] ;  /* 0x00000004000279ee */ /* 0x002e6400080c0000 */
[----:B-1----:R-:W-:-:S13]  /*a690*/  FSETP.NEU.AND P2, PT, R2, R3, PT ;  /* 0x000000030200720b */ /* 0x002fda0003f4d000 */
[----:B------:R-:W1:Y:S01]  /*a6a0*/  @P2 LDC R4, c[0x0][0x704] ;  /* 0x0001c100ff042b82 */ /* 0x000e620000000800 */
[----:B------:R-:W-:-:S04]  /*a6b0*/  @P2 FADD R0, R2, -R3 ;  /* 0x8000000302002221 */ /* 0x000fc80000000000 */
[----:B-1----:R-:W-:-:S05]  /*a6c0*/  @P2 FMUL R0, R0, R4 ;  /* 0x0000000400002220 */ /* 0x002fca0000400000 */
[----:B------:R-:W-:-:S04]  /*a6d0*/  @P2 FSETP.GEU.AND P1, PT, R0, -126, PT ;  /* 0xc2fc00000000280b */ /* 0x000fc80003f2e000 */
[----:B------:R-:W-:-:S13]  /*a6e0*/  @P2 PLOP3.LUT P0, PT, P1, PT, PT, 0x80, 0x8 ;  /* 0x000000000008281c */ /* 0x000fda0000f0f070 */
[----:B------:R-:W-:-:S06]  /*a6f0*/  @!P0 FMUL R0, R0, 0.5 ;  /* 0x3f00000000008820 */ /* 0x000fcc0000400000 */
[----:B------:R-:W1:Y:S02]  /*a700*/  @P2 MUFU.EX2 R0, R0 ;  /* 0x0000000000002308 */ /* 0x000e640000000800 */
[----:B-1----:R-:W-:-:S05]  /*a710*/  @!P0 FMUL R0, R0, R0 ;  /* 0x0000000000008220 */ /* 0x002fca0000400000 */
[----:B------:R-:W-:Y:S01]  /*a720*/  @P2 MOV R16, R0 ;  /* 0x0000000000102202 */ /* 0x000fe20000000f00 */
[----:B------:R-:W-:Y:S06]  /*a730*/  BRA.U UP0, `(.L_x_167) ;  /* 0x0000000100047547 */ /* 0x000fec000b800000 */
[----:B------:R-:W-:Y:S05]  /*a740*/  BPT.TRAP 0x1 ;  /* 0x000000040000795c */ /* 0x000fea0000300000 */
.L_x_167:
[----:B------:R-:W-:Y:S01]  /*a750*/  IMAD.U32 R0, RZ, RZ, UR38 ;  /* 0x00000026ff007e24 */ /* 0x000fe2000f8e00ff */
[----:B------:R-:W-:-:S04]  /*a760*/  FSETP.NEU.AND P1, PT, R16, 1, PT ;  /* 0x3f8000001000780b */ /* 0x000fc80003f2d000 */
[----:B------:R-:W-:-:S04]  /*a770*/  SHF.L.U32 R0, R0, 0x1f, RZ ;  /* 0x0000001f00007819 */ /* 0x000fc800000006ff */
[----:B------:R-:W1:Y:S02]  /*a780*/  SYNCS.PHASECHK.TRANS64.TRYWAIT P0, [UR36+0x28090], R0 ;  /* 0x02809000ff0075a7 */ /* 0x000e640008001124 */
[----:B-1----:R-:W-:Y:S05]  /*a790*/  @!P0 BRA `(.L_x_168) ;  /* 0x0000011400c88947 */ /* 0x002fea0003800000 */
.L_x_412:
[----:B------:R-:W-:-:S13]  /*a7a0*/  VOTE.ANY P1, P1 ;  /* 0x0000000000ff7806 */ /* 0x000fda0000820100 */
[----:B------:R-:W-:Y:S05]  /*a7b0*/  @!P1 BRA `(.L_x_169) ;  /* 0x0000001800649947 */ /* 0x000fea0003800000 */
[----:B------:R-:W-:-:S13]  /*a7c0*/  ISETP.NE.AND P0, PT, R17, R69, PT ;  /* 0x000000451100720c */ /* 0x000fda0003f05270 */
[----:B------:R-:W-:Y:S05]  /*a7d0*/  @!P0 BRA `(.L_x_170) ;  /* 0x0000000000408947 */ /* 0x000fea0003800000 */
[----:B-1----:R-:W-:Y:S01]  /*a7e0*/  MOV R2, 0x8 ;  /* 0x0000000800027802 */ /* 0x002fe20000000f00 */
[----:B------:R-:W1:Y:S01]  /*a7f0*/  LDCU.64 UR8, c[0x4][0xb0] ;  /* 0x01001600ff0877ac */ /* 0x000e620008000a00 */
[----:B------:R-:W-:Y:S02]  /*a800*/  HFMA2 R12, -RZ, RZ, 0, 5.9604644775390625e-08 ;  /* 0x00000001ff0c7431 */ /* 0x000fe400000001ff */
[----:B------:R-:W-:Y:S01]  /*a810*/  IMAD.MOV.U32 R8, RZ, RZ, 0x192 ;  /* 0x00000192ff087424 */ /* 0x000fe200078e00ff */
[----:B------:R-:W2:Y:S01]  /*a820*/  LDCU.64 UR6, c[0x4][0xb8] ;  /* 0x01001700ff0677ac */ /* 0x000ea20008000a00 */
[----:B------:R-:W3:Y:S01]  /*a830*/  LDC.64 R2, c[0x4][R2] ;  /* 0x0100000002027b82 */ /* 0x000ee20000000a00 */
[----:B------:R-:W-:Y:S01]  /*a840*/  IMAD.MOV.U32 R13, RZ, RZ, RZ ;  /* 0x000000ffff0d7224 */ /* 0x000fe200078e00ff */
[----:B------:R-:W4:Y:S01]  /*a850*/  LDCU.64 UR4, c[0x4][0x30] ;  /* 0x01000600ff0477ac */ /* 0x000f220008000a00 */
[----:B-1----:R-:W-:Y:S01]  /*a860*/  IMAD.U32 R4, RZ, RZ, UR8 ;  /* 0x00000008ff047e24 */ /* 0x002fe2000f8e00ff */
[----:B------:R-:W-:Y:S01]  /*a870*/  MOV R5, UR9 ;  /* 0x0000000900057c02 */ /* 0x000fe20008000f00 */
[----:B--2---:R-:W-:Y:S01]  /*a880*/  IMAD.U32 R6, RZ, RZ, UR6 ;  /* 0x00000006ff067e24 */ /* 0x004fe2000f8e00ff */
[----:B------:R-:W-:Y:S01]  /*a890*/  MOV R7, UR7 ;  /* 0x0000000700077c02 */ /* 0x000fe20008000f00 */
[----:B----4-:R-:W-:Y:S01]  /*a8a0*/  IMAD.U32 R10, RZ, RZ, UR4 ;  /* 0x00000004ff0a7e24 */ /* 0x010fe2000f8e00ff */
[----:B------:R-:W-:-:S02]  /*a8b0*/  MOV R11, UR5 ;  /* 0x00000005000b7c02 */ /* 0x000fc40008000f00 */
[----:B------:R-:W-:-:S07]  /*a8c0*/  LEPC R20, `(.L_x_170) ;  /* 0x000000001014794e */ /* 0x000fce0000000000 */
[----:B---3--:R-:W-:Y:S05]  /*a8d0*/  CALL.ABS.NOINC R2 ;  /* 0x0000000002007343 */ /* 0x008fea0003c00000 */
.L_x_170:
[----:B------:R-:W-:Y:S05]  /*a8e0*/  WARPSYNC.ALL ;  /* 0x0000000000007948 */ /* 0x000fea0003800000 */
[----:B------:R-:W-:Y:S02]  /*a8f0*/  R2UR UR4, R23 ;  /* 0x00000000170472ca */ /* 0x000fe400000e0000 */
[----:B------:R-:W-:-:S11]  /*a900*/  ISETP.NE.AND P0, PT, R17, R67, PT ;  /* 0x000000431100720c */ /* 0x000fd60003f05270 */
[----:B------:R-:W2:Y:S02]  /*a910*/  LDTM.x16 R40, tmem[UR4+0x100] ;  /* 0x00010004002879ee */ /* 0x000ea40008240000 */
[----:B--2---:R-:W-:Y:S05]  /*a920*/  @!P0 BRA `(.L_x_171) ;  /* 0x0000000000408947 */ /* 0x004fea0003800000 */
        /* <DEDUP_REMOVED lines=16> */
.L_x_171:
[----:B------:R-:W-:Y:S05]  /*aa30*/  WARPSYNC.ALL ;  /* 0x0000000000007948 */ /* 0x000fea0003800000 */
[----:B------:R-:W-:Y:S02]  /*aa40*/  R2UR UR4, R23 ;  /* 0x00000000170472ca */ /* 0x000fe400000e0000 */
[----:B------:R-:W-:Y:S02]  /*aa50*/  ISETP.NE.AND P0, PT, R17, R69, PT ;  /* 0x000000451100720c */ /* 0x000fe40003f05270 */
[----:B------:R-:W-:-:S09]  /*aa60*/  FSETP.NEU.AND P1, PT, R16, 1, PT ;  /* 0x3f8000001000780b */ /* 0x000fd20003f2d000 */
[----:B------:R-:W2:Y:S04]  /*aa70*/  LDTM.x16 R24, tmem[UR4+0x110] ;  /* 0x00011004001879ee */ /* 0x000ea80008240000 */
[C---:B------:R-:W-:Y:S02]  /*aa80*/  @P1 FMUL2 R40, R16.reuse.F32, R40.F32x2.HI_LO ;  /* 0x000000281028124a */ /* 0x040fe40000040000 */
[C---:B------:R-:W-:Y:S02]  /*aa90*/  @P1 FMUL2 R42, R16.reuse.F32, R42.F32x2.HI_LO ;  /* 0x0000002a102a124a */ /* 0x040fe40000040000 */
[C---:B------:R-:W-:Y:S02]  /*aaa0*/  @P1 FMUL2 R44, R16.reuse.F32, R44.F32x2.HI_LO ;  /* 0x0000002c102c124a */ /* 0x040fe40000040000 */
[----:B------:R-:W-:-:S02]  /*aab0*/  @P1 FMUL2 R46, R16.F32, R46.F32x2.HI_LO ;  /* 0x0000002e102e124a */ /* 0x000fc40000040000 */
[C---:B------:R-:W-:Y:S02]  /*aac0*/  @P1 FMUL2 R48, R16.reuse.F32, R48.F32x2.HI_LO ;  /* 0x000000301030124a */ /* 0x040fe40000040000 */
[C---:B------:R-:W-:Y:S02]  /*aad0*/  @P1 FMUL2 R50, R16.reuse.F32, R50.F32x2.HI_LO ;  /* 0x000000321032124a */ /* 0x040fe40000040000 */
[C---:B------:R-:W-:Y:S02]  /*aae0*/  @P1 FMUL2 R52, R16.reuse.F32, R52.F32x2.HI_LO ;  /* 0x000000341034124a */ /* 0x040fe40000040000 */
[----:B------:R-:W-:Y:S01]  /*aaf0*/  @P1 FMUL2 R54, R16.F32, R54.F32x2.HI_LO ;  /* 0x000000361036124a */ /* 0x000fe20000040000 */
[----:B--2---:R-:W-:Y:S06]  /*ab00*/  @!P0 BRA `(.L_x_172) ;  /* 0x0000000000408947 */ /* 0x004fec0003800000 */
        /* <DEDUP_REMOVED lines=16> */
.L_x_172:
[----:B------:R-:W-:Y:S05]  /*ac10*/  WARPSYNC.ALL ;  /* 0x0000000000007948 */ /* 0x000fea0003800000 */
[----:B------:R-:W-:Y:S02]  /*ac20*/  R2UR UR4, R23 ;  /* 0x00000000170472ca */ /* 0x000fe400000e0000 */
[----:B------:R-:W-:-:S11]  /*ac30*/  ISETP.NE.AND P0, PT, R17, R66, PT ;  /* 0x000000421100720c */ /* 0x000fd60003f05270 */
[----:B------:R2:W-:Y:S02]  /*ac40*/  STTM.x16 tmem[UR4+0x100], R40 ;  /* 0x00010028000079ed */ /* 0x0005e40008240004 */
[----:B------:R-:W-:Y:S05]  /*ac50*/  @!P0 BRA `(.L_x_173) ;  /* 0x0000000000408947 */ /* 0x000fea0003800000 */
[----:B-1----:R-:W-:Y:S01]  /*ac60*/  MOV R2, 0x8 ;  /* 0x0000000800027802 */ /* 0x002fe20000000f00 */
[----:B------:R-:W1:Y:S01]  /*ac70*/  LDCU.64 UR8, c[0x4][0xb0] ;  /* 0x01001600ff0877ac */ /* 0x000e620008000a00 */
[----:B------:R-:W-:Y:S02]  /*ac80*/  HFMA2 R12, -RZ, RZ, 0, 5.9604644775390625e-08 ;  /* 0x00000001ff0c7431 */ /* 0x000fe400000001ff */
[----:B------:R-:W-:Y:S01]  /*ac90*/  IMAD.MOV.U32 R8, RZ, RZ, 0x192 ;  /* 0x00000192ff087424 */ /* 0x000fe200078e00ff */
[----:B------:R-:W3:Y:S01]  /*aca0*/  LDCU.64 UR6, c[0x4][0xb8] ;  /* 0x01001700ff0677ac */ /* 0x000ee20008000a00 */
[----:B------:R-:W4:Y:S01]  /*acb0*/  LDC.64 R2, c[0x4][R2] ;  /* 0x0100000002027b82 */ /* 0x000f220000000a00 */
[----:B------:R-:W-:Y:S01]  /*acc0*/  IMAD.MOV.U32 R13, RZ, RZ, RZ ;  /* 0x000000ffff0d7224 */ /* 0x000fe200078e00ff */
[----:B------:R-:W5:Y:S01]  /*acd0*/  LDCU.64 UR4, c[0x4][0x30] ;  /* 0x01000600ff0477ac */ /* 0x000f620008000a00 */
[----:B-1----:R-:W-:Y:S01]  /*ace0*/  IMAD.U32 R4, RZ, RZ, UR8 ;  /* 0x00000008ff047e24 */ /* 0x002fe2000f8e00ff */
[----:B------:R-:W-:Y:S01]  /*acf0*/  MOV R5, UR9 ;  /* 0x0000000900057c02 */ /* 0x000fe20008000f00 */
[----:B---3--:R-:W-:Y:S01]  /*ad00*/  IMAD.U32 R6, RZ, RZ, UR6 ;  /* 0x00000006ff067e24 */ /* 0x008fe2000f8e00ff */
[----:B------:R-:W-:Y:S01]  /*ad10*/  MOV R7, UR7 ;  /* 0x0000000700077c02 */ /* 0x000fe20008000f00 */
[----:B-----5:R-:W-:Y:S01]  /*ad20*/  IMAD.U32 R10, RZ, RZ, UR4 ;  /* 0x00000004ff0a7e24 */ /* 0x020fe2000f8e00ff */
[----:B------:R-:W-:-:S02]  /*ad30*/  MOV R11, UR5 ;  /* 0x00000005000b7c02 */ /* 0x000fc40008000f00 */
[----:B------:R-:W-:-:S07]  /*ad40*/  LEPC R20, `(.L_x_173) ;  /* 0x000000001014794e */ /* 0x000fce0000000000 */
[----:B--2-4-:R-:W-:Y:S05]  /*ad50*/  CALL.ABS.NOINC R2 ;  /* 0x0000000002007343 */ /* 0x014fea0003c00000 */
.L_x_173:
[----:B------:R-:W-:Y:S05]  /*ad60*/  WARPSYNC.ALL ;  /* 0x0000000000007948 */ /* 0x000fea0003800000 */
[----:B------:R-:W-:Y:S02]  /*ad70*/  R2UR UR4, R23 ;  /* 0x00000000170472ca */ /* 0x000fe400000e0000 */
[----:B------:R-:W-:Y:S02]  /*ad80*/  ISETP.NE.AND P0, PT, R17, R67, PT ;  /* 0x000000431100720c */ /* 0x000fe40003f05270 */
[----:B------:R-:W-:-:S09]  /*ad90*/  FSETP.NEU.AND P1, PT, R16, 1, PT ;  /* 0x3f8000001000780b */ /* 0x000fd20003f2d000 */
[----:B--2---:R-:W2:Y:S04]  /*ada0*/  LDTM.x16 R40, tmem[UR4+0x120] ;  /* 0x00012004002879ee */ /* 0x004ea80008240000 */
        /* <DEDUP_REMOVED lines=25> */
.L_x_174:
        /* <DEDUP_REMOVED lines=21> */
.L_x_175:
        /* <DEDUP_REMOVED lines=30> */
.L_x_176:
        /* <DEDUP_REMOVED lines=21> */
.L_x_177:
        /* <DEDUP_REMOVED lines=30> */
.L_x_178:
        /* <DEDUP_REMOVED lines=21> */
.L_x_179:
        /* <DEDUP_REMOVED lines=30> */
.L_x_180:
        /* <DEDUP_REMOVED lines=21> */
.L_x_181:
        /* <DEDUP_REMOVED lines=30> */
.L_x_182:
        /* <DEDUP_REMOVED lines=21> */
.L_x_183:
[----:B------:R-:W-:Y:S05]  /*bd50*/  WARPSYNC.ALL ;  /* 0x0000000000007948 */ /* 0x000fea0003800000 */
[----:B------:R-:W-:Y:S02]  /*bd60*/  R2UR UR4, R23 ;  /* 0x00000000170472ca */ /* 0x000fe400000e0000 */
[----:B------:R-:W-:Y:S02]  /*bd70*/  ISETP.NE.AND P0, PT, R17, R62, PT ;  /* 0x0000003e1100720c */ /* 0x000fe40003f05270 */
[----:B------:R-:W-:-:S04]  /*bd80*/  FSETP.NEU.AND P1, PT, R16, 1, PT ;  /* 0x3f8000001000780b */ /* 0x000fc80003f2d000 */
[----:B------:R-:W-:-:S05]  /*bd90*/  P2R R18, PR, RZ, 0x2 ;  /* 0x00000002ff127803 */ /* 0x000fca0000000000 */
        /* <DEDUP_REMOVED lines=26> */
.L_x_184:
[----:B------:R-:W-:Y:S05]  /*bf40*/  WARPSYNC.ALL ;  /* 0x0000000000007948 */ /* 0x000fea0003800000 */
[----:B------:R-:W-:Y:S02]  /*bf50*/  R2UR UR4, R23 ;  /* 0x00000000170472ca */ /* 0x000fe400000e0000 */
[----:B------:R-:W-:Y:S02]  /*bf60*/  ISETP.NE.AND P0, PT, R17, R61, PT ;  /* 0x0000003d1100720c */ /* 0x000fe40003f05270 */
[----:B------:R-:W-:-:S09]  /*bf70*/  ISETP.NE.AND P6, PT, R18, RZ, PT ;  /* 0x000000ff1200720c */ /* 0x000fd20003fc5270 */
[----:B------:R2:W-:Y:S04]  /*bf80*/  STTM.x16 tmem[UR4+0x160], R40 ;  /* 0x00016028000079ed */ /* 0x0005e80008240004 */
        /* <DEDUP_REMOVED lines=8> */
[----:B------:R-:W-:Y:S06]  /*c010*/  @!P0 BRA `(.L_x_185) ;  /* 0x0000000000408947 */ /* 0x000fec0003800000 */
        /* <DEDUP_REMOVED lines=16> */
.L_x_185:
[----:B------:R-:W-:Y:S05]  /*c120*/  WARPSYNC.ALL ;  /* 0x0000000000007948 */ /* 0x000fea0003800000 */
[----:B------:R-:W-:-:S13]  /*c130*/  R2UR UR4, R23 ;  /* 0x00000000170472ca */ /* 0x000fda00000e0000 */
[----:B------:R3:W-:Y:S02]  /*c140*/  STTM.x16 tmem[UR4+0x170], R24 ;  /* 0x00017018000079ed */ /* 0x0007e40008240004 */
.L_x_169:
[----:B------:R-:W-:-:S09]  /*c150*/  UISETP.NE.AND UP0, UPT, UR44, URZ, UPT ;  /* 0x000000ff2c00728c */ /* 0x000fd2000bf05270 */
[----:B------:R-:W-:Y:S05]  /*c160*/  BRA.U !UP0, `(.L_x_186) ;  /* 0x0000000108047547 */ /* 0x000fea000b800000 */
[----:B------:R-:W-:Y:S05]  /*c170*/  BPT.TRAP 0x1 ;  /* 0x000000040000795c */ /* 0x000fea0000300000 */
.L_x_186:
[----:B------:R-:W-:Y:S02]  /*c180*/  UIADD3 UR4, UPT, UPT, UR36, 0x28088, URZ ;  /* 0x0002808824047890 */ /* 0x000fe4000fffe0ff */
[----:B------:R-:W-:Y:S02]  /*c190*/  UISETP.NE.AND UP0, UPT, UR41, URZ, UPT ;  /* 0x000000ff2900728c */ /* 0x000fe4000bf05270 */
[----:B------:R-:W-:Y:S02]  /*c1a0*/  UPRMT UR4, UR48, 0x654, UR4 ;  /* 0x0000065430047896 */ /* 0x000fe40008000004 */
[----:B------:R-:W-:-:S07]  /*c1b0*/  ULOP3.LUT UR37, UR45, 0x1, URZ, 0x3c, !UPT ;  /* 0x000000012d257892 */ /* 0x000fce000f8e3cff */
[----:B------:R-:W-:Y:S01]  /*c1c0*/  SYNCS.ARRIVE.TRANS64.RED.A1T0 RZ, [UR4], RZ ;  /* 0x000000ffffff79a7 */ /* 0x000fe20008100404 */
[----:B------:R-:W4:Y:S01]  /*c1d0*/  FENCE.VIEW.ASYNC.T ;  /* 0x00000000000073c6 */ /* 0x000f220000000200 */
[----:B------:R-:W-:Y:S05]  /*c1e0*/  BRA.U UP0, `(.L_x_187) ;  /* 0x0000000100087547 */ /* 0x000fea000b800000 */
[----:B------:R-:W-:Y:S05]  /*c1f0*/  BPT.TRAP 0x1 ;  /* 0x000000040000795c */ /* 0x000fea0000300000 */
[----:B------:R-:W-:Y:S05]  /*c200*/  BPT.TRAP 0x1 ;  /* 0x000000040000795c */ /* 0x000fea0000300000 */
.L_x_187:
[----:B------:R-:W-:Y:S02]  /*c210*/  UIADD3 UR4, UPT, UPT, UR36, 0x280a0, URZ ;  /* 0x000280a024047890 */ /* 0x000fe4000fffe0ff */
[----:B------:R-:W-:Y:S02]  /*c220*/  UISETP.NE.AND UP0, UPT, UR44, URZ, UPT ;  /* 0x000000ff2c00728c */ /* 0x000fe4000bf05270 */
[----:B------:R-:W-:-:S09]  /*c230*/  UPRMT UR4, UR48, 0x654, UR4 ;  /* 0x0000065430047896 */ /* 0x000fd20008000004 */
[----:B----4-:R-:W-:Y:S01]  /*c240*/  SYNCS.ARRIVE.TRANS64.RED.A1T0 RZ, [UR4], RZ ;  /* 0x000000ffffff79a7 */ /* 0x010fe20008100404 */
[----:B------:R-:W-:Y:S05]  /*c250*/  BRA.U !UP0, `(.L_x_188) ;  /* 0x0000000108047547 */ /* 0x000fea000b800000 */
[----:B------:R-:W-:Y:S05]  /*c260*/  BPT.TRAP 0x1 ;  /* 0x000000040000795c */ /* 0x000fea0000300000 */
.L_x_188:
[----:B-1----:R-:W-:Y:S01]  /*c270*/  IMAD.U32 R0, RZ, RZ, UR37 ;  /* 0x00000025ff007e24 */ /* 0x002fe2000f8e00ff */
[----:B------:R-:W-:-:S04]  /*c280*/  ISETP.NE.AND P0, PT, R17, R70, PT ;  /* 0x000000461100720c */ /* 0x000fc80003f05270 */
[----:B------:R-:W-:-:S04]  /*c290*/  SHF.L.U32 R0, R0, 0x1f, RZ ;  /* 0x0000001f00007819 */ /* 0x000fc800000006ff */
[----:B------:R-:W1:Y:S02]  /*c2a0*/  SYNCS.PHASECHK.TRANS64.TRYWAIT P1, [UR36+0x28080], R0 ;  /* 0x02808000ff0075a7 */ /* 0x000e640008021124 */
[----:B-1----:R-:W-:Y:S05]  /*c2b0*/  @!P1 BRA `(.L_x_189) ;  /* 0x000000fc00189947 */ /* 0x002fea0003800000 */
.L_x_413:
[----:B------:R-:W-:Y:S05]  /*c2c0*/  @!P0 BRA `(.L_x_190) ;  /* 0x0000000000408947 */ /* 0x000fea0003800000 */
[----:B-1----:R-:W-:Y:S01]  /*c2d0*/  MOV R2, 0x8 ;  /* 0x0000000800027802 */ /* 0x002fe20000000f00 */
[----:B------:R-:W1:Y:S01]  /*c2e0*/  LDCU.64 UR6, c[0x4][0xb0] ;  /* 0x01001600ff0677ac */ /* 0x000e620008000a00 */
[----:B------:R-:W-:Y:S02]  /*c2f0*/  HFMA2 R12, -RZ, RZ, 0, 5.9604644775390625e-08 ;  /* 0x00000001ff0c7431 */ /* 0x000fe400000001ff */
[----:B------:R-:W-:Y:S01]  /*c300*/  IMAD.MOV.U32 R8, RZ, RZ, 0x192 ;  /* 0x00000192ff087424 */ /* 0x000fe200078e00ff */
[----:B------:R-:W4:Y:S01]  /*c310*/  LDCU.64 UR4, c[0x4][0xb8] ;  /* 0x01001700ff0477ac */ /* 0x000f220008000a00 */
[----:B------:R-:W2:Y:S01]  /*c320*/  LDC.64 R2, c[0x4][R2] ;  /* 0x0100000002027b82 */ /* 0x000ea20000000a00 */
[----:B------:R-:W-:Y:S01]  /*c330*/  IMAD.MOV.U32 R13, RZ, RZ, RZ ;  /* 0x000000ffff0d7224 */ /* 0x000fe200078e00ff */
[----:B------:R-:W5:Y:S01]  /*c340*/  LDCU.64 UR8, c[0x4][0x28] ;  /* 0x01000500ff0877ac */ /* 0x000f620008000a00 */
[----:B-1----:R-:W-:Y:S01]  /*c350*/  IMAD.U32 R4, RZ, RZ, UR6 ;  /* 0x00000006ff047e24 */ /* 0x002fe2000f8e00ff */
[----:B------:R-:W-:Y:S01]  /*c360*/  MOV R5, UR7 ;  /* 0x0000000700057c02 */ /* 0x000fe20008000f00 */
[----:B----4-:R-:W-:Y:S01]  /*c370*/  IMAD.U32 R6, RZ, RZ, UR4 ;  /* 0x00000004ff067e24 */ /* 0x010fe2000f8e00ff */
[----:B------:R-:W-:Y:S01]  /*c380*/  MOV R7, UR5 ;  /* 0x0000000500077c02 */ /* 0x000fe20008000f00 */
[----:B-----5:R-:W-:Y:S01]  /*c390*/  IMAD.U32 R10, RZ, RZ, UR8 ;  /* 0x00000008ff0a7e24 */ /* 0x020fe2000f8e00ff */
[----:B------:R-:W-:-:S02]  /*c3a0*/  MOV R11, UR9 ;  /* 0x00000009000b7c02 */ /* 0x000fc40008000f00 */
[----:B------:R-:W-:-:S07]  /*c3b0*/  LEPC R20, `(.L_x_190) ;  /* 0x000000001014794e */ /* 0x000fce0000000000 */
[----:B--23--:R-:W-:Y:S05]  /*c3c0*/  CALL.ABS.NOINC R2 ;  /* 0x0000000002007343 */ /* 0x00cfea0003c00000 */
.L_x_190:
[----:B------:R-:W-:Y:S05]  /*c3d0*/  WARPSYNC.ALL ;  /* 0x0000000000007948 */ /* 0x000fea0003800000 */
        /* <DEDUP_REMOVED lines=17> */
.L_x_191:
[----:B------:R-:W-:Y:S01]  /*c4f0*/  IMAD.U32 R0, RZ, RZ, UR38 ;  /* 0x00000026ff007e24 */ /* 0x000fe2000f8e00ff */
[----:B------:R-:W-:-:S04]  /*c500*/  FSETP.NEU.AND P1, PT, R16, 1, PT ;  /* 0x3f8000001000780b */ /* 0x000fc80003f2d000 */
[----:B------:R-:W-:-:S04]  /*c510*/  SHF.L.U32 R0, R0, 0x1f, RZ ;  /* 0x0000001f00007819 */ /* 0x000fc800000006ff */
[----:B------:R-:W1:Y:S02]  /*c520*/  SYNCS.PHASECHK.TRANS64.TRYWAIT P0, [UR36+0x28098], R0 ;  /* 0x02809800ff0075a7 */ /* 0x000e640008001124 */
[----:B-1----:R-:W-:Y:S05]  /*c530*/  @!P0 BRA `(.L_x_192) ;  /* 0x000000f800908947 */ /* 0x002fea0003800000 */
.L_x_414:
        /* <DEDUP_REMOVED lines=20> */
.L_x_194:
[----:B------:R-:W-:Y:S05]  /*c680*/  WARPSYNC.ALL ;  /* 0x0000000000007948 */ /* 0x000fea0003800000 */
[----:B------:R-:W-:Y:S02]  /*c690*/  R2UR UR4, R23 ;  /* 0x00000000170472ca */ /* 0x000fe400000e0000 */
[----:B------:R-:W-:-:S11]  /*c6a0*/  ISETP.NE.AND P0, PT, R17, R60, PT ;  /* 0x0000003c1100720c */ /* 0x000fd60003f05270 */
[----:B--2---:R-:W2:Y:S02]  /*c6b0*/  LDTM.x16 R40, tmem[UR4+0x180] ;  /* 0x00018004002879ee */ /* 0x004ea40008240000 */
[----:B--2---:R-:W-:Y:S05]  /*c6c0*/  @!P0 BRA `(.L_x_195) ;  /* 0x0000000000408947 */ /* 0x004fea0003800000 */
[----:B-1----:R-:W-:Y:S01]  /*c6d0*/  MOV R2, 0x8 ;  /* 0x0000000800027802 */ /* 0x002fe20000000f00 */
[----:B------:R-:W1:Y:S01]  /*c6e0*/  LDCU.64 UR8, c[0x4][0xb0] ;  /* 0x01001600ff0877ac */ /* 0x000e620008000a00 */
[----:B------:R-:W-:Y:S02]  /*c6f0*/  HFMA2 R12, -RZ, RZ, 0, 5.9604644775390625e-08 ;  /* 0x00000001ff0c7431 */ /* 0x000fe400000001ff */
[----:B------:R-:W-:Y:S01]  /*c700*/  IMAD.MOV.U32 R8, RZ, RZ, 0x192 ;  /* 0x00000192ff087424 */ /* 0x000fe200078e00ff */
[----:B------:R-:W2:Y:S01]  /*c710*/  LDCU.64 UR6, c[0x4][0xb8] ;  /* 0x01001700ff0677ac */ /* 0x000ea20008000a00 */
[----:B------:R-:W4:Y:S01]  /*c720*/  LDC.64 R2, c[0x4][R2] ;  /* 0x0100000002027b82 */ /* 0x000f220000000a00 */
[----:B------:R-:W-:Y:S01]  /*c730*/  IMAD.MOV.U32 R13, RZ, RZ, RZ ;  /* 0x000000ffff0d7224 */ /* 0x000fe200078e00ff */
[----:B------:R-:W5:Y:S01]  /*c740*/  LDCU.64 UR4, c[0x4][0x30] ;  /* 0x01000600ff0477ac */ /* 0x000f620008000a00 */
[----:B-1----:R-:W-:Y:S01]  /*c750*/  IMAD.U32 R4, RZ, RZ, UR8 ;  /* 0x00000008ff047e24 */ /* 0x002fe2000f8e00ff */
[----:B------:R-:W-:Y:S01]  /*c760*/  MOV R5, UR9 ;  /* 0x0000000900057c02 */ /* 0x000fe20008000f00 */
[----:B--2---:R-:W-:Y:S01]  /*c770*/  IMAD.U32 R6, RZ, RZ, UR6 ;  /* 0x00000006ff067e24 */ /* 0x004fe2000f8e00ff */
[----:B------:R-:W-:Y:S01]  /*c780*/  MOV R7, UR7 ;  /* 0x0000000700077c02 */ /* 0x000fe20008000f00 */
[----:B-----5:R-:W-:Y:S01]  /*c790*/  IMAD.U32 R10, RZ, RZ, UR4 ;  /* 0x00000004ff0a7e24 */ /* 0x020fe2000f8e00ff */
[----:B------:R-:W-:-:S02]  /*c7a0*/  MOV R11, UR5 ;  /* 0x00000005000b7c02 */ /* 0x000fc40008000f00 */
[----:B------:R-:W-:-:S07]  /*c7b0*/  LEPC R20, `(.L_x_195) ;  /* 0x000000001014794e */ /* 0x000fce0000000000 */
[----:B---34-:R-:W-:Y:S05]  /*c7c0*/  CALL.ABS.NOINC R2 ;  /* 0x0000000002007343 */ /* 0x018fea0003c00000 */
.L_x_195:
[----:B------:R-:W-:Y:S05]  /*c7d0*/  WARPSYNC.ALL ;  /* 0x0000000000007948 */ /* 0x000fea0003800000 */
[----:B------:R-:W-:Y:S02]  /*c7e0*/  R2UR UR4, R23 ;  /* 0x00000000170472ca */ /* 0x000fe400000e0000 */
[----:B------:R-:W-:Y:S02]  /*c7f0*/  ISETP.NE.AND P0, PT, R17, R68, PT ;  /* 0x000000441100720c */ /* 0x000fe40003f05270 */
[----:B------:R-:W-:-:S09]  /*c800*/  FSETP.NEU.AND P1, PT, R16, 1, PT ;  /* 0x3f8000001000780b */ /* 0x000fd20003f2d000 */
[----:B---3--:R-:W2:Y:S04]  /*c810*/  LDTM.x16 R24, tmem[UR4+0x190] ;  /* 0x00019004001879ee */ /* 0x008ea80008240000 */
        /* <DEDUP_REMOVED lines=25> */
.L_x_196:
        /* <DEDUP_REMOVED lines=21> */
.L_x_197:
        /* <DEDUP_REMOVED lines=30> */
.L_x_198:
        /* <DEDUP_REMOVED lines=21> */
.L_x_199:
        /* <DEDUP_REMOVED lines=30> */
.L_x_200:
        /* <DEDUP_REMOVED lines=21> */
.L_x_201:
        /* <DEDUP_REMOVED lines=30> */
.L_x_202:
        /* <DEDUP_REMOVED lines=21> */
.L_x_203:
        /* <DEDUP_REMOVED lines=30> */
.L_x_204:
        /* <DEDUP_REMOVED lines=21> */
.L_x_205:
        /* <DEDUP_REMOVED lines=30> */
.L_x_206:
        /* <DEDUP_REMOVED lines=21> */
.L_x_207:
        /* <DEDUP_REMOVED lines=31> */
.L_x_208:
        /* <DEDUP_REMOVED lines=30> */
.L_x_209:
[----:B------:R-:W-:Y:S05]  /*dec0*/  WARPSYNC.ALL ;  /* 0x0000000000007948 */ /* 0x000fea0003800000 */
[----:B------:R-:W-:-:S13]  /*ded0*/  R2UR UR4, R23 ;  /* 0x00000000170472ca */ /* 0x000fda00000e0000 */
[----:B------:R4:W-:Y:S02]  /*dee0*/  STTM.x16 tmem[UR4+0x1f0], R24 ;  /* 0x0001f018000079ed */ /* 0x0009e40008240004 */
.L_x_193:
[----:B------:R-:W-:-:S09]  /*def0*/  UISETP.NE.AND UP0, UPT, UR42, URZ, UPT ;  /* 0x000000ff2a00728c */ /* 0x000fd2000bf05270 */
[----:B------:R-:W-:Y:S05]  /*df00*/  BRA.U !UP0, `(.L_x_210) ;  /* 0x0000000108047547 */ /* 0x000fea000b800000 */
[----:B------:R-:W-:Y:S05]  /*df10*/  BPT.TRAP 0x1 ;  /* 0x000000040000795c */ /* 0x000fea0000300000 */
.L_x_210:
[----:B------:R-:W-:Y:S02]  /*df20*/  UIADD3 UR4, UPT, UPT, UR36, 0x28078, URZ ;  /* 0x0002807824047890 */ /* 0x000fe4000fffe0ff */
[----:B------:R-:W-:Y:S02]  /*df30*/  UISETP.NE.AND UP0, UPT, UR41, URZ, UPT ;  /* 0x000000ff2900728c */ /* 0x000fe4000bf05270 */
[----:B------:R-:W-:-:S09]  /*df40*/  UPRMT UR5, UR48, 0x654, UR4 ;  /* 0x0000065430057896 */ /* 0x000fd20008000004 */
[----:B------:R-:W-:Y:S01]  /*df50*/  SYNCS.ARRIVE.TRANS64.RED.A1T0 RZ, [UR5], RZ ;  /* 0x000000ffffff79a7 */ /* 0x000fe20008100405 */
[----:B------:R-:W1:Y:S01]  /*df60*/  FENCE.VIEW.ASYNC.T ;  /* 0x00000000000073c6 */ /* 0x000e620000000200 */
[----:B------:R-:W-:Y:S05]  /*df70*/  BRA.U UP0, `(.L_x_211) ;  /* 0x0000000100087547 */ /* 0x000fea000b800000 */
[----:B------:R-:W-:Y:S05]  /*df80*/  BPT.TRAP 0x1 ;  /* 0x000000040000795c */ /* 0x000fea0000300000 */
[----:B------:R-:W-:Y:S05]  /*df90*/  BPT.TRAP 0x1 ;  /* 0x000000040000795c */ /* 0x000fea0000300000 */
.L_x_211:
[----:B------:R-:W-:Y:S02]  /*dfa0*/  UIADD3 UR4, UPT, UPT, UR36, 0x280a8, URZ ;  /* 0x000280a824047890 */ /* 0x000fe4000fffe0ff */
[----:B------:R-:W-:Y:S02]  /*dfb0*/  UISETP.NE.AND UP0, UPT, UR43, URZ, UPT ;  /* 0x000000ff2b00728c */ /* 0x000fe4000bf05270 */
[----:B------:R-:W-:Y:S02]  /*dfc0*/  UPRMT UR4, UR48, 0x654, UR4 ;  /* 0x0000065430047896 */ /* 0x000fe40008000004 */
[----:B------:R-:W-:Y:S02]  /*dfd0*/  ULOP3.LUT UR38, UR38, 0x1, URZ, 0x3c, !UPT ;  /* 0x0000000126267892 */ /* 0x000fe4000f8e3cff */
[----:B------:R-:W-:-:S05]  /*dfe0*/  ULOP3.LUT UR39, UR39, 0x1, URZ, 0x3c, !UPT ;  /* 0x0000000127277892 */ /* 0x000fca000f8e3cff */
[----:B-1----:R-:W-:Y:S01]  /*dff0*/  SYNCS.ARRIVE.TRANS64.RED.A1T0 RZ, [UR4], RZ ;  /* 0x000000ffffff79a7 */ /* 0x002fe20008100404 */
[----:B------:R-:W-:Y:S06]  /*e000*/  BRA.U UP0, `(.L_x_212) ;  /* 0xffffffc5005c7547 */ /* 0x000fec000b83ffff */
.L_x_164:
[----:B------:R-:W-:-:S09]  /*e010*/  UISETP.NE.AND UP0, UPT, UR44, URZ, UPT ;  /* 0x000000ff2c00728c */ /* 0x000fd2000bf05270 */
[----:B------:R-:W-:Y:S05]  /*e020*/  BRA.U !UP0, `(.L_x_213) ;  /* 0x0000000108047547 */ /* 0x000fea000b800000 */
[----:B------:R-:W-:Y:S05]  /*e030*/  BPT.TRAP 0x1 ;  /* 0x000000040000795c */ /* 0x000fea0000300000 */
.L_x_213:
[----:B---34-:R-:W3:Y:S01]  /*e040*/  S2R R38, SR_CgaCtaId ;  /* 0x0000000000267919 */ /* 0x018ee20000008800 */
[----:B------:R-:W-:Y:S01]  /*e050*/  MOV R36, 0x400 ;  /* 0x0000040000247802 */ /* 0x000fe20000000f00 */
[----:B------:R-:W-:-:S03]  /*e060*/  UISETP.NE.AND UP0, UPT, UR42, URZ, UPT ;  /* 0x000000ff2a00728c */ /* 0x000fc6000bf05270 */
[----:B---3--:R-:W-:-:S05]  /*e070*/  LEA R36, R38, R36, 0x18 ;  /* 0x0000002426247211 */ /* 0x008fca00078ec0ff */
[----:B------:R-:W-:-:S05]  /*e080*/  VIADD R27, R36, 0x28088 ;  /* 0x00028088241b7836 */ /* 0x000fca0000000000 */
[----:B-12---:R-:W-:-:S04]  /*e090*/  PRMT R0, R38, 0x654, R27 ;  /* 0x0000065426007816 */ /* 0x006fc8000000001b */
[----:B------:R1:W-:Y:S01]  /*e0a0*/  SYNCS.ARRIVE.TRANS64.RED.A1T0 RZ, [R0+URZ], RZ ;  /* 0x000000ff00ff79a7 */ /* 0x0003e200081004ff */
[----:B------:R-:W-:Y:S05]  /*e0b0*/  BRA.U !UP0, `(.L_x_214) ;  /* 0x0000000108047547 */ /* 0x000fea000b800000 */
[----:B------:R-:W-:Y:S05]  /*e0c0*/  BPT.TRAP 0x1 ;  /* 0x000000040000795c */ /* 0x000fea0000300000 */
.L_x_214:
[----:B-1----:R-:W-:-:S04]  /*e0d0*/  MOV R0, UR39 ;  /* 0x0000002700007c02 */ /* 0x002fc80008000f00 */
[----:B------:R-:W-:-:S04]  /*e0e0*/  SHF.L.U32 R0, R0, 0x1f, RZ ;  /* 0x0000001f00007819 */ /* 0x000fc800000006ff */
[----:B------:R-:W1:Y:S02]  /*e0f0*/  SYNCS.PHASECHK.TRANS64.TRYWAIT P0, [R36+URZ+0x28070], R0 ;  /* 0x02807000240075a7 */ /* 0x000e6400080011ff */
[----:B-1----:R-:W-:Y:S05]  /*e100*/  @!P0 BRA `(.L_x_215) ;  /* 0x000000dc00b48947 */ /* 0x002fea0003800000 */
.L_x_415:
[----:B------:R-:W-:Y:S01]  /*e110*/  R2UR UR4, R23 ;  /* 0x00000000170472ca */ /* 0x000fe200000e0000 */
[----:B------:R-:W-:-:S12]  /*e120*/  UISETP.NE.AND UP0, UPT, UR42, URZ, UPT ;  /* 0x000000ff2a00728c */ /* 0x000fd8000bf05270 */
[----:B------:R-:W2:Y:S02]  /*e130*/  LDTM.x2 R34, tmem[UR4] ;  /* 0x00000004002279ee */ /* 0x000ea400080c0000 */
[----:B--2---:R-:W-:Y:S05]  /*e140*/  BRA.U !UP0, `(.L_x_216) ;  /* 0x0000000108047547 */ /* 0x004fea000b800000 */
[----:B------:R-:W-:Y:S05]  /*e150*/  BPT.TRAP 0x1 ;  /* 0x000000040000795c */ /* 0x000fea0000300000 */
.L_x_216:
[----:B------:R-:W-:Y:S01]  /*e160*/  SYNCS.ARRIVE.TRANS64.RED.A1T0 RZ, [UR5], RZ ;  /* 0x000000ffffff79a7 */ /* 0x000fe20008100405 */
[----:B------:R-:W-:-:S09]  /*e170*/  UISETP.NE.AND UP0, UPT, UR41, URZ, UPT ;  /* 0x000000ff2900728c */ /* 0x000fd2000bf05270 */
[----:B------:R-:W-:Y:S05]  /*e180*/  BRA.U UP0, `(.L_x_217) ;  /* 0x0000000100047547 */ /* 0x000fea000b800000 */
[----:B------:R-:W-:Y:S05]  /*e190*/  BPT.TRAP 0x1 ;  /* 0x000000040000795c */ /* 0x000fea0000300000 */
.L_x_217:
[----:B-1----:R-:W-:-:S04]  /*e1a0*/  MOV R0, UR38 ;  /* 0x0000002600007c02 */ /* 0x002fc80008000f00 */
[----:B------:R-:W-:-:S04]  /*e1b0*/  SHF.L.U32 R0, R0, 0x1f, RZ ;  /* 0x0000001f00007819 */ /* 0x000fc800000006ff */
[----:B------:R-:W1:Y:S02]  /*e1c0*/  SYNCS.PHASECHK.TRANS64.TRYWAIT P0, [R36+URZ+0x28090], R0 ;  /* 0x02809000240075a7 */ /* 0x000e6400080011ff */
[----:B-1----:R-:W-:Y:S05]  /*e1d0*/  @!P0 BRA `(.L_x_218) ;  /* 0x000000dc00948947 */ /* 0x002fea0003800000 */
.L_x_416:
[----:B------:R-:W-:-:S09]  /*e1e0*/  UISETP.NE.AND UP0, UPT, UR41, URZ, UPT ;  /* 0x000000ff2900728c */ /* 0x000fd2000bf05270 */
[----:B------:R-:W-:Y:S05]  /*e1f0*/  BRA.U UP0, `(.L_x_219) ;  /* 0x0000000100047547 */ /* 0x000fea000b800000 */
[----:B------:R-:W-:Y:S05]  /*e200*/  BPT.TRAP 0x1 ;  /* 0x000000040000795c */ /* 0x000fea0000300000 */
.L_x_219:
[----:B------:R-:W-:Y:S01]  /*e210*/  MOV R2, 0x1 ;  /* 0x0000000100027802 */ /* 0x000fe20000000f00 */
[----:B-1----:R1:W2:Y:S03]  /*e220*/  MUFU.RCP R0, R34 ;  /* 0x0000002200007308 */ /* 0x0022a60000001000 */
[----:B------:R-:W-:-:S04]  /*e230*/  SHF.L.U32 R2, R2, 0x1f, RZ ;  /* 0x0000001f02027819 */ /* 0x000fc800000006ff */
[----:B------:R-:W3:Y:S02]  /*e240*/  SYNCS.PHASECHK.TRANS64.TRYWAIT P0, [R36+URZ+0x280c0], R2 ;  /* 0x0280c002240075a7 */ /* 0x000ee400080011ff */
[----:B-123--:R-:W-:Y:S05]  /*e250*/  @!P0 BRA `(.L_x_220) ;  /* 0x000000dc00888947 */ /* 0x00efea0003800000 */
.L_x_417:
[----:B------:R-:W2:Y:S01]  /*e260*/  LDCU UR4, c[0x0][0x708] ;  /* 0x0000e100ff0477ac */ /* 0x000ea20008000800 */
[----:B-1----:R-:W-:Y:S01]  /*e270*/  FFMA R2, -R34, R0, 1 ;  /* 0x3f80000022027423 */ /* 0x002fe20000000100 */
[----:B------:R-:W1:Y:S01]  /*e280*/  LDC R41, c[0x0][0x708] ;  /* 0x0001c200ff297b82 */ /* 0x000e620000000800 */
[----:B------:R-:W-:Y:S02]  /*e290*/  BSSY.RECONVERGENT B2, `(.L_x_221) ;  /* 0x000000c000027945 */ /* 0x000fe40003800200 */
[----:B------:R-:W-:Y:S01]  /*e2a0*/  FFMA R0, R0, R2, R0 ;  /* 0x0000000200007223 */ /* 0x000fe20000000000 */
[----:B--2---:R-:W-:-:S03]  /*e2b0*/  MOV R2, UR4 ;  /* 0x0000000400027c02 */ /* 0x004fc60008000f00 */
[----:B------:R-:W-:Y:S01]  /*e2c0*/  FFMA R22, R0, UR4, RZ ;  /* 0x0000000400167c23 */ /* 0x000fe200080000ff */
[----:B------:R2:W3:Y:S03]  /*e2d0*/  FCHK P0, R2, R34 ;  /* 0x0000002202007302 */ /* 0x0004e60000000000 */
[----:B--2---:R-:W-:-:S04]  /*e2e0*/  FFMA R2, -R34, R22, UR4 ;  /* 0x0000000422027e23 */ /* 0x004fc80008000116 */
[----:B------:R-:W-:Y:S01]  /*e2f0*/  FFMA R22, R0, R2, R22 ;  /* 0x0000000200167223 */ /* 0x000fe20000000016 */
[----:B-1-3--:R-:W-:Y:S06]  /*e300*/  @!P0 BRA `(.L_x_222) ;  /* 0x0000000000108947 */ /* 0x00afec0003800000 */
[----:B------:R-:W-:Y:S02]  /*e310*/  MOV R0, R34 ;  /* 0x0000002200007202 */ /* 0x000fe40000000f00 */
[----:B------:R-:W-:Y:S02]  /*e320*/  MOV R8, 0xe340 ;  /* 0x0000e34000087802 */ /* 0x000fe40000000f00 */
[----:B------:R-:W-:Y:S05]  /*e330*/  CALL.REL.NOINC `($__internal_3_$__cuda_sm3x_div_rn_noftz_f32_slowpath) ;  /* 0x000000e400d47944 */ /* 0x000fea0003c00000 */
[----:B------:R-:W-:Y:S02]  /*e340*/  MOV R22, R0 ;  /* 0x0000000000167202 */ /* 0x000fe40000000f00 */
.L_x_222:
[----:B------:R-:W-:Y:S05]  /*e350*/  BSYNC.RECONVERGENT B2 ;  /* 0x0000000000027941 */ /* 0x000fea0003800200 */
.L_x_221:
[----:B------:R-:W1:Y:S01]  /*e360*/  S2R R3, SR_TID.X ;  /* 0x0000000000037919 */ /* 0x000e620000002100 */
[----:B------:R-:W-:Y:S01]  /*e370*/  VIADD R0, R23, 0x100 ;  /* 0x0000010017007836 */ /* 0x000fe20000000000 */
[C---:B------:R-:W-:Y:S01]  /*e380*/  LOP3.LUT R37, R72.reuse, 0x3, RZ, 0xc0, !PT ;  /* 0x0000000348257812 */ /* 0x040fe200078ec0ff */
[----:B------:R-:W-:-:S03]  /*e390*/  IMAD.SHL.U32 R26, R72, 0x1000, RZ ;  /* 0x00001000481a7824 */ /* 0x000fc600078e00ff */
[----:B------:R-:W-:-:S04]  /*e3a0*/  SHF.R.U32.HI R0, RZ, 0x15, R0 ;  /* 0x00000015ff007819 */ /* 0x000fc80000011600 */
[----:B------:R-:W-:Y:S01]  /*e3b0*/  ISETP.NE.AND P0, PT, R37, R0, PT ;  /* 0x000000002500720c */ /* 0x000fe20003f05270 */
[C---:B-1----:R-:W-:Y:S02]  /*e3c0*/  IMAD.SHL.U32 R2, R3.reuse, 0x80, RZ ;  /* 0x0000008003027824 */ /* 0x042fe400078e00ff */
[----:B------:R-:W-:-:S03]  /*e3d0*/  IMAD.SHL.U32 R3, R3, 0x40, RZ ;  /* 0x0000004003037824 */ /* 0x000fc600078e00ff */
[----:B------:R-:W-:-:S04]  /*e3e0*/  LOP3.LUT R2, R2, 0xc00, RZ, 0xc0, !PT ;  /* 0x00000c0002027812 */ /* 0x000fc800078ec0ff */
[----:B------:R-:W-:-:S04]  /*e3f0*/  LOP3.LUT R0, R2, 0x1c0, R3, 0xf8, !PT ;  /* 0x000001c002007812 */ /* 0x000fc800078ef803 */
[----:B------:R-:W-:Y:S01]  /*e400*/  LOP3.LUT R26, R0, 0x3000, R26, 0xf8, !PT ;  /* 0x00003000001a7812 */ /* 0x000fe200078ef81a */
[----:B------:R-:W-:Y:S06]  /*e410*/  @!P0 BRA `(.L_x_223) ;  /* 0x0000000000408947 */ /* 0x000fec0003800000 */
[----:B------:R-:W-:Y:S01]  /*e420*/  MOV R2, 0x8 ;  /* 0x0000000800027802 */ /* 0x000fe20000000f00 */
        /* <DEDUP_REMOVED lines=15> */
.L_x_223:
[----:B------:R-:W1:Y:S01]  /*e520*/  S2R R0, SR_SWINHI ;  /* 0x0000000000007919 */ /* 0x000e620000002f00 */
[----:B------:R-:W-:Y:S05]  /*e530*/  WARPSYNC.ALL ;  /* 0x0000000000007948 */ /* 0x000fea0003800000 */
[----:B------:R-:W-:-:S13]  /*e540*/  R2UR UR4, R23 ;  /* 0x00000000170472ca */ /* 0x000fda00000e0000 */
[----:B------:R-:W2:Y:S01]  /*e550*/  LDTM.x16 R4, tmem[UR4+0x100] ;  /* 0x00010004000479ee */ /* 0x000ea20008240000 */
[----:B------:R-:W-:Y:S02]  /*e560*/  MOV R24, R36 ;  /* 0x0000002400187202 */ /* 0x000fe40000000f00 */
[----:B-1----:R-:W-:Y:S02]  /*e570*/  MOV R25, R0 ;  /* 0x0000000000197202 */ /* 0x002fe40000000f00 */
[----:B------:R-:W-:-:S05]  /*e580*/  LEA R26, P0, R26, R24, 0x1 ;  /* 0x000000181a1a7211 */ /* 0x000fca00078008ff */
[----:B------:R-:W-:Y:S01]  /*e590*/  IMAD.X R25, RZ, RZ, R25, P0 ;  /* 0x000000ffff197224 */ /* 0x000fe200000e0619 */
[----:B------:R-:W-:Y:S01]  /*e5a0*/  IADD3 R0, P0, PT, R26, 0x10, RZ ;  /* 0x000000101a007810 */ /* 0x000fe20007f1e0ff */
[C---:B--2---:R-:W-:Y:S02]  /*e5b0*/  FMUL2 R2, R22.reuse.F32, R8.F32x2.HI_LO ;  /* 0x000000081602724a */ /* 0x044fe40000040000 */
[C---:B------:R-:W-:Y:S02]  /*e5c0*/  FMUL2 R20, R22.reuse.F32, R4.F32x2.HI_LO ;  /* 0x000000041614724a */ /* 0x040fe40000040000 */
[C---:B------:R-:W-:Y:S01]  /*e5d0*/  FMUL2 R4, R22.reuse.F32, R10.F32x2.HI_LO ;  /* 0x0000000a1604724a */ /* 0x040fe20000040000 */
[----:B------:R-:W-:Y:S01]  /*e5e0*/  F2FP.F16.F32.PACK_AB R10, R3, R2 ;  /* 0x00000002030a723e */ /* 0x000fe200000000ff */
[----:B------:R-:W-:Y:S02]  /*e5f0*/  FMUL2 R6, R22.F32, R6.F32x2.HI_LO ;  /* 0x000000061606724a */ /* 0x000fe40000040000 */
[--C-:B------:R-:W-:Y:S01]  /*e600*/  IMAD.X R3, RZ, RZ, R25.reuse, P0 ;  /* 0x000000ffff037224 */ /* 0x100fe200000e0619 */
[----:B------:R-:W-:Y:S01]  /*e610*/  SHF.R.U64 R2, R26, 0x3, R25 ;  /* 0x000000031a027819 */ /* 0x000fe20000001219 */
[C---:B------:R-:W-:Y:S01]  /*e620*/  FMUL2 R12, R22.reuse.F32, R12.F32x2.HI_LO ;  /* 0x0000000c160c724a */ /* 0x040fe20000040000 */
[----:B------:R-:W-:Y:S01]  /*e630*/  F2FP.F16.F32.PACK_AB R8, R21, R20 ;  /* 0x000000141508723e */ /* 0x000fe200000000ff */
[C---:B------:R-:W-:Y:S01]  /*e640*/  FMUL2 R14, R22.reuse.F32, R14.F32x2.HI_LO ;  /* 0x0000000e160e724a */ /* 0x040fe20000040000 */
[----:B------:R-:W-:Y:S01]  /*e650*/  F2FP.F16.F32.PACK_AB R9, R7, R6 ;  /* 0x000000060709723e */ /* 0x000fe200000000ff */
[----:B------:R-:W-:Y:S01]  /*e660*/  FMUL2 R16, R22.F32, R16.F32x2.HI_LO ;  /* 0x000000101610724a */ /* 0x000fe20000040000 */
[----:B------:R-:W-:Y:S01]  /*e670*/  SHF.R.U64 R7, R0, 0x3, R3 ;  /* 0x0000000300077819 */ /* 0x000fe20000001203 */
[----:B------:R-:W-:Y:S01]  /*e680*/  FMUL2 R18, R22.F32, R18.F32x2.HI_LO ;  /* 0x000000121612724a */ /* 0x000fe20000040000 */
[----:B------:R-:W-:-:S02]  /*e690*/  LOP3.LUT R24, R26, 0x70, R2, 0x78, !PT ;  /* 0x000000701a187812 */ /* 0x000fc400078e7802 */
[----:B------:R-:W-:Y:S02]  /*e6a0*/  F2FP.F16.F32.PACK_AB R11, R5, R4 ;  /* 0x00000004050b723e */ /* 0x000fe400000000ff */
[----:B------:R-:W-:Y:S01]  /*e6b0*/  LOP3.LUT R2, R0, 0x70, R7, 0x78, !PT ;  /* 0x0000007000027812 */ /* 0x000fe200078e7807 */
[----:B------:R-:W-:Y:S01]  /*e6c0*/  VIADD R0, R23, 0x110 ;  /* 0x0000011017007836 */ /* 0x000fe20000000000 */
[----:B------:R-:W-:Y:S01]  /*e6d0*/  F2FP.F16.F32.PACK_AB R4, R13, R12 ;  /* 0x0000000c0d04723e */ /* 0x000fe200000000ff */
[----:B------:R1:W-:Y:S01]  /*e6e0*/  ST.E.128 desc[UR46][R24.64], R8 ;  /* 0x0000000818007985 */ /* 0x0003e2000c101d2e */
[----:B------:R-:W-:Y:S02]  /*e6f0*/  F2FP.F16.F32.PACK_AB R5, R15, R14 ;  /* 0x0000000e0f05723e */ /* 0x000fe400000000ff */
[----:B------:R-:W-:Y:S02]  /*e700*/  F2FP.F16.F32.PACK_AB R6, R17, R16 ;  /* 0x000000101106723e */ /* 0x000fe400000000ff */
[----:B------:R-:W-:-:S02]  /*e710*/  F2FP.F16.F32.PACK_AB R7, R19, R18 ;  /* 0x000000121307723e */ /* 0x000fc400000000ff */
[----:B------:R-:W-:-:S03]  /*e720*/  SHF.R.U32.HI R0, RZ, 0x15, R0 ;  /* 0x00000015ff007819 */ /* 0x000fc60000011600 */
[----:B------:R1:W-:Y:S01]  /*e730*/  ST.E.128 desc[UR46][R2.64], R4 ;  /* 0x0000000402007985 */ /* 0x0003e2000c101d2e */
        /* <DEDUP_REMOVED lines=18> */
.L_x_224:
[----:B------:R-:W-:Y:S05]  /*e860*/  WARPSYNC.ALL ;  /* 0x0000000000007948 */ /* 0x000fea0003800000 */
[----:B------:R-:W-:Y:S02]  /*e870*/  R2UR UR4, R23 ;  /* 0x00000000170472ca */ /* 0x000fe400000e0000 */
[C---:B-1----:R-:W-:Y:S02]  /*e880*/  IADD3 R2, P1, PT, R26.reuse, 0x20, RZ ;  /* 0x000000201a027810 */ /* 0x042fe40007f3e0ff */
[----:B------:R-:W-:-:S05]  /*e890*/  IADD3 R0, P0, PT, R26, 0x30, RZ ;  /* 0x000000301a007810 */ /* 0x000fca0007f1e0ff */
[----:B------:R-:W-:-:S04]  /*e8a0*/  IMAD.X R3, RZ, RZ, R25, P0 ;  /* 0x000000ffff037224 */ /* 0x000fc800000e0619 */
[----:B------:R-:W1:Y:S02]  /*e8b0*/  LDTM.x16 R4, tmem[UR4+0x110] ;  /* 0x00011004000479ee */ /* 0x000e640008240000 */
[C---:B-1----:R-:W-:Y:S02]  /*e8c0*/  FMUL2 R32, R22.reuse.F32, R4.F32x2.HI_LO ;  /* 0x000000041620724a */ /* 0x042fe40000040000 */
[----:B------:R-:W-:Y:S02]  /*e8d0*/  IMAD.X R5, RZ, RZ, R25, P1 ;  /* 0x000000ffff057224 */ /* 0x000fe400008e0619 */
[C---:B------:R-:W-:Y:S02]  /*e8e0*/  FMUL2 R28, R22.reuse.F32, R8.F32x2.HI_LO ;  /* 0x00000008161c724a */ /* 0x040fe40000040000 */
[C---:B------:R-:W-:Y:S02]  /*e8f0*/  FMUL2 R20, R22.reuse.F32, R10.F32x2.HI_LO ;  /* 0x0000000a1614724a */ /* 0x040fe40000040000 */
[----:B------:R-:W-:Y:S01]  /*e900*/  FMUL2 R8, R22.F32, R12.F32x2.HI_LO ;  /* 0x0000000c1608724a */ /* 0x000fe20000040000 */
[----:B------:R-:W-:Y:S01]  /*e910*/  SHF.R.U64 R4, R2, 0x3, R5 ;  /* 0x0000000302047819 */ /* 0x000fe20000001205 */
[----:B------:R-:W-:Y:S01]  /*e920*/  FMUL2 R30, R22.F32, R6.F32x2.HI_LO ;  /* 0x00000006161e724a */ /* 0x000fe20000040000 */
[----:B------:R-:W-:Y:S01]  /*e930*/  SHF.R.U64 R6, R0, 0x3, R3 ;  /* 0x0000000300067819 */ /* 0x000fe20000001203 */
[C---:B------:R-:W-:Y:S01]  /*e940*/  FMUL2 R10, R22.reuse.F32, R14.F32x2.HI_LO ;  /* 0x0000000e160a724a */ /* 0x040fe20000040000 */
[----:B------:R-:W-:Y:S01]  /*e950*/  F2FP.F16.F32.PACK_AB R8, R9, R8 ;  /* 0x000000080908723e */ /* 0x000fe200000000ff */
[----:B------:R-:W-:Y:S01]  /*e960*/  FMUL2 R16, R22.F32, R16.F32x2.HI_LO ;  /* 0x000000101610724a */ /* 0x000fe20000040000 */
[----:B------:R-:W-:Y:S01]  /*e970*/  LOP3.LUT R4, R2, 0x70, R4, 0x78, !PT ;  /* 0x0000007002047812 */ /* 0x000fe200078e7804 */
[----:B------:R-:W-:Y:S01]  /*e980*/  FMUL2 R18, R22.F32, R18.F32x2.HI_LO ;  /* 0x000000121612724a */ /* 0x000fe20000040000 */
[----:B------:R-:W-:-:S02]  /*e990*/  F2FP.F16.F32.PACK_AB R12, R33, R32 ;  /* 0x00000020210c723e */ /* 0x000fc400000000ff */
[----:B------:R-:W-:Y:S02]  /*e9a0*/  F2FP.F16.F32.PACK_AB R13, R31, R30 ;  /* 0x0000001e1f0d723e */ /* 0x000fe400000000ff */
[----:B------:R-:W-:Y:S02]  /*e9b0*/  F2FP.F16.F32.PACK_AB R14, R29, R28 ;  /* 0x0000001c1d0e723e */ /* 0x000fe400000000ff */
[----:B------:R-:W-:Y:S02]  /*e9c0*/  F2FP.F16.F32.PACK_AB R15, R21, R20 ;  /* 0x00000014150f723e */ /* 0x000fe400000000ff */
[----:B------:R-:W-:Y:S02]  /*e9d0*/  F2FP.F16.F32.PACK_AB R9, R11, R10 ;  /* 0x0000000a0b09723e */ /* 0x000fe400000000ff */
[----:B------:R-:W-:Y:S01]  /*e9e0*/  LOP3.LUT R2, R0, 0x70, R6, 0x78, !PT ;  /* 0x0000007000027812 */ /* 0x000fe200078e7806 */
[----:B------:R-:W-:Y:S01]  /*e9f0*/  VIADD R0, R23, 0x120 ;  /* 0x0000012017007836 */ /* 0x000fe20000000000 */
[----:B------:R-:W-:Y:S01]  /*ea00*/  F2FP.F16.F32.PACK_AB R10, R17, R16 ;  /* 0x00000010110a723e */ /* 0x000fe200000000ff */
[----:B------:R1:W-:Y:S01]  /*ea10*/  ST.E.128 desc[UR46][R4.64], R12 ;  /* 0x0000000c04007985 */ /* 0x0003e2000c101d2e */
        /* <DEDUP_REMOVED lines=21> */
.L_x_225:
        /* <DEDUP_REMOVED lines=49> */
.L_x_226:
        /* <DEDUP_REMOVED lines=49> */
.L_x_227:
        /* <DEDUP_REMOVED lines=49> */
.L_x_228:
        /* <DEDUP_REMOVED lines=49> */
.L_x_229:
        /* <DEDUP_REMOVED lines=49> */
.L_x_230:
[----:B------:R-:W-:Y:S05]  /*fac0*/  WARPSYNC.ALL ;  /* 0x0000000000007948 */ /* 0x000fea0003800000 */
[----:B------:R-:W-:Y:S01]  /*fad0*/  R2UR UR4, R23 ;  /* 0x00000000170472ca */ /* 0x000fe200000e0000 */
[----:B------:R-:W2:Y:S01]  /*fae0*/  S2R R40, SR_CTAID.X ;  /* 0x0000000000287919 */ /* 0x000ea20000002500 */
[C---:B-1----:R-:W-:Y:S02]  /*faf0*/  IADD3 R2, P1, PT, R26.reuse, 0x460, RZ ;  /* 0x000004601a027810 */ /* 0x042fe40007f3e0ff */
[----:B------:R-:W-:Y:S01]  /*fb00*/  IADD3 R0, P0, PT, R26, 0x470, RZ ;  /* 0x000004701a007810 */ /* 0x000fe20007f1e0ff */
[----:B------:R-:W1:Y:S04]  /*fb10*/  S2R R42, SR_CTAID.Y ;  /* 0x00000000002a7919 */ /* 0x000e680000002600 */
[----:B------:R-:W-:Y:S01]  /*fb20*/  IMAD.X R3, RZ, RZ, R25, P0 ;  /* 0x000000ffff037224 */ /* 0x000fe200000e0619 */
[----:B------:R-:W3:Y:S03]  /*fb30*/  S2R R39, SR_CTAID.Z ;  /* 0x0000000000277919 */ /* 0x000ee60000002700 */
[----:B------:R-:W4:Y:S01]  /*fb40*/  LDTM.x16 R4, tmem[UR4+0x170] ;  /* 0x00017004000479ee */ /* 0x000f220008240000 */
[----:B------:R-:W5:Y:S02]  /*fb50*/  LDCU.64 UR4, c[0x0][0x880] ;  /* 0x00011000ff0477ac */ /* 0x000f640008000a00 */
[----:B-----5:R-:W-:-:S04]  /*fb60*/  UISETP.NE.U32.AND UP0, UPT, UR4, URZ, UPT ;  /* 0x000000ff0400728c */ /* 0x020fc8000bf05070 */
[----:B------:R-:W-:Y:S01]  /*fb70*/  UISETP.NE.AND.EX UP0, UPT, UR5, URZ, UPT, UP0 ;  /* 0x000000ff0500728c */ /* 0x000fe2000bf05300 */
[C---:B----4-:R-:W-:Y:S02]  /*fb80*/  FMUL2 R32, R22.reuse.F32, R4.F32x2.HI_LO ;  /* 0x000000041620724a */ /* 0x050fe40000040000 */
        /* <DEDUP_REMOVED lines=18> */
[----:B------:R4:W-:Y:S01]  /*fcb0*/  ST.E.128 desc[UR46][R4.64], R12 ;  /* 0x0000000c04007985 */ /* 0x0009e2000c101d2e */
[----:B------:R-:W-:-:S02]  /*fcc0*/  F2FP.F16.F32.PACK_AB R10, R17, R16 ;  /* 0x00000010110a723e */ /* 0x000fc400000000ff */
[----:B------:R-:W-:-:S05]  /*fcd0*/  F2FP.F16.F32.PACK_AB R11, R19, R18 ;  /* 0x00000012130b723e */ /* 0x000fca00000000ff */
[----:B------:R4:W-:Y:S01]  /*fce0*/  ST.E.128 desc[UR46][R2.64], R8 ;  /* 0x0000000802007985 */ /* 0x0009e2000c101d2e */
[----:B------:R-:W-:Y:S01]  /*fcf0*/  @!PT LDS RZ, [RZ] ;  /* 0x00000000fffff984 */ /* 0x000fe20000000800 */
[----:B------:R-:W-:Y:S01]  /*fd00*/  @!PT LDS RZ, [RZ] ;  /* 0x00000000fffff984 */ /* 0x000fe20000000800 */
[----:B------:R-:W-:Y:S01]  /*fd10*/  @!PT LDS RZ, [RZ] ;  /* 0x00000000fffff984 */ /* 0x000fe20000000800 */
[----:B------:R-:W-:Y:S01]  /*fd20*/  @!PT LDS RZ, [RZ] ;  /* 0x00000000fffff984 */ /* 0x000fe20000000800 */
[----:B------:R5:W-:Y:S06]  /*fd30*/  MEMBAR.ALL.CTA ;  /* 0x0000000000007992 */ /* 0x000bec0000008000 */
[----:B-----5:R-:W1:Y:S01]  /*fd40*/  FENCE.VIEW.ASYNC.S ;  /* 0x00000000000073c6 */ /* 0x020e620000000000 */
[----:B--23--:R-:W-:Y:S05]  /*fd50*/  BRA.U !UP0, `(.L_x_231) ;  /* 0x0000000108fc7547 */ /* 0x00cfea000b800000 */
[C---:B------:R-:W-:Y:S01]  /*fd60*/  FSETP.GEU.AND P0, PT, R34.reuse, 1.175494350822287508e-38, PT ;  /* 0x008000002200780b */ /* 0x040fe20003f0e000 */
[----:B------:R-:W2:Y:S01]  /*fd70*/  LDCU UR4, c[0x0][0x380] ;  /* 0x00007000ff0477ac */ /* 0x000ea20008000800 */
[----:B----4-:R-:W-:Y:S01]  /*fd80*/  MOV R3, 0x3e055027 ;  /* 0x3e05502700037802 */ /* 0x010fe20000000f00 */
[----:B------:R-:W-:Y:S01]  /*fd90*/  BSSY.RECONVERGENT B0, `(.L_x_231) ;  /* 0x000003b000007945 */ /* 0x000fe20003800200 */
[----:B------:R-:W-:Y:S01]  /*fda0*/  FSEL R5, RZ, -23, P0 ;  /* 0xc1b80000ff057808 */ /* 0x000fe20000000000 */
[----:B------:R-:W3:Y:S08]  /*fdb0*/  LDCU UR5, c[0x0][0x700] ;  /* 0x0000e000ff0577ac */ /* 0x000ef00008000800 */
[----:B------:R-:W-:-:S05]  /*fdc0*/  @!P0 FMUL R34, R34, 8388608 ;  /* 0x4b00000022228820 */ /* 0x000fca0000400000 */
[C---:B------:R-:W-:Y:S02]  /*fdd0*/  IADD3 R2, PT, PT, R34.reuse, -0x3f2aaaab, RZ ;  /* 0xc0d5555522027810 */ /* 0x040fe40007ffe0ff */
[----:B------:R-:W-:Y:S02]  /*fde0*/  ISETP.GT.U32.AND P0, PT, R34, 0x7f7fffff, PT ;  /* 0x7f7fffff2200780c */ /* 0x000fe40003f04070 */
[----:B------:R-:W-:Y:S02]  /*fdf0*/  LOP3.LUT R2, R2, 0xff800000, RZ, 0xc0, !PT ;  /* 0xff80000002027812 */ /* 0x000fe400078ec0ff */
[C---:B------:R-:W-:Y:S02]  /*fe00*/  FSETP.NEU.AND P1, PT, R34.reuse, RZ, PT ;  /* 0x000000ff2200720b */ /* 0x040fe40003f2d000 */
[-C--:B------:R-:W-:Y:S02]  /*fe10*/  IADD3 R0, PT, PT, R34, -R2.reuse, RZ ;  /* 0x8000000222007210 */ /* 0x080fe40007ffe0ff */
[----:B------:R-:W-:-:S03]  /*fe20*/  I2FP.F32.S32 R4, R2 ;  /* 0x0000000200047245 */ /* 0x000fc60000201400 */
[----:B------:R-:W-:-:S04]  /*fe30*/  FADD R0, R0, -1 ;  /* 0xbf80000000007421 */ /* 0x000fc80000000000 */
[----:B------:R-:W-:-:S04]  /*fe40*/  FFMA R3, R0, -R3, 0.14084610342979431152 ;  /* 0x3e1039f600037423 */ /* 0x000fc80000000803 */
[----:B------:R-:W-:-:S04]  /*fe50*/  FFMA R3, R0, R3, -0.12148627638816833496 ;  /* 0xbdf8cdcc00037423 */ /* 0x000fc80000000003 */
[----:B------:R-:W-:-:S04]  /*fe60*/  FFMA R3, R0, R3, 0.13980610668659210205 ;  /* 0x3e0f295500037423 */ /* 0x000fc80000000003 */
[----:B------:R-:W-:-:S04]  /*fe70*/  FFMA R3, R0, R3, -0.16684235632419586182 ;  /* 0xbe2ad8b900037423 */ /* 0x000fc80000000003 */
[----:B------:R-:W-:-:S04]  /*fe80*/  FFMA R3, R0, R3, 0.20012299716472625732 ;  /* 0x3e4ced0b00037423 */ /* 0x000fc80000000003 */
[----:B------:R-:W-:-:S04]  /*fe90*/  FFMA R3, R0, R3, -0.24999669194221496582 ;  /* 0xbe7fff2200037423 */ /* 0x000fc80000000003 */
[----:B------:R-:W-:-:S04]  /*fea0*/  FFMA R3, R0, R3, 0.33333182334899902344 ;  /* 0x3eaaaa7800037423 */ /* 0x000fc80000000003 */
[----:B------:R-:W-:-:S04]  /*feb0*/  FFMA R3, R0, R3, -0.5 ;  /* 0xbf00000000037423 */ /* 0x000fc80000000003 */
[----:B------:R-:W-:Y:S01]  /*fec0*/  FMUL R2, R0, R3 ;  /* 0x0000000300027220 */ /* 0x000fe20000400000 */
[----:B------:R-:W-:Y:S01]  /*fed0*/  FFMA R3, R4, 1.1920928955078125e-07, R5 ;  /* 0x3400000004037823 */ /* 0x000fe20000000005 */
[----:B------:R-:W-:Y:S02]  /*fee0*/  LEA R4, R40, R73, 0x8 ;  /* 0x0000004928047211 */ /* 0x000fe400078e40ff */
[----:B------:R-:W-:Y:S01]  /*fef0*/  FFMA R0, R0, R2, R0 ;  /* 0x0000000200007223 */ /* 0x000fe20000000000 */
[----:B------:R-:W-:-:S03]  /*ff00*/  MOV R2, 0x7f800000 ;  /* 0x7f80000000027802 */ /* 0x000fc60000000f00 */
[----:B------:R-:W-:Y:S02]  /*ff10*/  FFMA R0, R3, 0.69314718246459960938, R0 ;  /* 0x3f31721803007823 */ /* 0x000fe40000000000 */
[----:B------:R-:W-:Y:S01]  /*ff20*/  @P0 FFMA R0, R34, R2, +INF ;  /* 0x7f80000022000423 */ /* 0x000fe20000000002 */
[----:B--2---:R-:W-:-:S04]  /*ff30*/  ISETP.GE.AND P0, PT, R4, UR4, PT ;  /* 0x0000000404007c0c */ /* 0x004fc8000bf06270 */
[----:B------:R-:W-:-:S05]  /*ff40*/  FSEL R0, R0, -INF , P1 ;  /* 0xff80000000007808 */ /* 0x000fca0000800000 */
[----:B---3--:R-:W-:-:S04]  /*ff50*/  FFMA R35, R35, UR5, R0 ;  /* 0x0000000523237c23 */ /* 0x008fc80008000000 */
[----:B------:R-:W-:Y:S05]  /*ff60*/  @P0 BRA `(.L_x_232) ;  /* 0x0000000000740947 */ /* 0x000fea0003800000 */
[----:B------:R-:W2:Y:S01]  /*ff70*/  LDCU UR4, c[0x0][0x38c] ;  /* 0x00007180ff0477ac */ /* 0x000ea20008000800 */
[----:B------:R-:W3:Y:S01]  /*ff80*/  LDC.64 R6, c[0x0][0x880] ;  /* 0x00022000ff067b82 */ /* 0x000ee20000000a00 */
[----:B------:R-:W4:Y:S01]  /*ff90*/  LDCU UR5, c[0x0][0x890] ;  /* 0x00011200ff0577ac */ /* 0x000f220008000800 */
[----:B------:R-:W5:Y:S01]  /*ffa0*/  LDCU.64 UR6, c[0x0][0x888] ;  /* 0x00011100ff0677ac */ /* 0x000f620008000a00 */
[----:B--2---:R-:W2:Y:S01]  /*ffb0*/  I2F.U32.RP R2, UR4 ;  /* 0x0000000400027d06 */ /* 0x004ea20008209000 */
[----:B------:R-:W-:Y:S01]  /*ffc0*/  ISETP.NE.U32.AND P0, PT, RZ, UR4, PT ;  /* 0x00000004ff007c0c */ /* 0x000fe2000bf05070 */
[----:B----4-:R-:W-:-:S06]  /*ffd0*/  IMAD R4, R39, UR5, R4 ;  /* 0x0000000527047c24 */ /* 0x010fcc000f8e0204 */
[----:B--2---:R-:W2:Y:S02]  /*ffe0*/  MUFU.RCP R2, R2 ;  /* 0x0000000200027308 */ /* 0x004ea40000001000 */
[----:B--2---:R-:W-:-:S06]  /*fff0*/  IADD3 R2, PT, PT, R2, 0xffffffe, RZ ;  /* 0x0ffffffe02027810 */ /* 0x004fcc0007ffe0ff */
[----:B------:R2:W4:Y:S02]  /*10000*/  F2I.FTZ.U32.TRUNC.NTZ R3, R2 ;  /* 0x0000000200037305 */ /* 0x000524000021f000 */
[----:B--2---:R-:W-:Y:S01]  /*10010*/  HFMA2 R2, -RZ, RZ, 0, 0 ;  /* 0x00000000ff027431 */ /* 0x004fe200000001ff */
[----:B----4-:R-:W-:-:S05]  /*10020*/  IADD3 R0, PT, PT, RZ, -R3, RZ ;  /* 0x80000003ff007210 */ /* 0x010fca0007ffe0ff */
[----:B------:R-:W-:-:S04]  /*10030*/  IMAD R0, R0, UR4, RZ ;  /* 0x0000000400007c24 */ /* 0x000fc8000f8e02ff */
[----:B------:R-:W-:-:S06]  /*10040*/  IMAD.HI.U32 R0, R3, R0, R2 ;  /* 0x0000000003007227 */ /* 0x000fcc00078e0002 */
[----:B-1----:R-:W-:-:S05]  /*10050*/  IMAD.HI.U32 R0, R0, R42, RZ ;  /* 0x0000002a00007227 */ /* 0x002fca00078e00ff */
[----:B------:R-:W-:-:S05]  /*10060*/  IADD3 R2, PT, PT, -R0, RZ, RZ ;  /* 0x000000ff00027210 */ /* 0x000fca0007ffe1ff */
[----:B------:R-:W-:-:S05]  /*10070*/  IMAD R2, R2, UR4, R42 ;  /* 0x0000000402027c24 */ /* 0x000fca000f8e022a */
[----:B------:R-:W-:-:S13]  /*10080*/  ISETP.GE.U32.AND P2, PT, R2, UR4, PT ;  /* 0x0000000402007c0c */ /* 0x000fda000bf46070 */
[----:B------:R-:W-:Y:S02]  /*10090*/  @P2 IADD3 R2, PT, PT, R2, -UR4, RZ ;  /* 0x8000000402022c10 */ /* 0x000fe4000fffe0ff */
[----:B------:R-:W-:Y:S02]  /*100a0*/  @P2 IADD3 R0, PT, PT, R0, 0x1, RZ ;  /* 0x0000000100002810 */ /* 0x000fe40007ffe0ff */
[----:B------:R-:W-:-:S13]  /*100b0*/  ISETP.GE.U32.AND P1, PT, R2, UR4, PT ;  /* 0x0000000402007c0c */ /* 0x000fda000bf26070 */
[----:B------:R-:W-:Y:S02]  /*100c0*/  @P1 IADD3 R0, PT, PT, R0, 0x1, RZ ;  /* 0x0000000100001810 */ /* 0x000fe40007ffe0ff */
[----:B------:R-:W-:-:S04]  /*100d0*/  @!P0 LOP3.LUT R0, RZ, UR4, RZ, 0x33, !PT ;  /* 0x00000004ff008c12 */ /* 0x000fc8000f8e33ff */
[C---:B------:R-:W-:Y:S01]  /*100e0*/  IADD3 R2, PT, PT, -R0.reuse, RZ, RZ ;  /* 0x000000ff00027210 */ /* 0x040fe20007ffe1ff */
[----:B-----5:R-:W-:-:S04]  /*100f0*/  IMAD R0, R0, UR7, R4 ;  /* 0x0000000700007c24 */ /* 0x020fc8000f8e0204 */
[----:B------:R-:W-:-:S04]  /*10100*/  IMAD R2, R2, UR4, R42 ;  /* 0x0000000402027c24 */ /* 0x000fc8000f8e022a */
[----:B------:R-:W-:-:S04]  /*10110*/  IMAD R0, R2, UR6, R0 ;  /* 0x0000000602007c24 */ /* 0x000fc8000f8e0200 */
[----:B---3--:R-:W-:-:S05]  /*10120*/  IMAD.WIDE.U32 R2, R0, 0x4, R6 ;  /* 0x0000000400027825 */ /* 0x008fca00078e0006 */
[----:B------:R2:W-:Y:S02]  /*10130*/  STG.E desc[UR46][R2.64], R35 ;  /* 0x0000002302007986 */ /* 0x0005e4000c10192e */
.L_x_232:
[----:B------:R-:W-:Y:S05]  /*10140*/  BSYNC.RECONVERGENT B0 ;  /* 0x0000000000007941 */ /* 0x000fea0003800200 */
.L_x_231:
[----:B------:R-:W-:Y:S01]  /*10150*/  UISETP.NE.AND UP0, UPT, UR41, URZ, UPT ;  /* 0x000000ff2900728c */ /* 0x000fe2000bf05270 */
[----:B------:R-:W-:-:S08]  /*10160*/  NOP ;  /* 0x0000000000007918 */ /* 0x000fd00000000000 */
[----:B------:R-:W-:Y:S05]  /*10170*/  BRA.U UP0, `(.L_x_233) ;  /* 0x0000000100087547 */ /* 0x000fea000b800000 */
[----:B------:R-:W-:Y:S05]  /*10180*/  BPT.TRAP 0x1 ;  /* 0x000000040000795c */ /* 0x000fea0000300000 */
[----:B------:R-:W-:Y:S05]  /*10190*/  BPT.TRAP 0x1 ;  /* 0x000000040000795c */ /* 0x000fea0000300000 */
.L_x_233:
[----:B------:R-:W-:Y:S01]  /*101a0*/  IADD3 R0, PT, PT, R36, 0x280a0, RZ ;  /* 0x000280a024007810 */ /* 0x000fe20007ffe0ff */
[----:B------:R-:W-:-:S03]  /*101b0*/  UISETP.NE.AND UP0, UPT, UR41, URZ, UPT ;  /* 0x000000ff2900728c */ /* 0x000fc6000bf05270 */
[----:B------:R-:W-:-:S04]  /*101c0*/  PRMT R0, R38, 0x654, R0 ;  /* 0x0000065426007816 */ /* 0x000fc80000000000 */
[----:B-1----:R1:W-:Y:S02]  /*101d0*/  SYNCS.ARRIVE.TRANS64.RED.A1T0 RZ, [R0+URZ], RZ ;  /* 0x000000ff00ff79a7 */ /* 0x0023e400081004ff */
[----:B------:R-:W-:Y:S05]  /*101e0*/  BRA.U UP0, `(.L_x_234) ;  /* 0x0000000100047547 */ /* 0x000fea000b800000 */
[----:B------:R-:W-:Y:S05]  /*101f0*/  BPT.TRAP 0x1 ;  /* 0x000000040000795c */ /* 0x000fea0000300000 */
.L_x_234:
[----:B------:R3:W-:Y:S01]  /*10200*/  SYNCS.ARRIVE.TRANS64.A1T0 RZ, [R36+URZ+0x280b0], RZ ;  /* 0x0280b0ff24ff79a7 */ /* 0x0007e200081000ff */
[----:B------:R-:W-:-:S09]  /*10210*/  UISETP.NE.AND UP0, UPT, UR44, URZ, UPT ;  /* 0x000000ff2c00728c */ /* 0x000fd2000bf05270 */
[----:B------:R-:W-:Y:S05]  /*10220*/  BRA.U !UP0, `(.L_x_235) ;  /* 0x0000000108047547 */ /* 0x000fea000b800000 */
[----:B------:R-:W-:Y:S05]  /*10230*/  BPT.TRAP 0x1 ;  /* 0x000000040000795c */ /* 0x000fea0000300000 */
.L_x_235:
[----:B-1----:R-:W-:Y:S01]  /*10240*/  IMAD.U32 R0, RZ, RZ, UR45 ;  /* 0x0000002dff007e24 */ /* 0x002fe2000f8e00ff */
[----:B--2-4-:R-:W-:-:S04]  /*10250*/  SHF.R.U32.HI R2, RZ, 0x15, R71 ;  /* 0x00000015ff027819 */ /* 0x014fc80000011647 */
[----:B------:R-:W-:Y:S02]  /*10260*/  SHF.L.U32 R0, R0, 0x1f, RZ ;  /* 0x0000001f00007819 */ /* 0x000fe400000006ff */
[----:B------:R-:W-:Y:S02]  /*10270*/  ISETP.NE.AND P0, PT, R37, R2, PT ;  /* 0x000000022500720c */ /* 0x000fe40003f05270 */
[----:B------:R-:W1:Y:S02]  /*10280*/  SYNCS.PHASECHK.TRANS64.TRYWAIT P1, [R36+URZ+0x28080], R0 ;  /* 0x02808000240075a7 */ /* 0x000e6400080211ff */
[----:B-1----:R-:W-:Y:S09]  /*10290*/  @!P1 BRA `(.L_x_236) ;  /* 0x000000bc008c9947 */ /* 0x002ff20003800000 */
.L_x_418:
[----:B------:R-:W-:Y:S05]  /*102a0*/  @!P0 BRA `(.L_x_237) ;  /* 0x0000000000408947 */ /* 0x000fea0003800000 */
[----:B------:R-:W-:Y:S01]  /*102b0*/  MOV R2, 0x8 ;  /* 0x0000000800027802 */ /* 0x000fe20000000f00 */
[----:B------:R-:W2:Y:S01]  /*102c0*/  LDCU.64 UR8, c[0x4][0xb0] ;  /* 0x01001600ff0877ac */ /* 0x000ea20008000a00 */
[----:B------:R-:W-:Y:S02]  /*102d0*/  HFMA2 R12, -RZ, RZ, 0, 5.9604644775390625e-08 ;  /* 0x00000001ff0c7431 */ /* 0x000fe400000001ff */
[----:B------:R-:W-:Y:S01]  /*102e0*/  IMAD.MOV.U32 R8, RZ, RZ, 0x192 ;  /* 0x00000192ff087424 */ /* 0x000fe200078e00ff */
[----:B------:R-:W4:Y:S01]  /*102f0*/  LDCU.64 UR6, c[0x4][0xb8] ;  /* 0x01001700ff0677ac */ /* 0x000f220008000a00 */
[----:B------:R-:W1:Y:S01]  /*10300*/  LDC.64 R2, c[0x4][R2] ;  /* 0x0100000002027b82 */ /* 0x000e620000000a00 */
[----:B------:R-:W-:Y:S01]  /*10310*/  IMAD.MOV.U32 R13, RZ, RZ, RZ ;  /* 0x000000ffff0d7224 */ /* 0x000fe200078e00ff */
[----:B------:R-:W5:Y:S01]  /*10320*/  LDCU.64 UR4, c[0x4][0x28] ;  /* 0x01000500ff0477ac */ /* 0x000f620008000a00 */
[----:B--2---:R-:W-:Y:S01]  /*10330*/  IMAD.U32 R4, RZ, RZ, UR8 ;  /* 0x00000008ff047e24 */ /* 0x004fe2000f8e00ff */
[----:B------:R-:W-:Y:S01]  /*10340*/  MOV R5, UR9 ;  /* 0x0000000900057c02 */ /* 0x000fe20008000f00 */
[----:B----4-:R-:W-:Y:S01]  /*10350*/  IMAD.U32 R6, RZ, RZ, UR6 ;  /* 0x00000006ff067e24 */ /* 0x010fe2000f8e00ff */
[----:B------:R-:W-:Y:S01]  /*10360*/  MOV R7, UR7 ;  /* 0x0000000700077c02 */ /* 0x000fe20008000f00 */
[----:B-----5:R-:W-:Y:S01]  /*10370*/  IMAD.U32 R10, RZ, RZ, UR4 ;  /* 0x00000004ff0a7e24 */ /* 0x020fe2000f8e00ff */
[----:B------:R-:W-:-:S02]  /*10380*/  MOV R11, UR5 ;  /* 0x00000005000b7c02 */ /* 0x000fc40008000f00 */
[----:B------:R-:W-:-:S07]  /*10390*/  LEPC R20, `(.L_x_237) ;  /* 0x000000001014794e */ /* 0x000fce0000000000 */
[----:B-1-3--:R-:W-:Y:S05]  /*103a0*/  CALL.ABS.NOINC R2 ;  /* 0x0000000002007343 */ /* 0x00afea0003c00000 */
.L_x_237:
[----:B------:R-:W-:Y:S05]  /*103b0*/  WARPSYNC.ALL ;  /* 0x0000000000007948 */ /* 0x000fea0003800000 */
[----:B------:R-:W-:Y:S01]  /*103c0*/  R2UR UR4, R71 ;  /* 0x00000000470472ca */ /* 0x000fe200000e0000 */
[----:B------:R-:W-:-:S12]  /*103d0*/  UISETP.NE.AND UP0, UPT, UR44, URZ, UPT ;  /* 0x000000ff2c00728c */ /* 0x000fd8000bf05270 */
[----:B------:R-:W2:Y:S02]  /*103e0*/  LDTM.x2 R34, tmem[UR4] ;  /* 0x00000004002279ee */ /* 0x000ea400080c0000 */
[----:B--2---:R-:W-:Y:S05]  /*103f0*/  BRA.U !UP0, `(.L_x_238) ;  /* 0x0000000108047547 */ /* 0x004fea000b800000 */
[----:B------:R-:W-:Y:S05]  /*10400*/  BPT.TRAP 0x1 ;  /* 0x000000040000795c */ /* 0x000fea0000300000 */
.L_x_238:
[----:B-1----:R-:W-:Y:S01]  /*10410*/  PRMT R0, R38, 0x654, R27 ;  /* 0x0000065426007816 */ /* 0x002fe2000000001b */
[----:B------:R-:W-:-:S03]  /*10420*/  UISETP.NE.AND UP0, UPT, UR41, URZ, UPT ;  /* 0x000000ff2900728c */ /* 0x000fc6000bf05270 */
[----:B------:R1:W-:Y:S06]  /*10430*/  SYNCS.ARRIVE.TRANS64.RED.A1T0 RZ, [R0+URZ], RZ ;  /* 0x000000ff00ff79a7 */ /* 0x0003ec00081004ff */
[----:B------:R-:W-:Y:S05]  /*10440*/  BRA.U UP0, `(.L_x_239) ;  /* 0x0000000100047547 */ /* 0x000fea000b800000 */
[----:B------:R-:W-:Y:S05]  /*10450*/  BPT.TRAP 0x1 ;  /* 0x000000040000795c */ /* 0x000fea0000300000 */
.L_x_239:
[----:B-1----:R-:W-:-:S04]  /*10460*/  MOV R0, UR38 ;  /* 0x0000002600007c02 */ /* 0x002fc80008000f00 */
[----:B------:R-:W-:-:S04]  /*10470*/  SHF.L.U32 R0, R0, 0x1f, RZ ;  /* 0x0000001f00007819 */ /* 0x000fc800000006ff */
[----:B------:R-:W1:Y:S02]  /*10480*/  SYNCS.PHASECHK.TRANS64.TRYWAIT P0, [R36+URZ+0x28098], R0 ;  /* 0x02809800240075a7 */ /* 0x000e6400080011ff */
[----:B-1----:R-:W-:Y:S05]  /*10490*/  @!P0 BRA `(.L_x_240) ;  /* 0x000000bc00208947 */ /* 0x002fea0003800000 */
.L_x_419:
[----:B------:R-:W-:-:S09]  /*104a0*/  UISETP.NE.AND UP0, UPT, UR41, URZ, UPT ;  /* 0x000000ff2900728c */ /* 0x000fd2000bf05270 */
[----:B------:R-:W-:Y:S05]  /*104b0*/  BRA.U UP0, `(.L_x_241) ;  /* 0x0000000100047547 */ /* 0x000fea000b800000 */
[----:B------:R-:W-:Y:S05]  /*104c0*/  BPT.TRAP 0x1 ;  /* 0x000000040000795c */ /* 0x000fea0000300000 */
.L_x_241:
[----:B------:R-:W-:Y:S01]  /*104d0*/  MOV R2, 0x1 ;  /* 0x0000000100027802 */ /* 0x000fe20000000f00 */
[----:B-1----:R1:W2:Y:S03]  /*104e0*/  MUFU.RCP R0, R34 ;  /* 0x0000002200007308 */ /* 0x0022a60000001000 */
[----:B------:R-:W-:-:S04]  /*104f0*/  SHF.L.U32 R2, R2, 0x1f, RZ ;  /* 0x0000001f02027819 */ /* 0x000fc800000006ff */
[----:B------:R-:W4:Y:S02]  /*10500*/  SYNCS.PHASECHK.TRANS64.TRYWAIT P0, [R36+URZ+0x280c8], R2 ;  /* 0x0280c802240075a7 */ /* 0x000f2400080011ff */
[----:B-12-4-:R-:W-:Y:S05]  /*10510*/  @!P0 BRA `(.L_x_242) ;  /* 0x000000bc00148947 */ /* 0x016fea0003800000 */
.L_x_420:
[----:B------:R-:W2:Y:S01]  /*10520*/  LDCU UR4, c[0x0][0x708] ;  /* 0x0000e100ff0477ac */ /* 0x000ea20008000800 */
[----:B-1----:R-:W-:Y:S01]  /*10530*/  FFMA R2, -R34, R0, 1 ;  /* 0x3f80000022027423 */ /* 0x002fe20000000100 */
[----:B------:R-:W-:Y:S03]  /*10540*/  BSSY.RECONVERGENT B2, `(.L_x_243) ;  /* 0x000000c000027945 */ /* 0x000fe60003800200 */
[----:B------:R-:W-:Y:S01]  /*10550*/  FFMA R0, R0, R2, R0 ;  /* 0x0000000200007223 */ /* 0x000fe20000000000 */
[----:B--2---:R-:W-:-:S03]  /*10560*/  MOV R2, UR4 ;  /* 0x0000000400027c02 */ /* 0x004fc60008000f00 */
[----:B------:R-:W-:Y:S01]  /*10570*/  FFMA R22, R0, UR4, RZ ;  /* 0x0000000400167c23 */ /* 0x000fe200080000ff */
[----:B------:R1:W2:Y:S03]  /*10580*/  FCHK P0, R2, R34 ;  /* 0x0000002202007302 */ /* 0x0002a60000000000 */
[----:B-1----:R-:W-:-:S04]  /*10590*/  FFMA R2, -R34, R22, UR4 ;  /* 0x0000000422027e23 */ /* 0x002fc80008000116 */
[----:B------:R-:W-:Y:S01]  /*105a0*/  FFMA R22, R0, R2, R22 ;  /* 0x0000000200167223 */ /* 0x000fe20000000016 */
[----:B--2---:R-:W-:Y:S06]  /*105b0*/  @!P0 BRA `(.L_x_244) ;  /* 0x0000000000108947 */ /* 0x004fec0003800000 */
[----:B------:R-:W-:Y:S02]  /*105c0*/  MOV R0, R34 ;  /* 0x0000002200007202 */ /* 0x000fe40000000f00 */
[----:B------:R-:W-:Y:S02]  /*105d0*/  MOV R8, 0x105f0 ;  /* 0x000105f000087802 */ /* 0x000fe40000000f00 */
[----:B---3--:R-:W-:Y:S05]  /*105e0*/  CALL.REL.NOINC `($__internal_3_$__cuda_sm3x_div_rn_noftz_f32_slowpath) ;  /* 0x000000c400287944 */ /* 0x008fea0003c00000 */
[----:B------:R-:W-:Y:S02]  /*105f0*/  MOV R22, R0 ;  /* 0x0000000000167202 */ /* 0x000fe40000000f00 */
.L_x_244:
[----:B------:R-:W-:Y:S05]  /*10600*/  BSYNC.RECONVERGENT B2 ;  /* 0x0000000000027941 */ /* 0x000fea0003800200 */
.L_x_243:
[----:B------:R-:W-:-:S05]  /*10610*/  VIADD R0, R23, 0x180 ;  /* 0x0000018017007836 */ /* 0x000fca0000000000 */
[----:B------:R-:W-:-:S04]  /*10620*/  SHF.R.U32.HI R0, RZ, 0x15, R0 ;  /* 0x00000015ff007819 */ /* 0x000fc80000011600 */
[----:B------:R-:W-:-:S13]  /*10630*/  ISETP.NE.AND P0, PT, R37, R0, PT ;  /* 0x000000002500720c */ /* 0x000fda0003f05270 */
[----:B------:R-:W-:Y:S05]  /*10640*/  @!P0 BRA `(.L_x_245) ;  /* 0x0000000000408947 */ /* 0x000fea0003800000 */
[----:B------:R-:W-:Y:S01]  /*10650*/  MOV R2, 0x8 ;  /* 0x0000000800027802 */ /* 0x000fe20000000f00 */
        /* <DEDUP_REMOVED lines=15> */
.L_x_245:
[----:B------:R-:W-:Y:S05]  /*10750*/  WARPSYNC.ALL ;  /* 0x0000000000007948 */ /* 0x000fea0003800000 */
[----:B------:R-:W-:Y:S02]  /*10760*/  R2UR UR4, R23 ;  /* 0x00000000170472ca */ /* 0x000fe400000e0000 */
[C---:B------:R-:W-:Y:S02]  /*10770*/  IADD3 R2, P1, PT, R26.reuse, 0x8000, RZ ;  /* 0x000080001a027810 */ /* 0x040fe40007f3e0ff */
        /* <DEDUP_REMOVED lines=46> */
.L_x_246:
        /* <DEDUP_REMOVED lines=49> */
.L_x_247:
        /* <DEDUP_REMOVED lines=49> */
.L_x_248:
        /* <DEDUP_REMOVED lines=49> */
.L_x_249:
        /* <DEDUP_REMOVED lines=49> */
.L_x_250:
        /* <DEDUP_REMOVED lines=49> */
.L_x_251:
        /* <DEDUP_REMOVED lines=49> */
.L_x_252:
[----:B------:R-:W2:Y:S01]  /*11cc0*/  LDCU.64 UR4, c[0x0][0x880] ;  /* 0x00011000ff0477ac */ /* 0x000ea20008000a00 */
[C---:B------:R-:W-:Y:S02]  /*11cd0*/  IADD3 R0, P2, PT, R26.reuse, 0x8460, RZ ;  /* 0x000084601a007810 */ /* 0x040fe40007f5e0ff */
[----:B------:R-:W-:-:S05]  /*11ce0*/  IADD3 R26, P1, PT, R26, 0x8470, RZ ;  /* 0x000084701a1a7810 */ /* 0x000fca0007f3e0ff */
[----:B-1----:R-:W-:-:S05]  /*11cf0*/  IMAD.X R3, RZ, RZ, R25, P1 ;  /* 0x000000ffff037224 */ /* 0x002fca00008e0619 */
[----:B------:R-:W-:-:S04]  /*11d00*/  SHF.R.U64 R2, R26, 0x3, R3 ;  /* 0x000000031a027819 */ /* 0x000fc80000001203 */
[----:B------:R-:W-:Y:S02]  /*11d10*/  LOP3.LUT R2, R26, 0x70, R2, 0x78, !PT ;  /* 0x000000701a027812 */ /* 0x000fe400078e7802 */
[----:B--2---:R-:W-:-:S04]  /*11d20*/  ISETP.NE.U32.AND P0, PT, RZ, UR4, PT ;  /* 0x00000004ff007c0c */ /* 0x004fc8000bf05070 */
[----:B------:R-:W-:Y:S01]  /*11d30*/  ISETP.NE.AND.EX P0, PT, RZ, UR5, PT, P0 ;  /* 0x00000005ff007c0c */ /* 0x000fe2000bf05300 */
[----:B------:R-:W-:Y:S05]  /*11d40*/  WARPSYNC.ALL ;  /* 0x0000000000007948 */ /* 0x000fea0003800000 */
[----:B------:R-:W-:-:S13]  /*11d50*/  R2UR UR4, R23 ;  /* 0x00000000170472ca */ /* 0x000fda00000e0000 */
[----:B------:R-:W1:Y:S02]  /*11d60*/  LDTM.x16 R4, tmem[UR4+0x1f0] ;  /* 0x0001f004000479ee */ /* 0x000e640008240000 */
[C---:B-1----:R-:W-:Y:S02]  /*11d70*/  FMUL2 R30, R22.reuse.F32, R4.F32x2.HI_LO ;  /* 0x00000004161e724a */ /* 0x042fe40000040000 */
[----:B------:R-:W-:Y:S02]  /*11d80*/  IMAD.X R5, RZ, RZ, R25, P2 ;  /* 0x000000ffff057224 */ /* 0x000fe400010e0619 */
[C---:B------:R-:W-:Y:S02]  /*11d90*/  FMUL2 R20, R22.reuse.F32, R8.F32x2.HI_LO ;  /* 0x000000081614724a */ /* 0x040fe40000040000 */
[C---:B------:R-:W-:Y:S02]  /*11da0*/  FMUL2 R28, R22.reuse.F32, R6.F32x2.HI_LO ;  /* 0x00000006161c724a */ /* 0x040fe40000040000 */
[----:B------:R-:W-:Y:S01]  /*11db0*/  FMUL2 R10, R22.F32, R10.F32x2.HI_LO ;  /* 0x0000000a160a724a */ /* 0x000fe20000040000 */
[----:B------:R-:W-:Y:S01]  /*11dc0*/  SHF.R.U64 R4, R0, 0x3, R5 ;  /* 0x0000000300047819 */ /* 0x000fe20000001205 */
[C---:B------:R-:W-:Y:S01]  /*11dd0*/  FMUL2 R8, R22.reuse.F32, R12.F32x2.HI_LO ;  /* 0x0000000c1608724a */ /* 0x040fe20000040000 */
[----:B------:R-:W-:Y:S01]  /*11de0*/  F2FP.F16.F32.PACK_AB R12, R31, R30 ;  /* 0x0000001e1f0c723e */ /* 0x000fe200000000ff */
[----:B------:R-:W-:Y:S01]  /*11df0*/  FMUL2 R6, R22.F32, R14.F32x2.HI_LO ;  /* 0x0000000e1606724a */ /* 0x000fe20000040000 */
[----:B------:R-:W-:Y:S01]  /*11e00*/  LOP3.LUT R4, R0, 0x70, R4, 0x78, !PT ;  /* 0x0000007000047812 */ /* 0x000fe200078e7804 */
[C---:B------:R-:W-:Y:S01]  /*11e10*/  FMUL2 R16, R22.reuse.F32, R16.F32x2.HI_LO ;  /* 0x000000101610724a */ /* 0x040fe20000040000 */
[----:B------:R-:W-:Y:S01]  /*11e20*/  F2FP.F16.F32.PACK_AB R13, R29, R28 ;  /* 0x0000001c1d0d723e */ /* 0x000fe200000000ff */
[----:B------:R-:W-:Y:S01]  /*11e30*/  FMUL2 R18, R22.F32, R18.F32x2.HI_LO ;  /* 0x000000121612724a */ /* 0x000fe20000040000 */
[----:B------:R-:W-:-:S02]  /*11e40*/  F2FP.F16.F32.PACK_AB R14, R21, R20 ;  /* 0x00000014150e723e */ /* 0x000fc400000000ff */
[----:B------:R-:W-:Y:S02]  /*11e50*/  F2FP.F16.F32.PACK_AB R15, R11, R10 ;  /* 0x0000000a0b0f723e */ /* 0x000fe400000000ff */
[----:B------:R-:W-:Y:S02]  /*11e60*/  F2FP.F16.F32.PACK_AB R8, R9, R8 ;  /* 0x000000080908723e */ /* 0x000fe400000000ff */
[----:B------:R-:W-:Y:S01]  /*11e70*/  F2FP.F16.F32.PACK_AB R9, R7, R6 ;  /* 0x000000060709723e */ /* 0x000fe200000000ff */
[----:B------:R1:W-:Y:S01]  /*11e80*/  ST.E.128 desc[UR46][R4.64], R12 ;  /* 0x0000000c04007985 */ /* 0x0003e2000c101d2e */
[----:B------:R-:W-:Y:S02]  /*11e90*/  F2FP.F16.F32.PACK_AB R10, R17, R16 ;  /* 0x00000010110a723e */ /* 0x000fe400000000ff */
[----:B------:R-:W-:-:S05]  /*11ea0*/  F2FP.F16.F32.PACK_AB R11, R19, R18 ;  /* 0x00000012130b723e */ /* 0x000fca00000000ff */
[----:B------:R1:W-:Y:S01]  /*11eb0*/  ST.E.128 desc[UR46][R2.64], R8 ;  /* 0x0000000802007985 */ /* 0x0003e2000c101d2e */
[----:B------:R-:W-:Y:S01]  /*11ec0*/  @!PT LDS RZ, [RZ] ;  /* 0x00000000fffff984 */ /* 0x000fe20000000800 */
[----:B------:R-:W-:Y:S01]  /*11ed0*/  @!PT LDS RZ, [RZ] ;  /* 0x00000000fffff984 */ /* 0x000fe20000000800 */
[----:B------:R-:W-:Y:S01]  /*11ee0*/  @!PT LDS RZ, [RZ] ;  /* 0x00000000fffff984 */ /* 0x000fe20000000800 */
[----:B------:R-:W-:Y:S01]  /*11ef0*/  @!PT LDS RZ, [RZ] ;  /* 0x00000000fffff984 */ /* 0x000fe20000000800 */
[----:B------:R2:W-:Y:S06]  /*11f00*/  MEMBAR.ALL.CTA ;  /* 0x0000000000007992 */ /* 0x0005ec0000008000 */
[----:B--2---:R-:W2:Y:S01]  /*11f10*/  FENCE.VIEW.ASYNC.S ;  /* 0x00000000000073c6 */ /* 0x004ea20000000000 */
[----:B------:R-:W-:Y:S05]  /*11f20*/  @!P0 BRA `(.L_x_253) ;  /* 0x0000000400008947 */ /* 0x000fea0003800000 */
[C---:B------:R-:W-:Y:S01]  /*11f30*/  FSETP.GEU.AND P0, PT, R34.reuse, 1.175494350822287508e-38, PT ;  /* 0x008000002200780b */ /* 0x040fe20003f0e000 */
[----:B------:R-:W4:Y:S01]  /*11f40*/  LDCU UR4, c[0x0][0x380] ;  /* 0x00007000ff0477ac */ /* 0x000f220008000800 */
[----:B-1----:R-:W-:Y:S01]  /*11f50*/  MOV R3, 0x3e055027 ;  /* 0x3e05502700037802 */ /* 0x002fe20000000f00 */
[----:B------:R-:W-:Y:S01]  /*11f60*/  BSSY.RECONVERGENT B0, `(.L_x_253) ;  /* 0x000003c000007945 */ /* 0x000fe20003800200 */
[----:B------:R-:W-:Y:S01]  /*11f70*/  FSEL R5, RZ, -23, P0 ;  /* 0xc1b80000ff057808 */ /* 0x000fe20000000000 */
[----:B------:R-:W1:Y:S08]  /*11f80*/  LDCU UR5, c[0x0][0x700] ;  /* 0x0000e000ff0577ac */ /* 0x000e700008000800 */
        /* <DEDUP_REMOVED lines=20> */
[----:B------:R-:W-:Y:S02]  /*120d0*/  MOV R2, 0x7f800000 ;  /* 0x7f80000000027802 */ /* 0x000fe40000000f00 */
[----:B------:R-:W-:Y:S01]  /*120e0*/  IADD3 R4, PT, PT, R4, 0x80, RZ ;  /* 0x0000008004047810 */ /* 0x000fe20007ffe0ff */
[----:B------:R-:W-:Y:S02]  /*120f0*/  FFMA R0, R3, 0.69314718246459960938, R0 ;  /* 0x3f31721803007823 */ /* 0x000fe40000000000 */
[----:B------:R-:W-:Y:S01]  /*12100*/  @P0 FFMA R0, R34, R2, +INF ;  /* 0x7f80000022000423 */ /* 0x000fe20000000002 */
[----:B----4-:R-:W-:-:S04]  /*12110*/  ISETP.GE.AND P0, PT, R4, UR4, PT ;  /* 0x0000000404007c0c */ /* 0x010fc8000bf06270 */
[----:B------:R-:W-:-:S05]  /*12120*/  FSEL R0, R0, -INF , P1 ;  /* 0xff80000000007808 */ /* 0x000fca0000800000 */
[----:B-1----:R-:W-:-:S04]  /*12130*/  FFMA R35, R35, UR5, R0 ;  /* 0x0000000523237c23 */ /* 0x002fc80008000000 */
[----:B------:R-:W-:Y:S05]  /*12140*/  @P0 BRA `(.L_x_254) ;  /* 0x0000000000740947 */ /* 0x000fea0003800000 */
[----:B------:R-:W1:Y:S01]  /*12150*/  LDCU UR4, c[0x0][0x38c] ;  /* 0x00007180ff0477ac */ /* 0x000e620008000800 */
[----:B------:R-:W4:Y:S01]  /*12160*/  LDC.64 R6, c[0x0][0x880] ;  /* 0x00022000ff067b82 */ /* 0x000f220000000a00 */
[----:B------:R-:W5:Y:S01]  /*12170*/  LDCU UR5, c[0x0][0x890] ;  /* 0x00011200ff0577ac */ /* 0x000f620008000800 */
[----:B------:R-:W2:Y:S01]  /*12180*/  LDCU.64 UR6, c[0x0][0x888] ;  /* 0x00011100ff0677ac */ /* 0x000ea20008000a00 */
[----:B-1----:R-:W1:Y:S01]  /*12190*/  I2F.U32.RP R2, UR4 ;  /* 0x0000000400027d06 */ /* 0x002e620008209000 */
[----:B------:R-:W-:Y:S01]  /*121a0*/  ISETP.NE.U32.AND P0, PT, RZ, UR4, PT ;  /* 0x00000004ff007c0c */ /* 0x000fe2000bf05070 */
[----:B-----5:R-:W-:-:S06]  /*121b0*/  IMAD R4, R39, UR5, R4 ;  /* 0x0000000527047c24 */ /* 0x020fcc000f8e0204 */
[----:B-1----:R-:W1:Y:S02]  /*121c0*/  MUFU.RCP R2, R2 ;  /* 0x0000000200027308 */ /* 0x002e640000001000 */
[----:B-1----:R-:W-:-:S06]  /*121d0*/  IADD3 R2, PT, PT, R2, 0xffffffe, RZ ;  /* 0x0ffffffe02027810 */ /* 0x002fcc0007ffe0ff */
[----:B------:R1:W5:Y:S02]  /*121e0*/  F2I.FTZ.U32.TRUNC.NTZ R3, R2 ;  /* 0x0000000200037305 */ /* 0x000364000021f000 */
[----:B-1----:R-:W-:Y:S01]  /*121f0*/  HFMA2 R2, -RZ, RZ, 0, 0 ;  /* 0x00000000ff027431 */ /* 0x002fe200000001ff */
[----:B-----5:R-:W-:-:S05]  /*12200*/  IADD3 R0, PT, PT, RZ, -R3, RZ ;  /* 0x80000003ff007210 */ /* 0x020fca0007ffe0ff */
[----:B------:R-:W-:-:S04]  /*12210*/  IMAD R0, R0, UR4, RZ ;  /* 0x0000000400007c24 */ /* 0x000fc8000f8e02ff */
[----:B------:R-:W-:-:S06]  /*12220*/  IMAD.HI.U32 R0, R3, R0, R2 ;  /* 0x0000000003007227 */ /* 0x000fcc00078e0002 */
[----:B------:R-:W-:-:S05]  /*12230*/  IMAD.HI.U32 R0, R0, R42, RZ ;  /* 0x0000002a00007227 */ /* 0x000fca00078e00ff */
        /* <DEDUP_REMOVED lines=9> */
[----:B--2---:R-:W-:-:S04]  /*122d0*/  IMAD R0, R0, UR7, R4 ;  /* 0x0000000700007c24 */ /* 0x004fc8000f8e0204 */
[----:B------:R-:W-:-:S04]  /*122e0*/  IMAD R2, R2, UR4, R42 ;  /* 0x0000000402027c24 */ /* 0x000fc8000f8e022a */
[----:B------:R-:W-:-:S04]  /*122f0*/  IMAD R0, R2, UR6, R0 ;  /* 0x0000000602007c24 */ /* 0x000fc8000f8e0200 */
[----:B----4-:R-:W-:-:S05]  /*12300*/  IMAD.WIDE.U32 R2, R0, 0x4, R6 ;  /* 0x0000000400027825 */ /* 0x010fca00078e0006 */
[----:B------:R1:W-:Y:S02]  /*12310*/  STG.E desc[UR46][R2.64], R35 ;  /* 0x0000002302007986 */ /* 0x0003e4000c10192e */
.L_x_254:
[----:B------:R-:W-:Y:S05]  /*12320*/  BSYNC.RECONVERGENT B0 ;  /* 0x0000000000007941 */ /* 0x000fea0003800200 */
.L_x_253:
[----:B------:R-:W-:Y:S01]  /*12330*/  UISETP.NE.AND UP0, UPT, UR41, URZ, UPT ;  /* 0x000000ff2900728c */ /* 0x000fe2000bf05270 */
[----:B------:R-:W-:-:S08]  /*12340*/  NOP ;  /* 0x0000000000007918 */ /* 0x000fd00000000000 */
[----:B------:R-:W-:Y:S05]  /*12350*/  BRA.U UP0, `(.L_x_255) ;  /* 0x0000000100087547 */ /* 0x000fea000b800000 */
[----:B------:R-:W-:Y:S05]  /*12360*/  BPT.TRAP 0x1 ;  /* 0x000000040000795c */ /* 0x000fea0000300000 */
[----:B------:R-:W-:Y:S05]  /*12370*/  BPT.TRAP 0x1 ;  /* 0x000000040000795c */ /* 0x000fea0000300000 */
.L_x_255:
[----:B------:R-:W-:Y:S01]  /*12380*/  IADD3 R0, PT, PT, R36, 0x280a8, RZ ;  /* 0x000280a824007810 */ /* 0x000fe20007ffe0ff */
[----:B------:R-:W-:-:S03]  /*12390*/  UISETP.NE.AND UP0, UPT, UR41, URZ, UPT ;  /* 0x000000ff2900728c */ /* 0x000fc6000bf05270 */
[----:B------:R-:W-:-:S04]  /*123a0*/  PRMT R0, R38, 0x654, R0 ;  /* 0x0000065426007816 */ /* 0x000fc80000000000 */
[----:B--2---:R2:W-:Y:S02]  /*123b0*/  SYNCS.ARRIVE.TRANS64.RED.A1T0 RZ, [R0+URZ], RZ ;  /* 0x000000ff00ff79a7 */ /* 0x0045e400081004ff */
[----:B------:R-:W-:Y:S05]  /*123c0*/  BRA.U UP0, `(.L_x_256) ;  /* 0x0000000100047547 */ /* 0x000fea000b800000 */
[----:B------:R-:W-:Y:S05]  /*123d0*/  BPT.TRAP 0x1 ;  /* 0x000000040000795c */ /* 0x000fea0000300000 */
.L_x_256:
[----:B------:R-:W-:Y:S01]  /*123e0*/  SYNCS.ARRIVE.TRANS64.A1T0 RZ, [R36+URZ+0x280b8], RZ ;  /* 0x0280b8ff24ff79a7 */ /* 0x000fe200081000ff */
[----:B------:R-:W-:Y:S05]  /*123f0*/  EXIT ;  /* 0x000000000000794d */ /* 0x000fea0003800000 */
.L_x_27:
[----:B------:R-:W-:-:S08]  /*12400*/  NOP ;  /* 0x0000000000007918 */ /* 0x000fd00000000000 */
[----:B------:R-:W1:Y:S02]  /*12410*/  USETMAXREG.TRY_ALLOC.CTAPOOL UP0, 0xc0 ;  /* 0x000000c0000079c8 */ /* 0x000e640008000600 */
[----:B-1----:R-:W-:Y:S05]  /*12420*/  BRA.U !UP0, `(.L_x_27) ;  /* 0xfffffffd08f47547 */ /* 0x002fea000b83ffff */
[----:B------:R-:W1:Y:S01]  /*12430*/  S2UR UR4, SR_CTAID.X ;  /* 0x00000000000479c3 */ /* 0x000e620000002500 */
[----:B------:R-:W2:Y:S02]  /*12440*/  LDCU.64 UR6, c[0x0][0x380] ;  /* 0x00007000ff0677ac */ /* 0x000ea40008000a00 */
[----:B--2---:R-:W-:Y:S02]  /*12450*/  UISETP.NE.AND UP0, UPT, UR7, URZ, UPT ;  /* 0x000000ff0700728c */ /* 0x004fe4000bf05270 */
[----:B-1----:R-:W-:-:S04]  /*12460*/  USHF.L.U32 UR4, UR4, 0x8, URZ ;  /* 0x0000000804047899 */ /* 0x002fc800080006ff */
[----:B------:R-:W-:-:S06]  /*12470*/  UISETP.GE.U32.OR UP0, UPT, UR4, UR6, !UP0 ;  /* 0x000000060400728c */ /* 0x000fcc000c706470 */
[----:B------:R-:W-:-:S13]  /*12480*/  PLOP3.LUT P0, PT, PT, PT, UP0, 0x80, 0x8 ;  /* 0x000000000008781c */ /* 0x000fda0003f0f008 */
[----:B------:R-:W-:Y:S05]  /*12490*/  @P0 EXIT ;  /* 0x000000000000094d */ /* 0x000fea0003800000 */
[----:B------:R-:W-:-:S04]  /*124a0*/  UISETP.NE.AND UP0, UPT, UR39, URZ, UPT ;  /* 0x000000ff2700728c */ /* 0x000fc8000bf05270 */
[----:B------:R-:W-:-:S04]  /*124b0*/  USEL UR4, UR10, UR5, UP0 ;  /* 0x000000050a047287 */ /* 0x000fc80008000000 */
[----:B------:R-:W-:-:S04]  /*124c0*/  ULOP3.LUT UR46, UR4, 0x1, URZ, 0xc0, !UPT ;  /* 0x00000001042e7892 */ /* 0x000fc8000f8ec0ff */
[----:B------:R-:W-:-:S09]  /*124d0*/  UISETP.NE.U32.AND UP0, UPT, UR46, 0x1, UPT ;  /* 0x000000012e00788c */ /* 0x000fd2000bf05070 */
[----:B------:R-:W-:Y:S05]  /*124e0*/  BRA.U !UP0, `(.L_x_257) ;  /* 0x0000000108047547 */ /* 0x000fea000b800000 */
[----:B------:R-:W-:Y:S05]  /*124f0*/  BPT.TRAP 0x1 ;  /* 0x000000040000795c */ /* 0x000fea0000300000 */
.L_x_257:
[----:B------:R-:W1:Y:S01]  /*12500*/  S2UR UR4, SR_CgaCtaId ;  /* 0x00000000000479c3 */ /* 0x000e620000008800 */
[----:B------:R-:W-:Y:S01]  /*12510*/  UISETP.NE.AND UP0, UPT, UR39, URZ, UPT ;  /* 0x000000ff2700728c */ /* 0x000fe2000bf05270 */
[----:B------:R-:W-:Y:S01]  /*12520*/  MOV R2, 0x1 ;  /* 0x0000000100027802 */ /* 0x000fe20000000f00 */
[----:B------:R-:W-:-:S03]  /*12530*/  UMOV UR5, 0x400 ;  /* 0x0000040000057882 */ /* 0x000fc60000000000 */
[----:B------:R-:W-:Y:S01]  /*12540*/  SHF.L.U32 R2, R2, 0x1f, RZ ;  /* 0x0000001f02027819 */ /* 0x000fe200000006ff */
[----:B-1----:R-:W-:-:S04]  /*12550*/  ULEA UR4, UR4, UR5, 0x18 ;  /* 0x0000000504047291 */ /* 0x002fc8000f8ec0ff */
[----:B------:R-:W-:Y:S02]  /*12560*/  UIADD3 UR5, UPT, UPT, UR4, 0x28078, URZ ;  /* 0x0002807804057890 */ /* 0x000fe4000fffe0ff */
[----:B------:R-:W-:-:S09]  /*12570*/  @!UP0 UIADD3 UR5, UPT, UPT, UR4, 0x28088, URZ ;  /* 0x0002808804058890 */ /* 0x000fd2000fffe0ff */
[----:B------:R-:W1:Y:S02]  /*12580*/  SYNCS.PHASECHK.TRANS64.TRYWAIT P0, [UR5], R2 ;  /* 0x00000002ff0075a7 */ /* 0x000e640008001105 */
[----:B-1----:R-:W-:Y:S05]  /*12590*/  @!P0 BRA `(.L_x_258) ;  /* 0x0000009c00088947 */ /* 0x002fea0003800000 */
.L_x_422:
[----:B------:R-:W-:Y:S01]  /*125a0*/  UISETP.GE.AND UP0, UPT, UR7, 0x1, UPT ;  /* 0x000000010700788c */ /* 0x000fe2000bf06270 */
[----:B------:R-:W-:Y:S01]  /*125b0*/  UMOV UR45, 0x1 ;  /* 0x00000001002d7882 */ /* 0x000fe20000000000 */
[----:B------:R-:W-:-:S07]  /*125c0*/  UMOV UR44, 0x1 ;  /* 0x00000001002c7882 */ /* 0x000fce0000000000 */
[----:B------:R-:W-:Y:S05]  /*125d0*/  BRA.U !UP0, `(.L_x_259) ;  /* 0x0000004508e47547 */ /* 0x000fea000b800000 */
[----:B------:R-:W-:Y:S01]  /*125e0*/  UIADD3 UR7, UPT, UPT, UR7, 0x7f, URZ ;  /* 0x0000007f07077890 */ /* 0x000fe2000fffe0ff */
[----:B------:R-:W-:Y:S01]  /*125f0*/  HFMA2 R178, -RZ, RZ, 0, 0 ;  /* 0x00000000ffb27431 */ /* 0x000fe200000001ff */
[----:B------:R-:W-:Y:S01]  /*12600*/  UIADD3 UR5, UPT, UPT, UR4, 0x280d0, URZ ;  /* 0x000280d004057890 */ /* 0x000fe2000fffe0ff */
[----:B------:R-:W-:Y:S01]  /*12610*/  MOV R156, 0xff800000 ;  /* 0xff800000009c7802 */ /* 0x000fe20000000f00 */
[----:B------:R-:W-:Y:S02]  /*12620*/  UIADD3 UR49, UPT, UPT, UR4, 0x280d8, URZ ;  /* 0x000280d804317890 */ /* 0x000fe4000fffe0ff */
[----:B------:R-:W-:Y:S01]  /*12630*/  USHF.R.S32.HI UR4, URZ, 0x1f, UR7 ;  /* 0x0000001fff047899 */ /* 0x000fe20008011407 */
[----:B------:R-:W2:Y:S03]  /*12640*/  LDCU UR36, c[0x0][0x704] ;  /* 0x0000e080ff2477ac */ /* 0x000ea60008000800 */
[----:B------:R-:W-:-:S02]  /*12650*/  ULEA.HI UR4, UR4, UR7, URZ, 0x7 ;  /* 0x0000000704047291 */ /* 0x000fc4000f8f38ff */
[----:B------:R-:W-:Y:S02]  /*12660*/  @!UP4 UIADD3 UR49, UPT, UPT, UR5, URZ, URZ ;  /* 0x000000ff0531c290 */ /* 0x000fe4000fffe0ff */
[----:B------:R-:W-:Y:S02]  /*12670*/  ULEA UR50, UR43, UR5, 0x3 ;  /* 0x000000052b327291 */ /* 0x000fe4000f8e18ff */
[----:B------:R-:W-:Y:S01]  /*12680*/  ULEA.HI.SX32 UR40, UR4, 0xffffffff, 0x19 ;  /* 0xffffffff04287891 */ /* 0x000fe2000f8fcaff */
[----:B------:R-:W-:Y:S01]  /*12690*/  UMOV UR42, URZ ;  /* 0x000000ff002a7c82 */ /* 0x000fe20008000000 */
[----:B------:R-:W-:Y:S01]  /*126a0*/  UMOV UR44, 0x1 ;  /* 0x00000001002c7882 */ /* 0x000fe20000000000 */
[----:B------:R-:W-:Y:S01]  /*126b0*/  UMOV UR45, 0x1 ;  /* 0x00000001002d7882 */ /* 0x000fe20000000000 */
[----:B------:R-:W-:-:S08]  /*126c0*/  UMOV UR41, URZ ;  /* 0x000000ff00297c82 */ /* 0x000fd00008000000 */
.L_x_280:
[----:B-1----:R-:W1:Y:S01]  /*126d0*/  S2R R3, SR_TID.X ;  /* 0x0000000000037919 */ /* 0x002e620000002100 */
[----:B------:R-:W-:Y:S01]  /*126e0*/  UISETP.NE.AND UP0, UPT, UR39, URZ, UPT ;  /* 0x000000ff2700728c */ /* 0x000fe2000bf05270 */
[----:B------:R-:W-:-:S03]  /*126f0*/  UMOV UR4, 0x20 ;  /* 0x0000002000047882 */ /* 0x000fc60000000000 */
[----:B------:R-:W-:Y:S02]  /*12700*/  USEL UR4, UR4, 0xa0, UP0 ;  /* 0x000000a004047887 */ /* 0x000fe40008000000 */
[----:B------:R-:W-:Y:S01]  /*12710*/  USEL UR5, UR41, UR42, UP0 ;  /* 0x0000002a29057287 */ /* 0x000fe20008000000 */
[----:B-1----:R-:W-:-:S05]  /*12720*/  IMAD.U32 R2, R3, 0x10000, RZ ;  /* 0x0001000003027824 */ /* 0x002fca00078e00ff */
[----:B------:R-:W-:-:S05]  /*12730*/  LOP3.LUT R2, R2, 0x600000, RZ, 0xc0, !PT ;  /* 0x0060000002027812 */ /* 0x000fca00078ec0ff */
[----:B------:R-:W-:Y:S01]  /*12740*/  VIADD R0, R2, UR4 ;  /* 0x0000000402007c36 */ /* 0x000fe20008000000 */
[----:B------:R-:W-:-:S04]  /*12750*/  USEL UR4, UR47, UR48, UP0 ;  /* 0x000000302f047287 */ /* 0x000fc80008000000 */
[----:B------:R-:W-:Y:S01]  /*12760*/  UISETP.GT.U32.AND UP0, UPT, UR4, 0x1, UPT ;  /* 0x000000010400788c */ /* 0x000fe2000bf04070 */
[----:B------:R-:W1:Y:S02]  /*12770*/  SHFL.IDX PT, R0, R0, RZ, 0x1f ;  /* 0x00001fff00007589 */ /* 0x000e6400000e0000 */
[----:B-1----:R-:W-:-:S06]  /*12780*/  R2UR UR37, R0 ;  /* 0x00000000002572ca */ /* 0x002fcc00000e0000 */
[----:B--2---:R-:W-:Y:S09]  /*12790*/  BRA.U UP0, `(.L_x_260) ;  /* 0x0000000100047547 */ /* 0x004ff2000b800000 */
[----:B--2---:R-:W-:Y:S05]  /*127a0*/  BPT.TRAP 0x1 ;  /* 0x000000040000795c */ /* 0x004fea0000300000 */
.L_x_260:
[----:B------:R-:W1:Y:S01]  /*127b0*/  S2UR UR38, SR_CgaCtaId ;  /* 0x00000000002679c3 */ /* 0x000e620000008800 */
[----:B------:R-:W-:Y:S01]  /*127c0*/  UISETP.NE.AND UP0, UPT, UR39, URZ, UPT ;  /* 0x000000ff2700728c */ /* 0x000fe2000bf05270 */
[----:B------:R-:W-:Y:S01]  /*127d0*/  IMAD.U32 R0, RZ, RZ, UR5 ;  /* 0x00000005ff007e24 */ /* 0x000fe2000f8e00ff */
[----:B------:R-:W-:Y:S01]  /*127e0*/  UMOV UR4, 0x400 ;  /* 0x0000040000047882 */ /* 0x000fe20000000000 */
[----:B------:R-:W-:Y:S01]  /*127f0*/  SHF.R.U32.HI R56, RZ, 0x5, R3 ;  /* 0x00000005ff387819 */ /* 0x000fe20000011603 */
[----:B------:R-:W-:Y:S01]  /*12800*/  USEL UR5, URZ, 0x80, UP0 ;  /* 0x00000080ff057887 */ /* 0x000fe20008000000 */
[----:B------:R-:W-:Y:S02]  /*12810*/  SHF.R.U32.HI R17, RZ, 0x15, R2 ;  /* 0x00000015ff117819 */ /* 0x000fe40000011602 */
[----:B------:R-:W-:Y:S02]  /*12820*/  SHF.L.U32 R0, R0, 0x1f, RZ ;  /* 0x0000001f00007819 */ /* 0x000fe400000006ff */
[----:B------:R-:W-:-:S02]  /*12830*/  LOP3.LUT R18, R56, 0x3, RZ, 0xc0, !PT ;  /* 0x0000000338127812 */ /* 0x000fc400078ec0ff */
[----:B------:R-:W-:Y:S02]  /*12840*/  LOP3.LUT R16, R2, UR5, RZ, 0xfc, !PT ;  /* 0x0000000502107c12 */ /* 0x000fe4000f8efcff */
[----:B------:R-:W-:Y:S01]  /*12850*/  ISETP.NE.AND P0, PT, R18, R17, PT ;  /* 0x000000111200720c */ /* 0x000fe20003f05270 */
[----:B-1----:R-:W-:-:S04]  /*12860*/  ULEA UR38, UR38, UR4, 0x18 ;  /* 0x0000000426267291 */ /* 0x002fc8000f8ec0ff */
[----:B------:R-:W-:Y:S02]  /*12870*/  UIADD3 UR4, UPT, UPT, UR38, 0x28060, URZ ;  /* 0x0002806026047890 */ /* 0x000fe4000fffe0ff */
[----:B------:R-:W-:-:S09]  /*12880*/  @UP0 UIADD3 UR4, UPT, UPT, UR38, 0x28050, URZ ;  /* 0x0002805026040890 */ /* 0x000fd2000fffe0ff */
[----:B------:R-:W1:Y:S02]  /*12890*/  SYNCS.PHASECHK.TRANS64.TRYWAIT P1, [UR4], R0 ;  /* 0x00000000ff0075a7 */ /* 0x000e640008021104 */
[----:B-1----:R-:W-:Y:S05]  /*128a0*/  @!P1 BRA `(.L_x_261) ;  /* 0x00000098005c9947 */ /* 0x002fea0003800000 */
.L_x_424:
[----:B------:R-:W-:Y:S05]  /*128b0*/  @!P0 BRA `(.L_x_262) ;  /* 0x0000000000408947 */ /* 0x000fea0003800000 */
[----:B-1----:R-:W-:Y:S01]  /*128c0*/  MOV R0, 0x8 ;  /* 0x0000000800007802 */ /* 0x002fe20000000f00 */
[----:B------:R-:W1:Y:S01]  /*128d0*/  LDCU.64 UR6, c[0x4][0xb0] ;  /* 0x01001600ff0677ac */ /* 0x000e620008000a00 */
[----:B------:R-:W-:Y:S02]  /*128e0*/  HFMA2 R12, -RZ, RZ, 0, 5.9604644775390625e-08 ;  /* 0x00000001ff0c7431 */ /* 0x000fe400000001ff */
[----:B------:R-:W-:Y:S01]  /*128f0*/  IMAD.MOV.U32 R8, RZ, RZ, 0x192 ;  /* 0x00000192ff087424 */ /* 0x000fe200078e00ff */
[----:B------:R3:W4:Y:S01]  /*12900*/  LDC.64 R2, c[0x4][R0] ;  /* 0x0100000000027b82 */ /* 0x0007220000000a00 */
[----:B------:R-:W5:Y:S01]  /*12910*/  LDCU.64 UR4, c[0x4][0xb8] ;  /* 0x01001700ff0477ac */ /* 0x000f620008000a00 */
[----:B------:R-:W-:Y:S01]  /*12920*/  IMAD.MOV.U32 R13, RZ, RZ, RZ ;  /* 0x000000ffff0d7224 */ /* 0x000fe200078e00ff */
[----:B------:R-:W2:Y:S01]  /*12930*/  LDCU.64 UR8, c[0x4][0x10] ;  /* 0x01000200ff0877ac */ /* 0x000ea20008000a00 */
[----:B-1----:R-:W-:Y:S01]  /*12940*/  IMAD.U32 R4, RZ, RZ, UR6 ;  /* 0x00000006ff047e24 */ /* 0x002fe2000f8e00ff */
[----:B------:R-:W-:Y:S01]  /*12950*/  MOV R5, UR7 ;  /* 0x0000000700057c02 */ /* 0x000fe20008000f00 */
[----:B-----5:R-:W-:Y:S01]  /*12960*/  IMAD.U32 R6, RZ, RZ, UR4 ;  /* 0x00000004ff067e24 */ /* 0x020fe2000f8e00ff */
[----:B------:R-:W-:Y:S01]  /*12970*/  MOV R7, UR5 ;  /* 0x0000000500077c02 */ /* 0x000fe20008000f00 */
[----:B--2---:R-:W-:Y:S01]  /*12980*/  IMAD.U32 R10, RZ, RZ, UR8 ;  /* 0x00000008ff0a7e24 */ /* 0x004fe2000f8e00ff */
[----:B------:R-:W-:-:S02]  /*12990*/  MOV R11, UR9 ;  /* 0x00000009000b7c02 */ /* 0x000fc40008000f00 */
[----:B------:R-:W-:-:S07]  /*129a0*/  LEPC R20, `(.L_x_262) ;  /* 0x000000001014794e */ /* 0x000fce0000000000 */
[----:B---34-:R-:W-:Y:S05]  /*129b0*/  CALL.ABS.NOINC R2 ;  /* 0x0000000002007343 */ /* 0x018fea0003c00000 */
.L_x_262:
[C---:B-1----:R-:W-:Y:S01]  /*129c0*/  VIADD R0, R16.reuse, 0x20 ;  /* 0x0000002010007836 */ /* 0x042fe20000000000 */
[----:B------:R-:W-:Y:S05]  /*129d0*/  WARPSYNC.ALL ;  /* 0x0000000000007948 */ /* 0x000fea0003800000 */
[----:B------:R-:W-:Y:S02]  /*129e0*/  SHF.R.U32.HI R0, RZ, 0x15, R0 ;  /* 0x00000015ff007819 */ /* 0x000fe40000011600 */
[----:B------:R-:W-:Y:S02]  /*129f0*/  R2UR UR4, R16 ;  /* 0x00000000100472ca */ /* 0x000fe400000e0000 */
[----:B------:R-:W-:-:S11]  /*12a00*/  ISETP.NE.AND P0, PT, R18, R0, PT ;  /* 0x000000001200720c */ /* 0x000fd60003f05270 */
[----:B------:R-:W1:Y:S02]  /*12a10*/  LDTM.x32 R124, tmem[UR4] ;  /* 0x00000004007c79ee */ /* 0x000e6400082c0000 */
[----:B-1----:R-:W-:Y:S05]  /*12a20*/  @!P0 BRA `(.L_x_263) ;  /* 0x0000000000408947 */ /* 0x002fea0003800000 */
[----:B------:R-:W-:Y:S01]  /*12a30*/  MOV R2, 0x8 ;  /* 0x0000000800027802 */ /* 0x000fe20000000f00 */
        /* <DEDUP_REMOVED lines=15> */
.L_x_263:
[C---:B------:R-:W-:Y:S01]  /*12b30*/  VIADD R0, R16.reuse, 0x40 ;  /* 0x0000004010007836 */ /* 0x040fe20000000000 */
[----:B------:R-:W-:Y:S05]  /*12b40*/  WARPSYNC.ALL ;  /* 0x0000000000007948 */ /* 0x000fea0003800000 */
[----:B------:R-:W-:Y:S02]  /*12b50*/  SHF.R.U32.HI R0, RZ, 0x15, R0 ;  /* 0x00000015ff007819 */ /* 0x000fe40000011600 */
[----:B------:R-:W-:Y:S02]  /*12b60*/  R2UR UR4, R16 ;  /* 0x00000000100472ca */ /* 0x000fe400000e0000 */
[----:B------:R-:W-:-:S11]  /*12b70*/  ISETP.NE.AND P0, PT, R18, R0, PT ;  /* 0x000000001200720c */ /* 0x000fd60003f05270 */
[----:B------:R-:W1:Y:S02]  /*12b80*/  LDTM.x32 R92, tmem[UR4+0x20] ;  /* 0x00002004005c79ee */ /* 0x000e6400082c0000 */
        /* <DEDUP_REMOVED lines=17> */
.L_x_264:
        /* <DEDUP_REMOVED lines=23> */
.L_x_265:
[C---:B------:R-:W-:Y:S01]  /*12e10*/  FMNMX3 R2, R156.reuse, R124, R128, !PT ;  /* 0x0000007c9c027276 */ /* 0x040fe20007800080 */
[----:B------:R-:W-:Y:S05]  /*12e20*/  WARPSYNC.ALL ;  /* 0x0000000000007948 */ /* 0x000fea0003800000 */
[C---:B------:R-:W-:Y:S02]  /*12e30*/  FMNMX3 R0, R156.reuse, R125, R129, !PT ;  /* 0x0000007d9c007276 */ /* 0x040fe40007800081 */
[C---:B------:R-:W-:Y:S02]  /*12e40*/  FMNMX3 R4, R156.reuse, R126, R130, !PT ;  /* 0x0000007e9c047276 */ /* 0x040fe40007800082 */
[----:B------:R-:W-:-:S02]  /*12e50*/  FMNMX3 R6, R156, R127, R131, !PT ;  /* 0x0000007f9c067276 */ /* 0x000fc40007800083 */
[----:B------:R-:W-:Y:S02]  /*12e60*/  FMNMX3 R5, R2, R132, R136, !PT ;  /* 0x0000008402057276 */ /* 0x000fe40007800088 */
[----:B------:R-:W-:Y:S02]  /*12e70*/  FMNMX3 R3, R0, R133, R137, !PT ;  /* 0x0000008500037276 */ /* 0x000fe40007800089 */
[----:B------:R-:W-:Y:S02]  /*12e80*/  FMNMX3 R2, R4, R134, R138, !PT ;  /* 0x0000008604027276 */ /* 0x000fe4000780008a */
[----:B------:R-:W-:Y:S02]  /*12e90*/  FMNMX3 R0, R6, R135, R139, !PT ;  /* 0x0000008706007276 */ /* 0x000fe4000780008b */
[----:B------:R-:W-:Y:S02]  /*12ea0*/  FMNMX3 R3, R3, R141, R145, !PT ;  /* 0x0000008d03037276 */ /* 0x000fe40007800091 */
[----:B------:R-:W-:-:S02]  /*12eb0*/  FMNMX3 R5, R5, R140, R144, !PT ;  /* 0x0000008c05057276 */ /* 0x000fc40007800090 */
[----:B------:R-:W-:Y:S02]  /*12ec0*/  FMNMX3 R2, R2, R142, R146, !PT ;  /* 0x0000008e02027276 */ /* 0x000fe40007800092 */
[----:B------:R-:W-:Y:S02]  /*12ed0*/  R2UR UR4, R16 ;  /* 0x00000000100472ca */ /* 0x000fe400000e0000 */
[----:B------:R-:W-:Y:S02]  /*12ee0*/  FMNMX3 R0, R0, R143, R147, !PT ;  /* 0x0000008f00007276 */ /* 0x000fe40007800093 */
[----:B------:R-:W-:Y:S02]  /*12ef0*/  FMNMX3 R4, R3, R149, R153, !PT ;  /* 0x0000009503047276 */ /* 0x000fe40007800099 */
[----:B------:R-:W-:Y:S02]  /*12f00*/  FMNMX3 R5, R5, R148, R152, !PT ;  /* 0x0000009405057276 */ /* 0x000fe40007800098 */
[----:B------:R-:W-:-:S02]  /*12f10*/  FMNMX3 R3, R2, R150, R154, !PT ;  /* 0x0000009602037276 */ /* 0x000fc4000780009a */
[----:B------:R-:W-:Y:S02]  /*12f20*/  FMNMX3 R0, R0, R151, R155, !PT ;  /* 0x0000009700007276 */ /* 0x000fe4000780009b */
[----:B------:R-:W-:Y:S01]  /*12f30*/  FMNMX3 R5, R5, R92, R96, !PT ;  /* 0x0000005c05057276 */ /* 0x000fe20007800060 */
[----:B------:R-:W1:Y:S01]  /*12f40*/  LDTM.x32 R60, tmem[UR4+0x60] ;  /* 0x00006004003c79ee */ /* 0x000e6200082c0000 */
[----:B------:R-:W-:Y:S02]  /*12f50*/  FMNMX3 R4, R4, R93, R97, !PT ;  /* 0x0000005d04047276 */ /* 0x000fe40007800061 */
[----:B------:R-:W-:Y:S02]  /*12f60*/  FMNMX3 R3, R3, R94, R98, !PT ;  /* 0x0000005e03037276 */ /* 0x000fe40007800062 */
[----:B------:R-:W-:Y:S02]  /*12f70*/  FMNMX3 R0, R0, R95, R99, !PT ;  /* 0x0000005f00007276 */ /* 0x000fe40007800063 */
        /* <DEDUP_REMOVED lines=28> */
[----:B-1----:R-:W-:Y:S02]  /*13140*/  FMNMX3 R5, R5, R60, R64, !PT ;  /* 0x0000003c05057276 */ /* 0x002fe40007800040 */
        /* <DEDUP_REMOVED lines=14> */
[----:B------:R-:W-:Y:S02]  /*13230*/  ISETP.NE.AND P0, PT, R18, R17, PT ;  /* 0x000000111200720c */ /* 0x000fe40003f05270 */
[----:B------:R-:W-:Y:S02]  /*13240*/  FMNMX3 R2, R0, R87, R91, !PT ;  /* 0x0000005700027276 */ /* 0x000fe4000780005b */
[----:B------:R-:W-:-:S04]  /*13250*/  FMNMX3 R0, R5, R4, R3, !PT ;  /* 0x0000000405007276 */ /* 0x000fc80007800003 */
[----:B------:R-:W-:-:S04]  /*13260*/  FMNMX R179, R2, R0, !PT ;  /* 0x0000000002b37209 */ /* 0x000fc80007800000 */
[----:B------:R-:W-:-:S04]  /*13270*/  FSETP.NEU.AND P1, PT, R179, -INF , PT ;  /* 0xff800000b300780b */ /* 0x000fc80003f2d000 */
[----:B------:R-:W-:Y:S01]  /*13280*/  FSEL R157, R179, RZ, P1 ;  /* 0x000000ffb39d7208 */ /* 0x000fe20000800000 */
[----:B------:R-:W-:Y:S08]  /*13290*/  @!P0 BRA `(.L_x_266) ;  /* 0x0000000000408947 */ /* 0x000ff00003800000 */
        /* <DEDUP_REMOVED lines=16> */
.L_x_266:
[----:B------:R-:W-:Y:S05]  /*133a0*/  WARPSYNC.ALL ;  /* 0x0000000000007948 */ /* 0x000fea0003800000 */
[----:B------:R-:W-:Y:S02]  /*133b0*/  R2UR UR4, R16 ;  /* 0x00000000100472ca */ /* 0x000fe400000e0000 */
[----:B------:R-:W-:-:S11]  /*133c0*/  ISETP.NE.AND P0, PT, RZ, UR46, PT ;  /* 0x0000002eff007c0c */ /* 0x000fd6000bf05270 */
[----:B------:R1:W-:Y:S02]  /*133d0*/  STTM.x2 tmem[UR4], R156 ;  /* 0x0000009c000079ed */ /* 0x0003e400080c0004 */
[----:B------:R-:W-:Y:S05]  /*133e0*/  @P0 BRA `(.L_x_267) ;  /* 0x0000000000040947 */ /* 0x000fea0003800000 */
[----:B--2---:R-:W-:Y:S05]  /*133f0*/  BPT.TRAP 0x1 ;  /* 0x000000040000795c */ /* 0x004fea0000300000 */
.L_x_267:
[----:B------:R-:W-:Y:S01]  /*13400*/  UISETP.NE.AND UP0, UPT, UR39, URZ, UPT ;  /* 0x000000ff2700728c */ /* 0x000fe2000bf05270 */
[----:B------:R-:W-:Y:S01]  /*13410*/  MOV R0, UR43 ;  /* 0x0000002b00007c02 */ /* 0x000fe20008000f00 */
[----:B------:R-:W-:Y:S01]  /*13420*/  UIADD3 UR4, UPT, UPT, UR38, 0x28080, URZ ;  /* 0x0002808026047890 */ /* 0x000fe2000fffe0ff */
[C---:B------:R-:W-:Y:S02]  /*13430*/  FSETP.NEU.AND P0, PT, R179.reuse, -INF , PT ;  /* 0xff800000b300780b */ /* 0x040fe40003f0d000 */
[----:B------:R-:W-:Y:S02]  /*13440*/  SHF.L.U32 R2, R0, 0x1f, RZ ;  /* 0x0000001f00027819 */ /* 0x000fe400000006ff */
[----:B------:R-:W-:-:S04]  /*13450*/  FSEL R0, R179, RZ, P0 ;  /* 0x000000ffb3007208 */ /* 0x000fc80000000000 */
[----:B------:R-:W-:Y:S01]  /*13460*/  @UP0 UIADD3 UR4, UPT, UPT, UR38, 0x28070, URZ ;  /* 0x0002807026040890 */ /* 0x000fe2000fffe0ff */
[----:B--2---:R-:W-:-:S04]  /*13470*/  FMUL R0, R0, -UR36 ;  /* 0x8000002400007c20 */ /* 0x004fc80008400000 */
[--C-:B------:R-:W-:Y:S02]  /*13480*/  FFMA2 R124, R124.F32x2.HI_LO, UR36.F32, R0.reuse.F32 ;  /* 0x000000247c7c7c49 */ /* 0x100fe40009200000 */
[--C-:B------:R-:W-:Y:S02]  /*13490*/  FFMA2 R126, R126.F32x2.HI_LO, UR36.F32, R0.reuse.F32 ;  /* 0x000000247e7e7c49 */ /* 0x100fe40009200000 */
[----:B------:R-:W-:Y:S01]  /*134a0*/  SYNCS.ARRIVE.TRANS64.A1T0 RZ, [UR4], RZ ;  /* 0x000000ffffff79a7 */ /* 0x000fe20008100004 */
[----:B------:R-:W-:Y:S01]  /*134b0*/  FSETP.GEU.AND P4, PT, R124, -126, PT ;  /* 0xc2fc00007c00780b */ /* 0x000fe20003f8e000 */
[----:B------:R-:W-:Y:S01]  /*134c0*/  USEL UR4, UR45, UR44, UP0 ;  /* 0x0000002c2d047287 */ /* 0x000fe20008000000 */
[----:B------:R-:W-:Y:S01]  /*134d0*/  FSETP.GEU.AND P2, PT, R126, -126, PT ;  /* 0xc2fc00007e00780b */ /* 0x000fe20003f4e000 */
[--C-:B------:R-:W-:Y:S01]  /*134e0*/  FFMA2 R128, R128.F32x2.HI_LO, UR36.F32, R0.reuse.F32 ;  /* 0x0000002480807c49 */ /* 0x100fe20009200000 */
[----:B------:R-:W-:Y:S01]  /*134f0*/  FSETP.GEU.AND P3, PT, R125, -126, PT ;  /* 0xc2fc00007d00780b */ /* 0x000fe20003f6e000 */
[----:B------:R-:W-:Y:S01]  /*13500*/  ULOP3.LUT UR38, UR4, 0x1, URZ, 0x3c, !UPT ;  /* 0x0000000104267892 */ /* 0x000fe2000f8e3cff */
[----:B------:R-:W-:Y:S01]  /*13510*/  FSETP.GEU.AND P1, PT, R127, -126, PT ;  /* 0xc2fc00007f00780b */ /* 0x000fe20003f2e000 */
[----:B------:R-:W2:Y:S01]  /*13520*/  SYNCS.PHASECHK.TRANS64.TRYWAIT P5, [UR49], R2 ;  /* 0x00000002ff0075a7 */ /* 0x000ea200080a1131 */
[----:B------:R-:W-:Y:S01]  /*13530*/  FSETP.GEU.AND P0, PT, R128, -126, PT ;  /* 0xc2fc00008000780b */ /* 0x000fe20003f0e000 */
[----:B------:R-:W-:Y:S01]  /*13540*/  FFMA2 R130, R130.F32x2.HI_LO, UR36.F32, R0.F32 ;  /* 0x0000002482827c49 */ /* 0x000fe20009200000 */
[----:B------:R-:W-:-:S03]  /*13550*/  FSETP.GEU.AND P6, PT, R129, -126, PT ;  /* 0xc2fc00008100780b */ /* 0x000fc60003fce000 */
[----:B------:R-:W-:Y:S02]  /*13560*/  @!P4 FMUL R124, R124, 0.5 ;  /* 0x3f0000007c7cc820 */ /* 0x000fe40000400000 */
[----:B------:R-:W-:Y:S02]  /*13570*/  @!P2 FMUL R126, R126, 0.5 ;  /* 0x3f0000007e7ea820 */ /* 0x000fe40000400000 */
[----:B------:R-:W3:Y:S01]  /*13580*/  MUFU.EX2 R3, R124 ;  /* 0x0000007c00037308 */ /* 0x000ee20000000800 */
[----:B------:R-:W-:Y:S01]  /*13590*/  @!P3 FMUL R125, R125, 0.5 ;  /* 0x3f0000007d7db820 */ /* 0x000fe20000400000 */
[----:B------:R-:W-:-:S06]  /*135a0*/  @!P1 FMUL R127, R127, 0.5 ;  /* 0x3f0000007f7f9820 */ /* 0x000fcc0000400000 */
[----:B------:R-:W4:Y:S01]  /*135b0*/  MUFU.EX2 R4, R125 ;  /* 0x0000007d00047308 */ /* 0x000f220000000800 */
[----:B---3--:R3:W-:Y:S04]  /*135c0*/  STL [R1+0x70], R3 ;  /* 0x0000700301007387 */ /* 0x0087e80000100800 */
[----:B----4-:R-:W-:Y:S03]  /*135d0*/  STL [R1+0x74], R4 ;  /* 0x0000740401007387 */ /* 0x010fe60000100800 */
[----:B---3--:R-:W3:Y:S02]  /*135e0*/  MUFU.EX2 R3, R126 ;  /* 0x0000007e00037308 */ /* 0x008ee40000000800 */
[----:B---3--:R3:W-:Y:S06]  /*135f0*/  STL [R1+0x48], R3 ;  /* 0x0000480301007387 */ /* 0x0087ec0000100800 */
[----:B---3--:R-:W3:Y:S02]  /*13600*/  MUFU.EX2 R3, R127 ;  /* 0x0000007f00037308 */ /* 0x008ee40000000800 */
[----:B---3--:R3:W-:Y:S01]  /*13610*/  STL [R1+0x4c], R3 ;  /* 0x00004c0301007387 */ /* 0x0087e20000100800 */
[----:B--2---:R-:W-:Y:S05]  /*13620*/  @!P5 BRA `(.L_x_268) ;  /* 0x0000008c0014d947 */ /* 0x004fea0003800000 */
.L_x_425:
[----:B------:R-:W4:Y:S04]  /*13630*/  LDL R18, [R1+0x4c] ;  /* 0x00004c0001127983 */ /* 0x000f280000100800 */
[----:B------:R-:W5:Y:S04]  /*13640*/  LDL R17, [R1+0x70] ;  /* 0x0000700001117983 */ /* 0x000f680000100800 */
[----:B------:R-:W5:Y:S04]  /*13650*/  LDL R16, [R1+0x74] ;  /* 0x0000740001107983 */ /* 0x000f680000100800 */
[----:B------:R-:W5:Y:S01]  /*13660*/  LDL R57, [R1+0x48] ;  /* 0x0000480001397983 */ /* 0x000f620000100800 */
[----:B------:R-:W-:Y:S01]  /*13670*/  @!P0 FMUL R128, R128, 0.5 ;  /* 0x3f00000080808820 */ /* 0x000fe20000400000 */
[--C-:B------:R-:W-:Y:S01]  /*13680*/  FFMA2 R132, R132.F32x2.HI_LO, UR36.F32, R0.reuse.F32 ;  /* 0x0000002484847c49 */ /* 0x100fe20009200000 */
[----:B------:R-:W-:Y:S01]  /*13690*/  FSETP.GEU.AND P5, PT, R130, -126, PT ;  /* 0xc2fc00008200780b */ /* 0x000fe20003fae000 */
[--C-:B------:R-:W-:Y:S01]  /*136a0*/  FFMA2 R134, R134.F32x2.HI_LO, UR36.F32, R0.reuse.F32 ;  /* 0x0000002486867c49 */ /* 0x100fe20009200000 */
[----:B------:R-:W1:Y:S01]  /*136b0*/  MUFU.EX2 R58, R128 ;  /* 0x00000080003a7308 */ /* 0x000e620000000800 */
[----:B------:R-:W-:Y:S01]  /*136c0*/  @!P6 FMUL R129, R129, 0.5 ;  /* 0x3f0000008181e820 */ /* 0x000fe20000400000 */
[--C-:B------:R-:W-:Y:S01]  /*136d0*/  FFMA2 R136, R136.F32x2.HI_LO, UR36.F32, R0.reuse.F32 ;  /* 0x0000002488887c49 */ /* 0x100fe20009200000 */
[----:B------:R-:W-:Y:S01]  /*136e0*/  USHF.R.U32.HI UR4, URZ, 0x15, UR37 ;  /* 0x00000015ff047899 */ /* 0x000fe20008011625 */
[--C-:B------:R-:W-:Y:S01]  /*136f0*/  FFMA2 R138, R138.F32x2.HI_LO, UR36.F32, R0.reuse.F32 ;  /* 0x000000248a8a7c49 */ /* 0x100fe20009200000 */
[----:B------:R-:W-:Y:S01]  /*13700*/  UISETP.NE.AND UP0, UPT, UR39, URZ, UPT ;  /* 0x000000ff2700728c */ /* 0x000fe2000bf05270 */
[--C-:B------:R-:W-:Y:S01]  /*13710*/  FFMA2 R140, R140.F32x2.HI_LO, UR36.F32, R0.reuse.F32 ;  /* 0x000000248c8c7c49 */ /* 0x100fe20009200000 */
[----:B------:R-:W-:Y:S01]  /*13720*/  SYNCS.ARRIVE.TRANS64.A1T0 RZ, [UR50], RZ ;  /* 0x000000ffffff79a7 */ /* 0x000fe20008100032 */
[----:B------:R-:W2:Y:S01]  /*13730*/  MUFU.EX2 R19, R129 ;  /* 0x0000008100137308 */ /* 0x000ea20000000800 */
[--C-:B------:R-:W-:Y:S01]  /*13740*/  FFMA2 R142, R142.F32x2.HI_LO, UR36.F32, R0.reuse.F32 ;  /* 0x000000248e8e7c49 */ /* 0x100fe20009200000 */
[----:B------:R-:W-:Y:S01]  /*13750*/  USEL UR45, UR38, UR45, UP0 ;  /* 0x0000002d262d7287 */ /* 0x000fe20008000000 */
[----:B------:R-:W-:Y:S01]  /*13760*/  @!P5 FMUL R130, R130, 0.5 ;  /* 0x3f0000008282d820 */ /* 0x000fe20000400000 */
[--C-:B------:R-:W-:Y:S01]  /*13770*/  FFMA2 R144, R144.F32x2.HI_LO, UR36.F32, R0.reuse.F32 ;  /* 0x0000002490907c49 */ /* 0x100fe20009200000 */
[----:B------:R-:W-:Y:S01]  /*13780*/  USEL UR44, UR44, UR38, UP0 ;  /* 0x000000262c2c7287 */ /* 0x000fe20008000000 */
[----:B------:R-:W-:-:S02]  /*13790*/  FFMA2 R146, R146.F32x2.HI_LO, UR36.F32, R0.F32 ;  /* 0x0000002492927c49 */ /* 0x000fc40009200000 */
[----:B------:R-:W3:Y:S01]  /*137a0*/  MUFU.EX2 R21, R130 ;  /* 0x0000008200157308 */ /* 0x000ee20000000800 */
[----:B-1----:R-:W-:Y:S01]  /*137b0*/  @!P0 FMUL R58, R58, R58 ;  /* 0x0000003a3a3a8220 */ /* 0x002fe20000400000 */
[----:B------:R-:W-:Y:S01]  /*137c0*/  FSETP.GEU.AND P0, PT, R135, -126, PT ;  /* 0xc2fc00008700780b */ /* 0x000fe20003f0e000 */
[--C-:B------:R-:W-:Y:S02]  /*137d0*/  FFMA2 R148, R148.F32x2.HI_LO, UR36.F32, R0.reuse.F32 ;  /* 0x0000002494947c49 */ /* 0x100fe40009200000 */
[--C-:B------:R-:W-:Y:S01]  /*137e0*/  FFMA2 R150, R150.F32x2.HI_LO, UR36.F32, R0.reuse.F32 ;  /* 0x0000002496967c49 */ /* 0x100fe20009200000 */
[----:B------:R-:W-:Y:S01]  /*137f0*/  STL [R1+0x40], R58 ;  /* 0x0000403a01007387 */ /* 0x000fe20000100800 */
[--C-:B------:R-:W-:Y:S02]  /*13800*/  FFMA2 R152, R152.F32x2.HI_LO, UR36.F32, R0.reuse.F32 ;  /* 0x0000002498987c49 */ /* 0x100fe40009200000 */
[----:B--2---:R-:W-:Y:S01]  /*13810*/  @!P6 FMUL R19, R19, R19 ;  /* 0x000000131313e220 */ /* 0x004fe20000400000 */
[----:B------:R-:W-:Y:S01]  /*13820*/  FSETP.GEU.AND P6, PT, R136, -126, PT ;  /* 0xc2fc00008800780b */ /* 0x000fe20003fce000 */
[----:B------:R-:W-:-:S02]  /*13830*/  FFMA2 R154, R154.F32x2.HI_LO, UR36.F32, R0.F32 ;  /* 0x000000249a9a7c49 */ /* 0x000fc40009200000 */
[--C-:B------:R-:W-:Y:S01]  /*13840*/  FFMA2 R92, R92.F32x2.HI_LO, UR36.F32, R0.reuse.F32 ;  /* 0x000000245c5c7c49 */ /* 0x100fe20009200000 */
[----:B------:R-:W-:Y:S01]  /*13850*/  STL [R1+0x44], R19 ;  /* 0x0000441301007387 */ /* 0x000fe20000100800 */
[----:B------:R-:W-:Y:S01]  /*13860*/  @!P0 FMUL R135, R135, 0.5 ;  /* 0x3f00000087878820 */ /* 0x000fe20000400000 */
[--C-:B------:R-:W-:Y:S02]  /*13870*/  FFMA2 R94, R94.F32x2.HI_LO, UR36.F32, R0.reuse.F32 ;  /* 0x000000245e5e7c49 */ /* 0x100fe40009200000 */
[----:B---3--:R-:W-:Y:S01]  /*13880*/  @!P5 FMUL R21, R21, R21 ;  /* 0x000000151515d220 */ /* 0x008fe20000400000 */
[----:B------:R-:W1:Y:S01]  /*13890*/  MUFU.EX2 R14, R135 ;  /* 0x00000087000e7308 */ /* 0x000e620000000800 */
[----:B------:R-:W-:Y:S01]  /*138a0*/  FSETP.GEU.AND P5, PT, R137, -126, PT ;  /* 0xc2fc00008900780b */ /* 0x000fe20003fae000 */
[--C-:B------:R-:W-:Y:S02]  /*138b0*/  FFMA2 R96, R96.F32x2.HI_LO, UR36.F32, R0.reuse.F32 ;  /* 0x0000002460607c49 */ /* 0x100fe40009200000 */
[----:B------:R-:W-:Y:S01]  /*138c0*/  @!P6 FMUL R136, R136, 0.5 ;  /* 0x3f0000008888e820 */ /* 0x000fe20000400000 */
[--C-:B------:R-:W-:Y:S01]  /*138d0*/  FFMA2 R98, R98.F32x2.HI_LO, UR36.F32, R0.reuse.F32 ;  /* 0x0000002462627c49 */ /* 0x100fe20009200000 */
[----:B------:R-:W-:Y:S01]  /*138e0*/  STL [R1+0x38], R21 ;  /* 0x0000381501007387 */ /* 0x000fe20000100800 */
[--C-:B------:R-:W-:Y:S01]  /*138f0*/  FFMA2 R100, R100.F32x2.HI_LO, UR36.F32, R0.reuse.F32 ;  /* 0x0000002464647c49 */ /* 0x100fe20009200000 */
[----:B------:R-:W2:Y:S01]  /*13900*/  MUFU.EX2 R11, R136 ;  /* 0x00000088000b7308 */ /* 0x000ea20000000800 */
[----:B------:R-:W-:-:S02]  /*13910*/  FFMA2 R102, R102.F32x2.HI_LO, UR36.F32, R0.F32 ;  /* 0x0000002466667c49 */ /* 0x000fc40009200000 */
[--C-:B------:R-:W-:Y:S02]  /*13920*/  FFMA2 R104, R104.F32x2.HI_LO, UR36.F32, R0.reuse.F32 ;  /* 0x0000002468687c49 */ /* 0x100fe40009200000 */
[--C-:B------:R-:W-:Y:S02]  /*13930*/  FFMA2 R106, R106.F32x2.HI_LO, UR36.F32, R0.reuse.F32 ;  /* 0x000000246a6a7c49 */ /* 0x100fe40009200000 */
[----:B------:R-:W-:Y:S01]  /*13940*/  @!P5 FMUL R137, R137, 0.5 ;  /* 0x3f0000008989d820 */ /* 0x000fe20000400000 */
[--C-:B------:R-:W-:Y:S02]  /*13950*/  FFMA2 R108, R108.F32x2.HI_LO, UR36.F32, R0.reuse.F32 ;  /* 0x000000246c6c7c49 */ /* 0x100fe40009200000 */
[----:B-1----:R-:W-:Y:S01]  /*13960*/  @!P0 FMUL R14, R14, R14 ;  /* 0x0000000e0e0e8220 */ /* 0x002fe20000400000 */
[----:B------:R-:W-:Y:S01]  /*13970*/  FSETP.GEU.AND P0, PT, R142, -126, PT ;  /* 0xc2fc00008e00780b */ /* 0x000fe20003f0e000 */
[----:B------:R-:W1:Y:S01]  /*13980*/  MUFU.EX2 R12, R137 ;  /* 0x00000089000c7308 */ /* 0x000e620000000800 */
[----:B------:R-:W-:-:S02]  /*13990*/  FFMA2 R110, R110.F32x2.HI_LO, UR36.F32, R0.F32 ;  /* 0x000000246e6e7c49 */ /* 0x000fc40009200000 */
[--C-:B------:R-:W-:Y:S01]  /*139a0*/  FFMA2 R112, R112.F32x2.HI_LO, UR36.F32, R0.reuse.F32 ;  /* 0x0000002470707c49 */ /* 0x100fe20009200000 */
[----:B------:R-:W-:Y:S01]  /*139b0*/  STL [R1+0x2c], R14 ;  /* 0x00002c0e01007387 */ /* 0x000fe20000100800 */
[----:B--2---:R-:W-:Y:S01]  /*139c0*/  @!P6 FMUL R11, R11, R11 ;  /* 0x0000000b0b0be220 */ /* 0x004fe20000400000 */
[----:B------:R-:W-:Y:S01]  /*139d0*/  FSETP.GEU.AND P6, PT, R143, -126, PT ;  /* 0xc2fc00008f00780b */ /* 0x000fe20003fce000 */
[--C-:B------:R-:W-:Y:S02]  /*139e0*/  FFMA2 R114, R114.F32x2.HI_LO, UR36.F32, R0.reuse.F32 ;  /* 0x0000002472727c49 */ /* 0x100fe40009200000 */
[--C-:B------:R-:W-:Y:S01]  /*139f0*/  FFMA2 R116, R116.F32x2.HI_LO, UR36.F32, R0.reuse.F32 ;  /* 0x0000002474747c49 */ /* 0x100fe20009200000 */
[----:B------:R-:W-:Y:S01]  /*13a00*/  STL [R1+0x20], R11 ;  /* 0x0000200b01007387 */ /* 0x000fe20000100800 */
[--C-:B------:R-:W-:Y:S02]  /*13a10*/  FFMA2 R118, R118.F32x2.HI_LO, UR36.F32, R0.reuse.F32 ;  /* 0x0000002476767c49 */ /* 0x100fe40009200000 */
[----:B------:R-:W-:Y:S01]  /*13a20*/  @!P0 FMUL R142, R142, 0.5 ;  /* 0x3f0000008e8e8820 */ /* 0x000fe20000400000 */
[----:B------:R-:W-:-:S02]  /*13a30*/  FFMA2 R120, R120.F32x2.HI_LO, UR36.F32, R0.F32 ;  /* 0x0000002478787c49 */ /* 0x000fc40009200000 */
[--C-:B------:R-:W-:Y:S01]  /*13a40*/  FFMA2 R122, R122.F32x2.HI_LO, UR36.F32, R0.reuse.F32 ;  /* 0x000000247a7a7c49 */ /* 0x100fe20009200000 */
[----:B------:R-:W2:Y:S01]  /*13a50*/  MUFU.EX2 R186, R142 ;  /* 0x0000008e00ba7308 */ /* 0x000ea20000000800 */
[----:B-1----:R-:W-:Y:S01]  /*13a60*/  @!P5 FMUL R12, R12, R12 ;  /* 0x0000000c0c0cd220 */ /* 0x002fe20000400000 */
[----:B------:R-:W-:Y:S01]  /*13a70*/  FSETP.GEU.AND P5, PT, R144, -126, PT ;  /* 0xc2fc00009000780b */ /* 0x000fe20003fae000 */
[----:B------:R-:W-:Y:S01]  /*13a80*/  @!P6 FMUL R143, R143, 0.5 ;  /* 0x3f0000008f8fe820 */ /* 0x000fe20000400000 */
[--C-:B------:R-:W-:Y:S02]  /*13a90*/  FFMA2 R24, R24.F32x2.HI_LO, UR36.F32, R0.reuse.F32 ;  /* 0x0000002418187c49 */ /* 0x100fe40009200000 */
[--C-:B------:R-:W-:Y:S01]  /*13aa0*/  FFMA2 R26, R26.F32x2.HI_LO, UR36.F32, R0.reuse.F32 ;  /* 0x000000241a1a7c49 */ /* 0x100fe20009200000 */
[----:B------:R-:W-:Y:S01]  /*13ab0*/  STL [R1+0x24], R12 ;  /* 0x0000240c01007387 */ /* 0x000fe20000100800 */
[----:B------:R-:W1:Y:S01]  /*13ac0*/  MUFU.EX2 R187, R143 ;  /* 0x0000008f00bb7308 */ /* 0x000e620000000800 */
[----:B------:R-:W-:-:S02]  /*13ad0*/  FFMA2 R28, R28.F32x2.HI_LO, UR36.F32, R0.F32 ;  /* 0x000000241c1c7c49 */ /* 0x000fc40009200000 */
[--C-:B------:R-:W-:Y:S02]  /*13ae0*/  FFMA2 R30, R30.F32x2.HI_LO, UR36.F32, R0.reuse.F32 ;  /* 0x000000241e1e7c49 */ /* 0x100fe40009200000 */
[--C-:B------:R-:W-:Y:S02]  /*13af0*/  FFMA2 R32, R32.F32x2.HI_LO, UR36.F32, R0.reuse.F32 ;  /* 0x0000002420207c49 */ /* 0x100fe40009200000 */
[----:B------:R-:W-:Y:S01]  /*13b00*/  @!P5 FMUL R144, R144, 0.5 ;  /* 0x3f0000009090d820 */ /* 0x000fe20000400000 */
[--C-:B------:R-:W-:Y:S02]  /*13b10*/  FFMA2 R34, R34.F32x2.HI_LO, UR36.F32, R0.reuse.F32 ;  /* 0x0000002422227c49 */ /* 0x100fe40009200000 */
[----:B--2---:R-:W-:Y:S01]  /*13b20*/  @!P0 FMUL R186, R186, R186 ;  /* 0x000000bababa8220 */ /* 0x004fe20000400000 */
[----:B------:R-:W-:Y:S01]  /*13b30*/  FSETP.GEU.AND P0, PT, R149, -126, PT ;  /* 0xc2fc00009500780b */ /* 0x000fe20003f0e000 */
[----:B------:R-:W2:Y:S01]  /*13b40*/  MUFU.EX2 R184, R144 ;  /* 0x0000009000b87308 */ /* 0x000ea20000000800 */
[----:B------:R-:W-:-:S02]  /*13b50*/  FFMA2 R36, R36.F32x2.HI_LO, UR36.F32, R0.F32 ;  /* 0x0000002424247c49 */ /* 0x000fc40009200000 */
[--C-:B------:R-:W-:Y:S02]  /*13b60*/  FFMA2 R38, R38.F32x2.HI_LO, UR36.F32, R0.reuse.F32 ;  /* 0x0000002426267c49 */ /* 0x100fe40009200000 */
[----:B-1----:R-:W-:Y:S01]  /*13b70*/  @!P6 FMUL R187, R187, R187 ;  /* 0x000000bbbbbbe220 */ /* 0x002fe20000400000 */
[----:B------:R-:W-:Y:S01]  /*13b80*/  FSETP.GEU.AND P6, PT, R150, -126, PT ;  /* 0xc2fc00009600780b */ /* 0x000fe20003fce000 */
[--C-:B------:R-:W-:Y:S02]  /*13b90*/  FFMA2 R40, R40.F32x2.HI_LO, UR36.F32, R0.reuse.F32 ;  /* 0x0000002428287c49 */ /* 0x100fe40009200000 */
[--C-:B------:R-:W-:Y:S02]  /*13ba0*/  FFMA2 R42, R42.F32x2.HI_LO, UR36.F32, R0.reuse.F32 ;  /* 0x000000242a2a7c49 */ /* 0x100fe40009200000 */
[--C-:B------:R-:W-:Y:S02]  /*13bb0*/  FFMA2 R44, R44.F32x2.HI_LO, UR36.F32, R0.reuse.F32 ;  /* 0x000000242c2c7c49 */ /* 0x100fe40009200000 */
[----:B------:R-:W-:Y:S01]  /*13bc0*/  @!P0 FMUL R149, R149, 0.5 ;  /* 0x3f00000095958820 */ /* 0x000fe20000400000 */
[----:B------:R-:W-:-:S02]  /*13bd0*/  FFMA2 R46, R46.F32x2.HI_LO, UR36.F32, R0.F32 ;  /* 0x000000242e2e7c49 */ /* 0x000fc40009200000 */
[--C-:B------:R-:W-:Y:S01]  /*13be0*/  FFMA2 R48, R48.F32x2.HI_LO, UR36.F32, R0.reuse.F32 ;  /* 0x0000002430307c49 */ /* 0x100fe20009200000 */
[----:B------:R-:W1:Y:S01]  /*13bf0*/  MUFU.EX2 R7, R149 ;  /* 0x0000009500077308 */ /* 0x000e620000000800 */
[----:B--2---:R-:W-:Y:S01]  /*13c00*/  @!P5 FMUL R184, R184, R184 ;  /* 0x000000b8b8b8d220 */ /* 0x004fe20000400000 */
[----:B------:R-:W-:Y:S01]  /*13c10*/  FSETP.GEU.AND P5, PT, R151, -126, PT ;  /* 0xc2fc00009700780b */ /* 0x000fe20003fae000 */
[----:B------:R-:W-:Y:S01]  /*13c20*/  @!P6 FMUL R150, R150, 0.5 ;  /* 0x3f0000009696e820 */ /* 0x000fe20000400000 */
[--C-:B------:R-:W-:Y:S02]  /*13c30*/  FFMA2 R50, R50.F32x2.HI_LO, UR36.F32, R0.reuse.F32 ;  /* 0x0000002432327c49 */ /* 0x100fe40009200000 */
[--C-:B------:R-:W-:Y:S02]  /*13c40*/  FFMA2 R52, R52.F32x2.HI_LO, UR36.F32, R0.reuse.F32 ;  /* 0x0000002434347c49 */ /* 0x100fe40009200000 */
        /* <DEDUP_REMOVED lines=15> */
[--C-:B------:R-:W-:Y:S02]  /*13d40*/  FFMA2 R72, R72.F32x2.HI_LO, UR36.F32, R0.reuse.F32 ;  /* 0x0000002448487c49 */ /* 0x100fe40009200000 */
        /* <DEDUP_REMOVED lines=9> */
[--C-:B------:R-:W-:Y:S02]  /*13de0*/  FFMA2 R82, R82.F32x2.HI_LO, UR36.F32, R0.reuse.F32 ;  /* 0x0000002452527c49 */ /* 0x100fe40009200000 */
[----:B------:R-:W1:Y:S01]  /*13df0*/  MUFU.EX2 R5, R93 ;  /* 0x0000005d00057308 */ /* 0x000e620000000800 */
[----:B------:R-:W-:-:S02]  /*13e00*/  FFMA2 R84, R84.F32x2.HI_LO, UR36.F32, R0.F32 ;  /* 0x0000002454547c49 */ /* 0x000fc40009200000 */
[----:B------:R-:W-:Y:S01]  /*13e10*/  FFMA2 R86, R86.F32x2.HI_LO, UR36.F32, R0.F32 ;  /* 0x0000002456567c49 */ /* 0x000fe20009200000 */
[----:B------:R-:W-:-:S03]  /*13e20*/  MOV R0, UR4 ;  /* 0x0000000400007c02 */ /* 0x000fc60008000f00 */
[----:B------:R-:W-:Y:S01]  /*13e30*/  @!P5 FMUL R94, R94, 0.5 ;  /* 0x3f0000005e5ed820 */ /* 0x000fe20000400000 */
[----:B--2---:R-:W-:Y:S01]  /*13e40*/  @!P0 FMUL R4, R4, R4 ;  /* 0x0000000404048220 */ /* 0x004fe20000400000 */
[----:B------:R-:W-:Y:S02]  /*13e50*/  FSETP.GEU.AND P0, PT, R99, -126, PT ;  /* 0xc2fc00006300780b */ /* 0x000fe40003f0e000 */
[----:B------:R-:W2:Y:S02]  /*13e60*/  MUFU.EX2 R168, R94 ;  /* 0x0000005e00a87308 */ /* 0x000ea40000000800 */
[----:B------:R-:W-:Y:S01]  /*13e70*/  STL [R1+0x50], R4 ;  /* 0x0000500401007387 */ /* 0x000fe20000100800 */
[----:B-1----:R-:W-:Y:S01]  /*13e80*/  @!P6 FMUL R5, R5, R5 ;  /* 0x000000050505e220 */ /* 0x002fe20000400000 */
[----:B------:R-:W-:-:S04]  /*13e90*/  FSETP.GEU.AND P6, PT, R100, -126, PT ;  /* 0xc2fc00006400780b */ /* 0x000fc80003fce000 */
[----:B------:R-:W-:Y:S03]  /*13ea0*/  STL [R1+0x54], R5 ;  /* 0x0000540501007387 */ /* 0x000fe60000100800 */
[----:B------:R-:W-:-:S04]  /*13eb0*/  @!P0 FMUL R99, R99, 0.5 ;  /* 0x3f00000063638820 */ /* 0x000fc80000400000 */
[----:B------:R-:W1:Y:S01]  /*13ec0*/  MUFU.EX2 R165, R99 ;  /* 0x0000006300a57308 */ /* 0x000e620000000800 */
[----:B--2---:R-:W-:Y:S01]  /*13ed0*/  @!P5 FMUL R168, R168, R168 ;  /* 0x000000a8a8a8d220 */ /* 0x004fe20000400000 */
[----:B------:R-:W-:Y:S01]  /*13ee0*/  FSETP.GEU.AND P5, PT, R101, -126, PT ;  /* 0xc2fc00006500780b */ /* 0x000fe20003fae000 */
[----:B------:R-:W-:-:S05]  /*13ef0*/  @!P6 FMUL R100, R100, 0.5 ;  /* 0x3f0000006464e820 */ /* 0x000fca0000400000 */
[----:B------:R-:W2:Y:S07]  /*13f00*/  MUFU.EX2 R2, R100 ;  /* 0x0000006400027308 */ /* 0x000eae0000000800 */
[----:B------:R-:W-:Y:S01]  /*13f10*/  @!P5 FMUL R101, R101, 0.5 ;  /* 0x3f0000006565d820 */ /* 0x000fe20000400000 */
[----:B-1----:R-:W-:Y:S01]  /*13f20*/  @!P0 FMUL R165, R165, R165 ;  /* 0x000000a5a5a58220 */ /* 0x002fe20000400000 */
[----:B------:R-:W-:Y:S02]  /*13f30*/  FSETP.GEU.AND P0, PT, R106, -126, PT ;  /* 0xc2fc00006a00780b */ /* 0x000fe40003f0e000 */
[----:B------:R-:W1:Y:S01]  /*13f40*/  MUFU.EX2 R3, R101 ;  /* 0x0000006500037308 */ /* 0x000e620000000800 */
[----:B--2---:R-:W-:Y:S01]  /*13f50*/  @!P6 FMUL R2, R2, R2 ;  /* 0x000000020202e220 */ /* 0x004fe20000400000 */
[----:B------:R-:W-:-:S04]  /*13f60*/  FSETP.GEU.AND P6, PT, R107, -126, PT ;  /* 0xc2fc00006b00780b */ /* 0x000fc80003fce000 */
[----:B------:R-:W-:Y:S05]  /*13f70*/  STL [R1+0x30], R2 ;  /* 0x0000300201007387 */ /* 0x000fea0000100800 */
[----:B------:R-:W-:-:S04]  /*13f80*/  @!P0 FMUL R106, R106, 0.5 ;  /* 0x3f0000006a6a8820 */ /* 0x000fc80000400000 */
[----:B------:R-:W2:Y:S01]  /*13f90*/  MUFU.EX2 R158, R106 ;  /* 0x0000006a009e7308 */ /* 0x000ea20000000800 */
[----:B-1----:R-:W-:Y:S01]  /*13fa0*/  @!P5 FMUL R3, R3, R3 ;  /* 0x000000030303d220 */ /* 0x002fe20000400000 */
[----:B------:R-:W-:Y:S01]  /*13fb0*/  FSETP.GEU.AND P5, PT, R108, -126, PT ;  /* 0xc2fc00006c00780b */ /* 0x000fe20003fae000 */
[----:B------:R-:W-:-:S03]  /*13fc0*/  @!P6 FMUL R107, R107, 0.5 ;  /* 0x3f0000006b6be820 */ /* 0x000fc60000400000 */
[----:B------:R-:W-:Y:S02]  /*13fd0*/  STL [R1+0x34], R3 ;  /* 0x0000340301007387 */ /* 0x000fe40000100800 */
[----:B------:R-:W1:Y:S07]  /*13fe0*/  MUFU.EX2 R159, R107 ;  /* 0x0000006b009f7308 */ /* 0x000e6e0000000800 */
[----:B------:R-:W-:Y:S01]  /*13ff0*/  @!P5 FMUL R108, R108, 0.5 ;  /* 0x3f0000006c6cd820 */ /* 0x000fe20000400000 */
[----:B--2---:R-:W-:Y:S01]  /*14000*/  @!P0 FMUL R158, R158, R158 ;  /* 0x0000009e9e9e8220 */ /* 0x004fe20000400000 */
[----:B------:R-:W-:-:S02]  /*14010*/  FSETP.GEU.AND P0, PT, R113, -126, PT ;  /* 0xc2fc00007100780b */ /* 0x000fc40003f0e000 */
[----:B------:R-:W2:Y:S01]  /*14020*/  MUFU.EX2 R188, R108 ;  /* 0x0000006c00bc7308 */ /* 0x000ea20000000800 */
[----:B-1----:R-:W-:Y:S01]  /*14030*/  @!P6 FMUL R159, R159, R159 ;  /* 0x0000009f9f9fe220 */ /* 0x002fe20000400000 */
[----:B------:R-:W-:-:S09]  /*14040*/  FSETP.GEU.AND P6, PT, R114, -126, PT ;  /* 0xc2fc00007200780b */ /* 0x000fd20003fce000 */
[----:B------:R-:W-:-:S04]  /*14050*/  @!P0 FMUL R113, R113, 0.5 ;  /* 0x3f00000071718820 */ /* 0x000fc80000400000 */
[----:B------:R-:W1:Y:S01]  /*14060*/  MUFU.EX2 R151, R113 ;  /* 0x0000007100977308 */ /* 0x000e620000000800 */
[----:B--2---:R-:W-:Y:S01]  /*14070*/  @!P5 FMUL R188, R188, R188 ;  /* 0x000000bcbcbcd220 */ /* 0x004fe20000400000 */
[----:B------:R-:W-:Y:S01]  /*14080*/  FSETP.GEU.AND P5, PT, R115, -126, PT ;  /* 0xc2fc00007300780b */ /* 0x000fe20003fae000 */
[----:B------:R-:W-:-:S12]  /*14090*/  @!P6 FMUL R114, R114, 0.5 ;  /* 0x3f0000007272e820 */ /* 0x000fd80000400000 */
[----:B------:R-:W-:Y:S01]  /*140a0*/  @!P5 FMUL R115, R115, 0.5 ;  /* 0x3f0000007373d820 */ /* 0x000fe20000400000 */
[----:B-1----:R-:W-:Y:S01]  /*140b0*/  @!P0 FMUL R151, R151, R151 ;  /* 0x0000009797978220 */ /* 0x002fe20000400000 */
[C---:B------:R-:W-:Y:S02]  /*140c0*/  FSETP.GEU.AND P0, PT, R120.reuse, -126, PT ;  /* 0xc2fc00007800780b */ /* 0x040fe40003f0e000 */
[----:B------:R-:W1:Y:S11]  /*140d0*/  MUFU.EX2 R149, R115 ;  /* 0x0000007300957308 */ /* 0x000e760000000800 */
[----:B------:R-:W-:Y:S01]  /*140e0*/  @!P0 FMUL R120, R120, 0.5 ;  /* 0x3f00000078788820 */ /* 0x000fe20000400000 */
[----:B----4-:R-:W-:-:S03]  /*140f0*/  @!P1 FMUL R18, R18, R18 ;  /* 0x0000001212129220 */ /* 0x010fc60000400000 */
[----:B------:R-:W2:Y:S01]  /*14100*/  MUFU.EX2 R142, R120 ;  /* 0x00000078008e7308 */ /* 0x000ea20000000800 */
[----:B-----5:R-:W-:Y:S01]  /*14110*/  @!P4 FMUL R17, R17, R17 ;  /* 0x000000111111c220 */ /* 0x020fe20000400000 */
[----:B------:R-:W-:Y:S01]  /*14120*/  @!P1 STL [R1+0x4c], R18 ;  /* 0x00004c1201009387 */ /* 0x000fe20000100800 */
[----:B------:R-:W-:Y:S01]  /*14130*/  FSETP.GEU.AND P1, PT, R134, -126, PT ;  /* 0xc2fc00008600780b */ /* 0x000fe20003f2e000 */
[----:B-1----:R-:W-:Y:S01]  /*14140*/  @!P5 FMUL R149, R149, R149 ;  /* 0x000000959595d220 */ /* 0x002fe20000400000 */
[----:B------:R-:W-:Y:S01]  /*14150*/  @!P3 FMUL R16, R16, R16 ;  /* 0x000000101010b220 */ /* 0x000fe20000400000 */
[----:B------:R-:W-:Y:S01]  /*14160*/  @!P4 STL [R1+0x70], R17 ;  /* 0x000070110100c387 */ /* 0x000fe20000100800 */
[----:B------:R-:W-:Y:S01]  /*14170*/  FSETP.GEU.AND P4, PT, R131, -126, PT ;  /* 0xc2fc00008300780b */ /* 0x000fe20003f8e000 */
[----:B------:R-:W-:Y:S02]  /*14180*/  @!P2 FMUL R57, R57, R57 ;  /* 0x000000393939a220 */ /* 0x000fe40000400000 */
[----:B------:R-:W-:Y:S01]  /*14190*/  @!P3 STL [R1+0x74], R16 ;  /* 0x000074100100b387 */ /* 0x000fe20000100800 */
[----:B------:R-:W-:-:S02]  /*141a0*/  FSETP.GEU.AND P3, PT, R132, -126, PT ;  /* 0xc2fc00008400780b */ /* 0x000fc40003f6e000 */
[----:B------:R-:W-:Y:S01]  /*141b0*/  FSETP.GEU.AND P5, PT, R122, -126, PT ;  /* 0xc2fc00007a00780b */ /* 0x000fe20003fae000 */
[----:B------:R-:W-:Y:S01]  /*141c0*/  @!P2 STL [R1+0x48], R57 ;  /* 0x000048390100a387 */ /* 0x000fe20000100800 */
[----:B------:R-:W-:Y:S01]  /*141d0*/  FSETP.GEU.AND P2, PT, R133, -126, PT ;  /* 0xc2fc00008500780b */ /* 0x000fe20003f4e000 */
[----:B------:R-:W-:Y:S01]  /*141e0*/  @!P1 FMUL R134, R134, 0.5 ;  /* 0x3f00000086869820 */ /* 0x000fe20000400000 */
[----:B--2---:R-:W-:Y:S01]  /*141f0*/  @!P0 FMUL R142, R142, R142 ;  /* 0x0000008e8e8e8220 */ /* 0x004fe20000400000 */
[----:B------:R-:W-:Y:S02]  /*14200*/  FSETP.GEU.AND P0, PT, R27, -126, PT ;  /* 0xc2fc00001b00780b */ /* 0x000fe40003f0e000 */
[----:B------:R-:W-:Y:S01]  /*14210*/  @!P4 FMUL R131, R131, 0.5 ;  /* 0x3f0000008383c820 */ /* 0x000fe20000400000 */
[----:B------:R-:W1:Y:S03]  /*14220*/  MUFU.EX2 R13, R134 ;  /* 0x00000086000d7308 */ /* 0x000e660000000800 */
[----:B------:R-:W-:-:S02]  /*14230*/  @!P3 FMUL R132, R132, 0.5 ;  /* 0x3f0000008484b820 */ /* 0x000fc40000400000 */
[----:B------:R-:W-:Y:S02]  /*14240*/  @!P5 FMUL R122, R122, 0.5 ;  /* 0x3f0000007a7ad820 */ /* 0x000fe40000400000 */
[----:B------:R-:W-:Y:S01]  /*14250*/  @!P2 FMUL R133, R133, 0.5 ;  /* 0x3f0000008585a820 */ /* 0x000fe20000400000 */
[----:B------:R-:W2:Y:S02]  /*14260*/  MUFU.EX2 R59, R131 ;  /* 0x00000083003b7308 */ /* 0x000ea40000000800 */
[----:B------:R-:W-:-:S06]  /*14270*/  @!P0 FMUL R27, R27, 0.5 ;  /* 0x3f0000001b1b8820 */ /* 0x000fcc0000400000 */
[----:B------:R-:W3:Y:S01]  /*14280*/  MUFU.EX2 R15, R132 ;  /* 0x00000084000f7308 */ /* 0x000ee20000000800 */
[----:B-1----:R-:W-:Y:S01]  /*14290*/  @!P1 FMUL R13, R13, R13 ;  /* 0x0000000d0d0d9220 */ /* 0x002fe20000400000 */
[----:B------:R-:W-:-:S04]  /*142a0*/  FSETP.GEU.AND P1, PT, R141, -126, PT ;  /* 0xc2fc00008d00780b */ /* 0x000fc80003f2e000 */
[----:B------:R-:W-:Y:S02]  /*142b0*/  STL [R1+0x28], R13 ;  /* 0x0000280d01007387 */ /* 0x000fe40000100800 */
[----:B------:R-:W1:Y:S01]  /*142c0*/  MUFU.EX2 R20, R133 ;  /* 0x0000008500147308 */ /* 0x000e620000000800 */
[----:B--2---:R-:W-:Y:S01]  /*142d0*/  @!P4 FMUL R59, R59, R59 ;  /* 0x0000003b3b3bc220 */ /* 0x004fe20000400000 */
[----:B------:R-:W-:-:S04]  /*142e0*/  FSETP.GEU.AND P4, PT, R138, -126, PT ;  /* 0xc2fc00008a00780b */ /* 0x000fc80003f8e000 */
[----:B------:R2:W-:Y:S01]  /*142f0*/  STL [R1+0x3c], R59 ;  /* 0x00003c3b01007387 */ /* 0x0005e20000100800 */
[----:B------:R-:W-:Y:S01]  /*14300*/  @!P1 FMUL R141, R141, 0.5 ;  /* 0x3f0000008d8d9820 */ /* 0x000fe20000400000 */
[----:B------:R-:W4:Y:S01]  /*14310*/  MUFU.EX2 R137, R27 ;  /* 0x0000001b00897308 */ /* 0x000f220000000800 */
[----:B---3--:R-:W-:Y:S01]  /*14320*/  @!P3 FMUL R15, R15, R15 ;  /* 0x0000000f0f0fb220 */ /* 0x008fe20000400000 */
[----:B------:R-:W-:-:S04]  /*14330*/  FSETP.GEU.AND P3, PT, R139, -126, PT ;  /* 0xc2fc00008b00780b */ /* 0x000fc80003f6e000 */
[----:B------:R3:W-:Y:S01]  /*14340*/  STL [R1+0x68], R15 ;  /* 0x0000680f01007387 */ /* 0x0007e20000100800 */
[----:B------:R-:W-:Y:S01]  /*14350*/  @!P4 FMUL R138, R138, 0.5 ;  /* 0x3f0000008a8ac820 */ /* 0x000fe20000400000 */
[----:B------:R-:W5:Y:S01]  /*14360*/  MUFU.EX2 R9, R141 ;  /* 0x0000008d00097308 */ /* 0x000f620000000800 */
[----:B-1----:R-:W-:Y:S01]  /*14370*/  @!P2 FMUL R20, R20, R20 ;  /* 0x000000141414a220 */ /* 0x002fe20000400000 */
[----:B------:R-:W-:-:S04]  /*14380*/  FSETP.GEU.AND P2, PT, R140, -126, PT ;  /* 0xc2fc00008c00780b */ /* 0x000fc80003f4e000 */
[----:B------:R3:W-:Y:S01]  /*14390*/  STL [R1+0x6c], R20 ;  /* 0x00006c1401007387 */ /* 0x0007e20000100800 */
[----:B------:R-:W-:Y:S01]  /*143a0*/  @!P3 FMUL R139, R139, 0.5 ;  /* 0x3f0000008b8bb820 */ /* 0x000fe20000400000 */
[----:B------:R-:W1:Y:S01]  /*143b0*/  MUFU.EX2 R10, R138 ;  /* 0x0000008a000a7308 */ /* 0x000e620000000800 */
[----:B----4-:R-:W-:Y:S01]  /*143c0*/  @!P0 FMUL R137, R137, R137 ;  /* 0x0000008989898220 */ /* 0x010fe20000400000 */
[----:B------:R-:W-:Y:S02]  /*143d0*/  FSETP.GEU.AND P0, PT, R34, -126, PT ;  /* 0xc2fc00002200780b */ /* 0x000fe40003f0e000 */
[----:B------:R-:W-:-:S03]  /*143e0*/  MOV R27, R16 ;  /* 0x00000010001b7202 */ /* 0x000fc60000000f00 */
[----:B------:R-:W-:Y:S01]  /*143f0*/  @!P2 FMUL R140, R140, 0.5 ;  /* 0x3f0000008c8ca820 */ /* 0x000fe20000400000 */
[----:B------:R-:W4:Y:S01]  /*14400*/  MUFU.EX2 R157, R139 ;  /* 0x0000008b009d7308 */ /* 0x000f220000000800 */
[----:B-----5:R-:W-:Y:S01]  /*14410*/  @!P1 FMUL R9, R9, R9 ;  /* 0x0000000909099220 */ /* 0x020fe20000400000 */
[----:B------:R-:W-:Y:S02]  /*14420*/  FSETP.GEU.AND P1, PT, R148, -126, PT ;  /* 0xc2fc00009400780b */ /* 0x000fe40003f2e000 */
[----:B--2---:R-:W-:Y:S02]  /*14430*/  F2FP.BF16.F32.PACK_AB R59, R59, R21 ;  /* 0x000000153b3b723e */ /* 0x004fe400000010ff */
[----:B------:R3:W-:Y:S01]  /*14440*/  STL [R1+0x64], R9 ;  /* 0x0000640901007387 */ /* 0x0007e20000100800 */
[----:B------:R-:W-:Y:S01]  /*14450*/  @!P0 FMUL R34, R34, 0.5 ;  /* 0x3f00000022228820 */ /* 0x000fe20000400000 */
[----:B------:R-:W2:Y:S01]  /*14460*/  MUFU.EX2 R8, R140 ;  /* 0x0000008c00087308 */ /* 0x000ea20000000800 */
[----:B-1----:R-:W-:Y:S01]  /*14470*/  @!P4 FMUL R10, R10, R10 ;  /* 0x0000000a0a0ac220 */ /* 0x002fe20000400000 */
[----:B------:R-:W-:-:S04]  /*14480*/  FSETP.GEU.AND P4, PT, R145, -126, PT ;  /* 0xc2fc00009100780b */ /* 0x000fc80003f8e000 */
[----:B------:R3:W-:Y:S01]  /*14490*/  STL [R1+0x18], R10 ;  /* 0x0000180a01007387 */ /* 0x0007e20000100800 */
[----:B------:R-:W-:Y:S01]  /*144a0*/  @!P1 FMUL R148, R148, 0.5 ;  /* 0x3f00000094949820 */ /* 0x000fe20000400000 */
[----:B------:R-:W1:Y:S01]  /*144b0*/  MUFU.EX2 R140, R122 ;  /* 0x0000007a008c7308 */ /* 0x000e620000000800 */
[----:B----4-:R-:W-:Y:S01]  /*144c0*/  @!P3 FMUL R157, R157, R157 ;  /* 0x0000009d9d9db220 */ /* 0x010fe20000400000 */
[----:B------:R-:W-:-:S05]  /*144d0*/  FSETP.GEU.AND P3, PT, R146, -126, PT ;  /* 0xc2fc00009200780b */ /* 0x000fca0003f6e000 */
[----:B------:R-:W-:Y:S01]  /*144e0*/  @!P4 FMUL R145, R145, 0.5 ;  /* 0x3f0000009191c820 */ /* 0x000fe20000400000 */
[----:B------:R-:W4:Y:S01]  /*144f0*/  MUFU.EX2 R6, R148 ;  /* 0x0000009400067308 */ /* 0x000f220000000800 */
[----:B--2---:R-:W-:Y:S01]  /*14500*/  @!P2 FMUL R8, R8, R8 ;  /* 0x000000080808a220 */ /* 0x004fe20000400000 */
[----:B------:R-:W-:-:S04]  /*14510*/  FSETP.GEU.AND P2, PT, R147, -126, PT ;  /* 0xc2fc00009300780b */ /* 0x000fc80003f4e000 */
[----:B------:R3:W-:Y:S01]  /*14520*/  STL [R1+0x60], R8 ;  /* 0x0000600801007387 */ /* 0x0007e20000100800 */
[----:B------:R-:W-:Y:S01]  /*14530*/  @!P3 FMUL R146, R146, 0.5 ;  /* 0x3f0000009292b820 */ /* 0x000fe20000400000 */
[----:B------:R-:W2:Y:S01]  /*14540*/  MUFU.EX2 R185, R145 ;  /* 0x0000009100b97308 */ /* 0x000ea20000000800 */
[----:B-1----:R-:W-:Y:S01]  /*14550*/  @!P5 FMUL R140, R140, R140 ;  /* 0x0000008c8c8cd220 */ /* 0x002fe20000400000 */
[----:B------:R-:W-:-:S05]  /*14560*/  FSETP.GEU.AND P5, PT, R29, -126, PT ;  /* 0xc2fc00001d00780b */ /* 0x000fca0003fae000 */
[----:B------:R-:W-:Y:S01]  /*14570*/  @!P2 FMUL R147, R147, 0.5 ;  /* 0x3f0000009393a820 */ /* 0x000fe20000400000 */
[----:B------:R-:W1:Y:S01]  /*14580*/  MUFU.EX2 R182, R146 ;  /* 0x0000009200b67308 */ /* 0x000e620000000800 */
[----:B----4-:R-:W-:Y:S01]  /*14590*/  @!P1 FMUL R6, R6, R6 ;  /* 0x0000000606069220 */ /* 0x010fe20000400000 */
[----:B------:R-:W-:-:S04]  /*145a0*/  FSETP.GEU.AND P1, PT, R155, -126, PT ;  /* 0xc2fc00009b00780b */ /* 0x000fc80003f2e000 */
[----:B------:R3:W-:Y:S01]  /*145b0*/  STL [R1+0x58], R6 ;  /* 0x0000580601007387 */ /* 0x0007e20000100800 */
[----:B------:R-:W-:Y:S01]  /*145c0*/  @!P5 FMUL R29, R29, 0.5 ;  /* 0x3f0000001d1dd820 */ /* 0x000fe20000400000 */
[----:B------:R-:W4:Y:S01]  /*145d0*/  MUFU.EX2 R183, R147 ;  /* 0x0000009300b77308 */ /* 0x000f220000000800 */
[----:B--2---:R-:W-:Y:S01]  /*145e0*/  @!P4 FMUL R185, R185, R185 ;  /* 0x000000b9b9b9c220 */ /* 0x004fe20000400000 */
[----:B------:R-:W-:-:S05]  /*145f0*/  FSETP.GEU.AND P4, PT, R152, -126, PT ;  /* 0xc2fc00009800780b */ /* 0x000fca0003f8e000 */
[----:B------:R-:W-:Y:S01]  /*14600*/  @!P1 FMUL R155, R155, 0.5 ;  /* 0x3f0000009b9b9820 */ /* 0x000fe20000400000 */
[----:B------:R-:W2:Y:S01]  /*14610*/  MUFU.EX2 R148, R114 ;  /* 0x0000007200947308 */ /* 0x000ea20000000800 */
[----:B-1----:R-:W-:Y:S01]  /*14620*/  @!P3 FMUL R182, R182, R182 ;  /* 0x000000b6b6b6b220 */ /* 0x002fe20000400000 */
[----:B------:R-:W-:-:S05]  /*14630*/  FSETP.GEU.AND P3, PT, R153, -126, PT ;  /* 0xc2fc00009900780b */ /* 0x000fca0003f6e000 */
[----:B------:R-:W-:Y:S01]  /*14640*/  @!P4 FMUL R152, R152, 0.5 ;  /* 0x3f0000009898c820 */ /* 0x000fe20000400000 */
[----:B------:R-:W1:Y:S01]  /*14650*/  MUFU.EX2 R173, R155 ;  /* 0x0000009b00ad7308 */ /* 0x000e620000000800 */
[----:B----4-:R-:W-:Y:S01]  /*14660*/  @!P2 FMUL R183, R183, R183 ;  /* 0x000000b7b7b7a220 */ /* 0x010fe20000400000 */
[----:B------:R-:W-:-:S05]  /*14670*/  FSETP.GEU.AND P2, PT, R154, -126, PT ;  /* 0xc2fc00009a00780b */ /* 0x000fca0003f4e000 */
        /* <DEDUP_REMOVED lines=103> */
[----:B------:R-:W-:-:S04]  /*14cf0*/  FSETP.GEU.AND P6, PT, R42, -126, PT ;  /* 0xc2fc00002a00780b */ /* 0x000fc80003fce000 */
[----:B------:R-:W-:Y:S01]  /*14d00*/  F2FP.BF16.F32.PACK_AB R29, R131, R130 ;  /* 0x00000082831d723e */ /* 0x000fe200000010ff */
[----:B------:R-:W-:Y:S01]  /*14d10*/  @!P2 FMUL R25, R25, 0.5 ;  /* 0x3f0000001919a820 */ /* 0x000fe20000400000 */
[----:B------:R-:W1:Y:S01]  /*14d20*/  MUFU.EX2 R170, R24 ;  /* 0x0000001800aa7308 */ /* 0x000e620000000800 */
[----:B----4-:R-:W-:Y:S01]  /*14d30*/  @!P1 FMUL R136, R136, R136 ;  /* 0x0000008888889220 */ /* 0x010fe20000400000 */
[----:B------:R-:W-:Y:S02]  /*14d40*/  FSETP.GEU.AND P1, PT, R33, -126, PT ;  /* 0xc2fc00002100780b */ /* 0x000fe40003f2e000 */
[----:B------:R-:W-:-:S03]  /*14d50*/  MOV R26, R17 ;  /* 0x00000011001a7202 */ /* 0x000fc60000000f00 */
[----:B------:R-:W-:Y:S01]  /*14d60*/  @!P6 FMUL R42, R42, 0.5 ;  /* 0x3f0000002a2ae820 */ /* 0x000fe20000400000 */
[----:B------:R-:W4:Y:S01]  /*14d70*/  MUFU.EX2 R171, R25 ;  /* 0x0000001900ab7308 */ /* 0x000f220000000800 */
[----:B--2---:R-:W-:Y:S01]  /*14d80*/  @!P4 FMUL R141, R141, R141 ;  /* 0x0000008d8d8dc220 */ /* 0x004fe20000400000 */
[----:B------:R-:W-:-:S05]  /*14d90*/  FSETP.GEU.AND P4, PT, R30, -126, PT ;  /* 0xc2fc00001e00780b */ /* 0x000fca0003f8e000 */
[----:B------:R-:W-:Y:S01]  /*14da0*/  @!P1 FMUL R33, R33, 0.5 ;  /* 0x3f00000021219820 */ /* 0x000fe20000400000 */
[----:B------:R-:W2:Y:S01]  /*14db0*/  MUFU.EX2 R128, R36 ;  /* 0x0000002400807308 */ /* 0x000ea20000000800 */
[----:B-1----:R-:W-:Y:S01]  /*14dc0*/  @!P3 FMUL R170, R170, R170 ;  /* 0x000000aaaaaab220 */ /* 0x002fe20000400000 */
[----:B------:R-:W-:Y:S02]  /*14dd0*/  FSETP.GEU.AND P3, PT, R31, -126, PT ;  /* 0xc2fc00001f00780b */ /* 0x000fe40003f6e000 */
[----:B------:R-:W-:-:S03]  /*14de0*/  MOV R24, R19 ;  /* 0x0000001300187202 */ /* 0x000fc60000000f00 */
[----:B------:R-:W-:Y:S01]  /*14df0*/  @!P4 FMUL R30, R30, 0.5 ;  /* 0x3f0000001e1ec820 */ /* 0x000fe20000400000 */
[----:B------:R-:W1:Y:S01]  /*14e00*/  MUFU.EX2 R163, R33 ;  /* 0x0000002100a37308 */ /* 0x000e620000000800 */
[----:B----4-:R-:W-:Y:S01]  /*14e10*/  @!P2 FMUL R171, R171, R171 ;  /* 0x000000abababa220 */ /* 0x010fe20000400000 */
[----:B------:R-:W-:Y:S02]  /*14e20*/  FSETP.GEU.AND P2, PT, R32, -126, PT ;  /* 0xc2fc00002000780b */ /* 0x000fe40003f4e000 */
[----:B------:R-:W-:Y:S02]  /*14e30*/  MOV R25, R18 ;  /* 0x0000001200197202 */ /* 0x000fe40000000f00 */
[----:B------:R-:W-:Y:S01]  /*14e40*/  F2FP.BF16.F32.PACK_AB R58, R24, R58 ;  /* 0x0000003a183a723e */ /* 0x000fe200000010ff */
[----:B------:R-:W-:Y:S01]  /*14e50*/  @!P3 FMUL R31, R31, 0.5 ;  /* 0x3f0000001f1fb820 */ /* 0x000fe20000400000 */
[----:B------:R-:W4:Y:S01]  /*14e60*/  MUFU.EX2 R132, R30 ;  /* 0x0000001e00847308 */ /* 0x000f220000000800 */
[----:B--2---:R-:W-:Y:S01]  /*14e70*/  @!P5 FMUL R128, R128, R128 ;  /* 0x000000808080d220 */ /* 0x004fe20000400000 */
[----:B------:R-:W-:-:S02]  /*14e80*/  FSETP.GEU.AND P5, PT, R43, -126, PT ;  /* 0xc2fc00002b00780b */ /* 0x000fc40003fae000 */
[----:B------:R-:W-:Y:S02]  /*14e90*/  F2FP.BF16.F32.PACK_AB R57, R25, R57 ;  /* 0x000000391939723e */ /* 0x000fe400000010ff */
[----:B------:R-:W-:Y:S01]  /*14ea0*/  F2FP.BF16.F32.PACK_AB R24, R171, R170 ;  /* 0x000000aaab18723e */ /* 0x000fe200000010ff */
[----:B------:R-:W-:Y:S01]  /*14eb0*/  @!P2 FMUL R32, R32, 0.5 ;  /* 0x3f0000002020a820 */ /* 0x000fe20000400000 */
[----:B------:R-:W2:Y:S01]  /*14ec0*/  MUFU.EX2 R133, R31 ;  /* 0x0000001f00857308 */ /* 0x000ea20000000800 */
[----:B-1----:R-:W-:Y:S01]  /*14ed0*/  @!P1 FMUL R163, R163, R163 ;  /* 0x000000a3a3a39220 */ /* 0x002fe20000400000 */
[----:B------:R-:W-:Y:S02]  /*14ee0*/  FSETP.GEU.AND P1, PT, R40, -126, PT ;  /* 0xc2fc00002800780b */ /* 0x000fe40003f2e000 */
[----:B------:R-:W-:-:S03]  /*14ef0*/  F2FP.BF16.F32.PACK_AB R25, R137, R136 ;  /* 0x000000888919723e */ /* 0x000fc600000010ff */
        /* <DEDUP_REMOVED lines=21> */
[----:B------:R-:W-:Y:S01]  /*15050*/  F2FP.BF16.F32.PACK_AB R32, R147, R146 ;  /* 0x000000929320723e */ /* 0x000fe200000010ff */
        /* <DEDUP_REMOVED lines=22> */
[----:B------:R-:W-:Y:S01]  /*151c0*/  F2FP.BF16.F32.PACK_AB R33, R123, R122 ;  /* 0x0000007a7b21723e */ /* 0x000fe200000010ff */
        /* <DEDUP_REMOVED lines=57> */
[----:B------:R-:W-:Y:S02]  /*15560*/  FSETP.GEU.AND P6, PT, R67, -126, PT ;  /* 0xc2fc00004300780b */ /* 0x000fe40003fce000 */
[----:B------:R-:W-:-:S03]  /*15570*/  F2FP.BF16.F32.PACK_AB R60, R20, R15 ;  /* 0x0000000f143c723e */ /* 0x000fc600000010ff */
[----:B------:R-:W-:Y:S01]  /*15580*/  @!P0 FMUL R66, R66, 0.5 ;  /* 0x3f00000042428820 */ /* 0x000fe20000400000 */
[----:B------:R-:W2:Y:S01]  /*15590*/  MUFU.EX2 R109, R63 ;  /* 0x0000003f006d7308 */ /* 0x000ea20000000800 */
[----:B-1----:R-:W-:Y:S01]  /*155a0*/  @!P5 FMUL R127, R127, R127 ;  /* 0x0000007f7f7fd220 */ /* 0x002fe20000400000 */
[----:B------:R-:W-:Y:S02]  /*155b0*/  FSETP.GEU.AND P5, PT, R68, -126, PT ;  /* 0xc2fc00004400780b */ /* 0x000fe40003fae000 */
[----:B------:R-:W-:Y:S02]  /*155c0*/  F2FP.BF16.F32.PACK_AB R61, R14, R13 ;  /* 0x0000000d0e3d723e */ /* 0x000fe400000010ff */
[----:B------:R-:W-:Y:S01]  /*155d0*/  F2FP.BF16.F32.PACK_AB R40, R127, R126 ;  /* 0x0000007e7f28723e */ /* 0x000fe200000010ff */
[----:B------:R-:W-:Y:S01]  /*155e0*/  @!P6 FMUL R67, R67, 0.5 ;  /* 0x3f0000004343e820 */ /* 0x000fe20000400000 */
[----:B------:R-:W1:Y:S01]  /*155f0*/  MUFU.EX2 R104, R64 ;  /* 0x0000004000687308 */ /* 0x000e620000000800 */
[----:B----4-:R-:W-:Y:S01]  /*15600*/  @!P4 FMUL R108, R108, R108 ;  /* 0x0000006c6c6cc220 */ /* 0x010fe20000400000 */
[----:B------:R-:W-:-:S02]  /*15610*/  FSETP.GEU.AND P4, PT, R69, -126, PT ;  /* 0xc2fc00004500780b */ /* 0x000fc40003f8e000 */
[----:B------:R-:W-:-:S03]  /*15620*/  F2FP.BF16.F32.PACK_AB R62, R12, R11 ;  /* 0x0000000b0c3e723e */ /* 0x000fc600000010ff */
[----:B------:R-:W-:Y:S01]  /*15630*/  @!P5 FMUL R68, R68, 0.5 ;  /* 0x3f0000004444d820 */ /* 0x000fe20000400000 */
[----:B------:R-:W4:Y:S01]  /*15640*/  MUFU.EX2 R105, R65 ;  /* 0x0000004100697308 */ /* 0x000f220000000800 */
[----:B--2---:R-:W-:Y:S01]  /*15650*/  @!P3 FMUL R109, R109, R109 ;  /* 0x0000006d6d6db220 */ /* 0x004fe20000400000 */
[----:B------:R-:W-:Y:S02]  /*15660*/  FSETP.GEU.AND P3, PT, R70, -126, PT ;  /* 0xc2fc00004600780b */ /* 0x000fe40003f6e000 */
[----:B------:R-:W-:Y:S02]  /*15670*/  F2FP.BF16.F32.PACK_AB R63, R157, R10 ;  /* 0x0000000a9d3f723e */ /* 0x000fe400000010ff */
[----:B------:R-:W-:Y:S01]  /*15680*/  F2FP.BF16.F32.PACK_AB R41, R109, R108 ;  /* 0x0000006c6d29723e */ /* 0x000fe200000010ff */
[----:B------:R-:W-:Y:S01]  /*15690*/  @!P4 FMUL R69, R69, 0.5 ;  /* 0x3f0000004545c820 */ /* 0x000fe20000400000 */
[----:B------:R-:W2:Y:S01]  /*156a0*/  MUFU.EX2 R102, R66 ;  /* 0x0000004200667308 */ /* 0x000ea20000000800 */
[----:B-1----:R-:W-:Y:S01]  /*156b0*/  @!P2 FMUL R104, R104, R104 ;  /* 0x000000686868a220 */ /* 0x002fe20000400000 */
[----:B------:R-:W-:-:S02]  /*156c0*/  FSETP.GEU.AND P2, PT, R71, -126, PT ;  /* 0xc2fc00004700780b */ /* 0x000fc40003f4e000 */
[----:B------:R-:W-:-:S03]  /*156d0*/  F2FP.BF16.F32.PACK_AB R64, R9, R8 ;  /* 0x000000080940723e */ /* 0x000fc600000010ff */
[----:B------:R-:W-:Y:S01]  /*156e0*/  @!P3 FMUL R70, R70, 0.5 ;  /* 0x3f0000004646b820 */ /* 0x000fe20000400000 */
[----:B------:R-:W1:Y:S01]  /*156f0*/  MUFU.EX2 R103, R67 ;  /* 0x0000004300677308 */ /* 0x000e620000000800 */
[----:B----4-:R-:W-:Y:S01]  /*15700*/  @!P1 FMUL R105, R105, R105 ;  /* 0x0000006969699220 */ /* 0x010fe20000400000 */
[----:B------:R-:W-:Y:S02]  /*15710*/  FSETP.GEU.AND P1, PT, R72, -126, PT ;  /* 0xc2fc00004800780b */ /* 0x000fe40003f2e000 */
[----:B------:R-:W-:Y:S02]  /*15720*/  F2FP.BF16.F32.PACK_AB R65, R187, R186 ;  /* 0x000000babb41723e */ /* 0x000fe400000010ff */
[----:B------:R-:W-:Y:S01]  /*15730*/  F2FP.BF16.F32.PACK_AB R42, R105, R104 ;  /* 0x00000068692a723e */ /* 0x000fe200000010ff */
[----:B------:R-:W-:Y:S01]  /*15740*/  @!P2 FMUL R71, R71, 0.5 ;  /* 0x3f0000004747a820 */ /* 0x000fe20000400000 */
[----:B------:R-:W4:Y:S01]  /*15750*/  MUFU.EX2 R116, R68 ;  /* 0x0000004400747308 */ /* 0x000f220000000800 */
[----:B--2---:R-:W-:Y:S01]  /*15760*/  @!P0 FMUL R102, R102, R102 ;  /* 0x0000006666668220 */ /* 0x004fe20000400000 */
[----:B------:R-:W-:-:S02]  /*15770*/  FSETP.GEU.AND P0, PT, R73, -126, PT ;  /* 0xc2fc00004900780b */ /* 0x000fc40003f0e000 */
        /* <DEDUP_REMOVED lines=81> */
[----:B------:R-:W-:Y:S02]  /*15c90*/  LOP3.LUT P6, RZ, R0, 0x3, R56, 0x48, !PT ;  /* 0x0000000300ff7812 */ /* 0x000fe400078c4838 */
[----:B------:R-:W-:Y:S02]  /*15ca0*/  F2FP.BF16.F32.PACK_AB R56, R27, R26 ;  /* 0x0000001a1b38723e */ /* 0x000fe400000010ff */
[----:B------:R-:W-:Y:S01]  /*15cb0*/  F2FP.BF16.F32.PACK_AB R81, R153, R152 ;  /* 0x000000989951723e */ /* 0x000fe200000010ff */
[----:B------:R-:W-:Y:S01]  /*15cc0*/  @!P0 FMUL R87, R87, 0.5 ;  /* 0x3f00000057578820 */ /* 0x000fe20000400000 */
[----:B------:R-:W2:Y:S01]  /*15cd0*/  MUFU.EX2 R94, R84 ;  /* 0x00000054005e7308 */ /* 0x000ea20000000800 */
[----:B-1----:R-:W-:Y:S01]  /*15ce0*/  @!P5 FMUL R18, R18, R18 ;  /* 0x000000121212d220 */ /* 0x002fe20000400000 */
[----:B------:R-:W-:-:S02]  /*15cf0*/  F2FP.BF16.F32.PACK_AB R82, R151, R150 ;  /* 0x000000969752723e */ /* 0x000fc400000010ff */
[----:B------:R-:W-:Y:S02]  /*15d00*/  F2FP.BF16.F32.PACK_AB R26, R135, R134 ;  /* 0x00000086871a723e */ /* 0x000fe400000010ff */
[----:B------:R-:W-:Y:S02]  /*15d10*/  F2FP.BF16.F32.PACK_AB R27, R133, R132 ;  /* 0x00000084851b723e */ /* 0x000fe400000010ff */
[----:B------:R-:W1:Y:S01]  /*15d20*/  MUFU.EX2 R95, R85 ;  /* 0x00000055005f7308 */ /* 0x000e620000000800 */
[----:B----4-:R-:W-:Y:S01]  /*15d30*/  @!P4 FMUL R19, R19, R19 ;  /* 0x000000131313c220 */ /* 0x010fe20000400000 */
[----:B------:R-:W-:Y:S02]  /*15d40*/  F2FP.BF16.F32.PACK_AB R83, R149, R148 ;  /* 0x000000949553723e */ /* 0x000fe400000010ff */
[----:B------:R-:W-:Y:S02]  /*15d50*/  F2FP.BF16.F32.PACK_AB R50, R23, R22 ;  /* 0x000000161732723e */ /* 0x000fe400000010ff */
[----:B------:R-:W-:-:S02]  /*15d60*/  F2FP.BF16.F32.PACK_AB R51, R19, R18 ;  /* 0x000000121333723e */ /* 0x000fc400000010ff */
[----:B------:R-:W4:Y:S01]  /*15d70*/  MUFU.EX2 R16, R86 ;  /* 0x0000005600107308 */ /* 0x000f220000000800 */
[----:B--2---:R-:W-:Y:S01]  /*15d80*/  @!P3 FMUL R94, R94, R94 ;  /* 0x0000005e5e5eb220 */ /* 0x004fe20000400000 */
[----:B------:R-:W-:-:S06]  /*15d90*/  F2FP.BF16.F32.PACK_AB R84, R181, R180 ;  /* 0x000000b4b554723e */ /* 0x000fcc00000010ff */
[----:B------:R-:W2:Y:S01]  /*15da0*/  MUFU.EX2 R17, R87 ;  /* 0x0000005700117308 */ /* 0x000ea20000000800 */
[----:B-1----:R-:W-:Y:S01]  /*15db0*/  @!P2 FMUL R95, R95, R95 ;  /* 0x0000005f5f5fa220 */ /* 0x002fe20000400000 */
[----:B------:R-:W-:-:S04]  /*15dc0*/  F2FP.BF16.F32.PACK_AB R85, R145, R144 ;  /* 0x000000909155723e */ /* 0x000fc800000010ff */
[----:B------:R-:W-:Y:S01]  /*15dd0*/  F2FP.BF16.F32.PACK_AB R52, R95, R94 ;  /* 0x0000005e5f34723e */ /* 0x000fe200000010ff */
[----:B----4-:R-:W-:Y:S01]  /*15de0*/  @!P1 FMUL R16, R16, R16 ;  /* 0x0000001010109220 */ /* 0x010fe20000400000 */
[----:B------:R-:W-:Y:S01]  /*15df0*/  F2FP.BF16.F32.PACK_AB R86, R143, R142 ;  /* 0x0000008e8f56723e */ /* 0x000fe200000010ff */
[----:B--2---:R-:W-:Y:S01]  /*15e00*/  @!P0 FMUL R17, R17, R17 ;  /* 0x0000001111118220 */ /* 0x004fe20000400000 */
[----:B------:R-:W-:-:S04]  /*15e10*/  F2FP.BF16.F32.PACK_AB R87, R141, R140 ;  /* 0x0000008c8d57723e */ /* 0x000fc800000010ff */
[----:B------:R-:W-:Y:S01]  /*15e20*/  F2FP.BF16.F32.PACK_AB R53, R17, R16 ;  /* 0x000000101135723e */ /* 0x000fe200000010ff */
[----:B---3--:R-:W-:Y:S06]  /*15e30*/  @!P6 BRA `(.L_x_269) ;  /* 0x000000000040e947 */ /* 0x008fec0003800000 */
        /* <DEDUP_REMOVED lines=16> */
.L_x_269:
[C---:B------:R-:W-:Y:S01]  /*15f40*/  FSETP.NEU.AND P0, PT, R179.reuse, -INF , PT ;  /* 0xff800000b300780b */ /* 0x040fe20003f0d000 */
[----:B------:R-:W-:Y:S05]  /*15f50*/  WARPSYNC.ALL ;  /* 0x0000000000007948 */ /* 0x000fea0003800000 */
[----:B------:R-:W-:Y:S01]  /*15f60*/  FSEL R0, R179, RZ, P0 ;  /* 0x000000ffb3007208 */ /* 0x000fe20000000000 */
[----:B------:R1:W-:Y:S01]  /*15f70*/  STTM.x32 tmem[UR37], R56 ;  /* 0x00000038000079ed */ /* 0x0003e200082c0025 */
[----:B------:R-:W-:-:S03]  /*15f80*/  UIADD3 UR4, UPT, UPT, UR37, 0x20, URZ ;  /* 0x0000002025047890 */ /* 0x000fc6000fffe0ff */
[----:B------:R-:W-:Y:S01]  /*15f90*/  FMUL R0, R0, -UR36 ;  /* 0x8000002400007c20 */ /* 0x000fe20008400000 */
[----:B------:R-:W-:-:S03]  /*15fa0*/  USHF.R.U32.HI UR4, URZ, 0x15, UR4 ;  /* 0x00000015ff047899 */ /* 0x000fc60008011604 */
[--C-:B------:R-:W-:Y:S02]  /*15fb0*/  FFMA2 R88, R88.F32x2.HI_LO, UR36.F32, R0.reuse.F32 ;  /* 0x0000002458587c49 */ /* 0x100fe40009200000 */
[----:B------:R-:W-:Y:S01]  /*15fc0*/  FFMA2 R90, R90.F32x2.HI_LO, UR36.F32, R0.F32 ;  /* 0x000000245a5a7c49 */ /* 0x000fe20009200000 */
[----:B------:R-:W-:Y:S02]  /*15fd0*/  MOV R0, UR4 ;  /* 0x0000000400007c02 */ /* 0x000fe40008000f00 */
[----:B------:R-:W-:Y:S02]  /*15fe0*/  FSETP.GEU.AND P4, PT, R88, -126, PT ;  /* 0xc2fc00005800780b */ /* 0x000fe40003f8e000 */
[----:B------:R-:W-:Y:S02]  /*15ff0*/  FSETP.GEU.AND P3, PT, R89, -126, PT ;  /* 0xc2fc00005900780b */ /* 0x000fe40003f6e000 */
[----:B------:R-:W-:Y:S02]  /*16000*/  FSETP.GEU.AND P2, PT, R90, -126, PT ;  /* 0xc2fc00005a00780b */ /* 0x000fe40003f4e000 */
[----:B------:R-:W-:-:S07]  /*16010*/  FSETP.GEU.AND P1, PT, R91, -126, PT ;  /* 0xc2fc00005b00780b */ /* 0x000fce0003f2e000 */
[----:B------:R-:W-:Y:S02]  /*16020*/  @!P4 FMUL R88, R88, 0.5 ;  /* 0x3f0000005858c820 */ /* 0x000fe40000400000 */
[----:B------:R-:W-:Y:S02]  /*16030*/  @!P3 FMUL R89, R89, 0.5 ;  /* 0x3f0000005959b820 */ /* 0x000fe40000400000 */
[----:B------:R-:W-:Y:S02]  /*16040*/  @!P2 FMUL R90, R90, 0.5 ;  /* 0x3f0000005a5aa820 */ /* 0x000fe40000400000 */
[----:B------:R-:W-:Y:S01]  /*16050*/  @!P1 FMUL R91, R91, 0.5 ;  /* 0x3f0000005b5b9820 */ /* 0x000fe20000400000 */
[----:B------:R-:W2:Y:S08]  /*16060*/  MUFU.EX2 R88, R88 ;  /* 0x0000005800587308 */ /* 0x000eb00000000800 */
[----:B------:R-:W3:Y:S08]  /*16070*/  MUFU.EX2 R89, R89 ;  /* 0x0000005900597308 */ /* 0x000ef00000000800 */
[----:B------:R-:W4:Y:S01]  /*16080*/  MUFU.EX2 R90, R90 ;  /* 0x0000005a005a7308 */ /* 0x000f220000000800 */
[----:B--2---:R-:W-:-:S07]  /*16090*/  @!P4 FMUL R88, R88, R88 ;  /* 0x000000585858c220 */ /* 0x004fce0000400000 */
[----:B------:R-:W2:Y:S01]  /*160a0*/  MUFU.EX2 R91, R91 ;  /* 0x0000005b005b7308 */ /* 0x000ea20000000800 */
[----:B---3--:R-:W-:-:S05]  /*160b0*/  @!P3 FMUL R89, R89, R89 ;  /* 0x000000595959b220 */ /* 0x008fca0000400000 */
[----:B------:R-:W-:Y:S01]  /*160c0*/  F2FP.BF16.F32.PACK_AB R54, R89, R88 ;  /* 0x000000585936723e */ /* 0x000fe200000010ff */
[----:B----4-:R-:W-:Y:S01]  /*160d0*/  @!P2 FMUL R90, R90, R90 ;  /* 0x0000005a5a5aa220 */ /* 0x010fe20000400000 */
[----:B--2---:R-:W-:-:S05]  /*160e0*/  @!P1 FMUL R91, R91, R91 ;  /* 0x0000005b5b5b9220 */ /* 0x004fca0000400000 */
[----:B------:R-:W-:Y:S01]  /*160f0*/  F2FP.BF16.F32.PACK_AB R55, R91, R90 ;  /* 0x0000005a5b37723e */ /* 0x000fe200000010ff */
[----:B-1----:R-:W1:Y:S02]  /*16100*/  S2R R57, SR_TID.X ;  /* 0x0000000000397919 */ /* 0x002e640000002100 */
[----:B-1----:R-:W-:-:S04]  /*16110*/  SHF.R.U32.HI R56, RZ, 0x5, R57 ;  /* 0x00000005ff387819 */ /* 0x002fc80000011639 */
[----:B------:R-:W-:-:S13]  /*16120*/  LOP3.LUT P0, RZ, R0, 0x3, R56, 0x48, !PT ;  /* 0x0000000300ff7812 */ /* 0x000fda0007804838 */
[----:B------:R-:W-:Y:S05]  /*16130*/  @!P0 BRA `(.L_x_270) ;  /* 0x0000000000408947 */ /* 0x000fea0003800000 */
        /* <DEDUP_REMOVED lines=16> */
.L_x_270:
[----:B------:R-:W-:-:S04]  /*16240*/  UISETP.NE.AND UP0, UPT, UR39, URZ, UPT ;  /* 0x000000ff2700728c */ /* 0x000fc8000bf05270 */
[----:B------:R-:W-:-:S06]  /*16250*/  USEL UR4, UR47, UR48, UP0 ;  /* 0x000000302f047287 */ /* 0x000fcc0008000000 */
[----:B------:R-:W-:Y:S01]  /*16260*/  MOV R0, UR4 ;  /* 0x0000000400007c02 */ /* 0x000fe20008000f00 */
[----:B------:R-:W-:Y:S05]  /*16270*/  WARPSYNC.ALL ;  /* 0x0000000000007948 */ /* 0x000fea0003800000 */
[----:B------:R-:W-:Y:S01]  /*16280*/  ISETP.GT.U32.AND P1, PT, R0, 0x1, PT ;  /* 0x000000010000780c */ /* 0x000fe20003f24070 */
[----:B------:R1:W-:Y:S01]  /*16290*/  STTM.x32 tmem[UR37+0x20], R24 ;  /* 0x00002018000079ed */ /* 0x0003e200082c0025 */
[----:B------:R-:W2:Y:S11]  /*162a0*/  FENCE.VIEW.ASYNC.T ;  /* 0x00000000000073c6 */ /* 0x000eb60000000200 */
[----:B------:R-:W-:Y:S05]  /*162b0*/  @P1 BRA `(.L_x_271) ;  /* 0x0000000000081947 */ /* 0x000fea0003800000 */
[----:B------:R-:W-:Y:S05]  /*162c0*/  BPT.TRAP 0x1 ;  /* 0x000000040000795c */ /* 0x000fea0000300000 */
[----:B------:R-:W-:Y:S05]  /*162d0*/  BPT.TRAP 0x1 ;  /* 0x000000040000795c */ /* 0x000fea0000300000 */
.L_x_271:
[----:B------:R-:W3:Y:S01]  /*162e0*/  S2UR UR6, SR_CgaCtaId ;  /* 0x00000000000679c3 */ /* 0x000ee20000008800 */
[----:B------:R-:W-:Y:S01]  /*162f0*/  UISETP.NE.AND UP0, UPT, UR39, URZ, UPT ;  /* 0x000000ff2700728c */ /* 0x000fe2000bf05270 */
[----:B------:R-:W-:Y:S02]  /*16300*/  UMOV UR5, 0x400 ;  /* 0x0000040000057882 */ /* 0x000fe40000000000 */
[----:B---3--:R-:W-:-:S04]  /*16310*/  ULEA UR5, UR6, UR5, 0x18 ;  /* 0x0000000506057291 */ /* 0x008fc8000f8ec0ff */
[----:B------:R-:W-:-:S04]  /*16320*/  UIADD3 UR4, UPT, UPT, UR5, 0x28068, URZ ;  /* 0x0002806805047890 */ /* 0x000fc8000fffe0ff */
[----:B------:R-:W-:-:S04]  /*16330*/  @UP0 UIADD3 UR4, UPT, UPT, UR5, 0x28058, URZ ;  /* 0x0002805805040890 */ /* 0x000fc8000fffe0ff */
[----:B------:R-:W-:-:S09]  /*16340*/  UPRMT UR4, UR6, 0x654, UR4 ;  /* 0x0000065406047896 */ /* 0x000fd20008000004 */
[----:B--2---:R-:W-:Y:S01]  /*16350*/  SYNCS.ARRIVE.TRANS64.RED.A1T0 RZ, [UR4], RZ ;  /* 0x000000ffffff79a7 */ /* 0x004fe20008100404 */
[----:B------:R-:W-:Y:S02]  /*16360*/  USEL UR4, UR41, UR42, UP0 ;  /* 0x0000002a29047287 */ /* 0x000fe40008000000 */
[----:B------:R-:W-:Y:S02]  /*16370*/  UISETP.NE.AND UP0, UPT, UR46, URZ, UPT ;  /* 0x000000ff2e00728c */ /* 0x000fe4000bf05270 */
[----:B------:R-:W-:-:S07]  /*16380*/  ULOP3.LUT UR37, UR4, 0x1, URZ, 0x3c, !UPT ;  /* 0x0000000104257892 */ /* 0x000fce000f8e3cff */
[----:B------:R-:W-:Y:S05]  /*16390*/  BRA.U UP0, `(.L_x_272) ;  /* 0x0000000100047547 */ /* 0x000fea000b800000 */
[----:B------:R-:W-:Y:S05]  /*163a0*/  BPT.TRAP 0x1 ;  /* 0x000000040000795c */ /* 0x000fea0000300000 */
.L_x_272:
[----:B------:R-:W2:Y:S04]  /*163b0*/  LDL.LU R2, [R1+0x48] ;  /* 0x0000480001027983 */ /* 0x000ea80000300800 */
[----:B------:R-:W2:Y:S04]  /*163c0*/  LDL.LU R3, [R1+0x4c] ;  /* 0x00004c0001037983 */ /* 0x000ea80000300800 */
[----:B------:R-:W3:Y:S04]  /*163d0*/  LDL.LU R4, [R1+0x40] ;  /* 0x0000400001047983 */ /* 0x000ee80000300800 */
[----:B------:R-:W3:Y:S04]  /*163e0*/  LDL.LU R5, [R1+0x44] ;  /* 0x0000440001057983 */ /* 0x000ee80000300800 */
[----:B------:R-:W4:Y:S04]  /*163f0*/  LDL.LU R8, [R1+0x28] ;  /* 0x0000280001087983 */ /* 0x000f280000300800 */
[----:B------:R-:W4:Y:S04]  /*16400*/  LDL.LU R9, [R1+0x2c] ;  /* 0x00002c0001097983 */ /* 0x000f280000300800 */
[----:B------:R-:W5:Y:S04]  /*16410*/  LDL.LU R12, [R1+0x38] ;  /* 0x00003800010c7983 */ /* 0x000f680000300800 */
[----:B------:R-:W5:Y:S04]  /*16420*/  LDL.LU R13, [R1+0x3c] ;  /* 0x00003c00010d7983 */ /* 0x000f680000300800 */
[----:B------:R-:W5:Y:S04]  /*16430*/  LDL.LU R6, [R1+0x20] ;  /* 0x0000200001067983 */ /* 0x000f680000300800 */
[----:B------:R-:W5:Y:S04]  /*16440*/  LDL.LU R7, [R1+0x24] ;  /* 0x0000240001077983 */ /* 0x000f680000300800 */
[----:B------:R-:W5:Y:S01]  /*16450*/  LDL.LU R10, [R1+0x18] ;  /* 0x00001800010a7983 */ /* 0x000f620000300800 */
[----:B------:R-:W-:Y:S01]  /*16460*/  UISETP.NE.AND UP0, UPT, UR39, URZ, UPT ;  /* 0x000000ff2700728c */ /* 0x000fe2000bf05270 */
[----:B------:R-:W-:Y:S01]  /*16470*/  MOV R0, UR38 ;  /* 0x0000002600007c02 */ /* 0x000fe20008000f00 */
[----:B------:R-:W-:Y:S01]  /*16480*/  UIADD3 UR4, UPT, UPT, UR5, 0x28078, URZ ;  /* 0x0002807805047890 */ /* 0x000fe2000fffe0ff */
[----:B------:R-:W-:-:S02]  /*16490*/  MOV R11, R157 ;  /* 0x0000009d000b7202 */ /* 0x000fc40000000f00 */
[----:B------:R-:W-:Y:S02]  /*164a0*/  SHF.L.U32 R0, R0, 0x1f, RZ ;  /* 0x0000001f00007819 */ /* 0x000fe400000006ff */
[----:B------:R-:W-:-:S04]  /*164b0*/  FSETP.NEU.AND P0, PT, R179, -INF , PT ;  /* 0xff800000b300780b */ /* 0x000fc80003f0d000 */
[----:B------:R-:W-:-:S09]  /*164c0*/  @!UP0 UIADD3 UR4, UPT, UPT, UR5, 0x28088, URZ ;  /* 0x0002808805048890 */ /* 0x000fd2000fffe0ff */
[----:B------:R-:W1:Y:S01]  /*164d0*/  SYNCS.PHASECHK.TRANS64.TRYWAIT P2, [UR4], R0 ;  /* 0x00000000ff0075a7 */ /* 0x000e620008041104 */
[----:B--2---:R-:W-:Y:S02]  /*164e0*/  FADD2 R2, R2.F32x2.HI_LO, RZ.F32 ;  /* 0x000000ff0202724b */ /* 0x004fe40000200000 */
[----:B---3--:R-:W-:Y:S02]  /*164f0*/  FADD2 R4, R4.F32x2.HI_LO, RZ.F32 ;  /* 0x000000ff0404724b */ /* 0x008fe40000200000 */
[----:B----4-:R-:W-:Y:S02]  /*16500*/  FADD2 R8, R2.F32x2.HI_LO, R8.F32x2.HI_LO ;  /* 0x000000080208724b */ /* 0x010fe40000000000 */
[----:B-----5:R-:W-:Y:S02]  /*16510*/  FADD2 R2, R12.F32x2.HI_LO, RZ.F32 ;  /* 0x000000ff0c02724b */ /* 0x020fe40000200000 */
[----:B------:R-:W-:Y:S02]  /*16520*/  FADD2 R6, R4.F32x2.HI_LO, R6.F32x2.HI_LO ;  /* 0x000000060406724b */ /* 0x000fe40000000000 */
[----:B------:R-:W-:-:S02]  /*16530*/  FADD2 R4, R2.F32x2.HI_LO, R10.F32x2.HI_LO ;  /* 0x0000000a0204724b */ /* 0x000fc40000000000 */
[----:B------:R-:W-:Y:S02]  /*16540*/  FADD2 R2, R8.F32x2.HI_LO, R186.F32x2.HI_LO ;  /* 0x000000ba0802724b */ /* 0x000fe40000000000 */
[----:B------:R-:W-:Y:S02]  /*16550*/  FADD2 R8, R6.F32x2.HI_LO, R184.F32x2.HI_LO ;  /* 0x000000b80608724b */ /* 0x000fe40000000000 */
[----:B------:R-:W-:Y:S01]  /*16560*/  FADD2 R6, R4.F32x2.HI_LO, R182.F32x2.HI_LO ;  /* 0x000000b60406724b */ /* 0x000fe20000000000 */
[----:B------:R-:W-:Y:S01]  /*16570*/  FSEL R4, R179, RZ, P0 ;  /* 0x000000ffb3047208 */ /* 0x000fe20000000000 */
[----:B------:R-:W-:Y:S02]  /*16580*/  FADD2 R2, R2.F32x2.HI_LO, R176.F32x2.HI_LO ;  /* 0x000000b00202724b */ /* 0x000fe40000000000 */
[----:B------:R-:W-:Y:S01]  /*16590*/  FADD2 R8, R8.F32x2.HI_LO, R174.F32x2.HI_LO ;  /* 0x000000ae0808724b */ /* 0x000fe20000000000 */
[----:B------:R-:W-:Y:S01]  /*165a0*/  FSETP.NEU.AND P0, PT, R156, R4, PT ;  /* 0x000000049c00720b */ /* 0x000fe20003f0d000 */
[----:B------:R-:W-:-:S02]  /*165b0*/  FADD2 R6, R6.F32x2.HI_LO, R172.F32x2.HI_LO ;  /* 0x000000ac0606724b */ /* 0x000fc40000000000 */
[----:B------:R-:W-:Y:S02]  /*165c0*/  FADD2 R2, R2.F32x2.HI_LO, R168.F32x2.HI_LO ;  /* 0x000000a80202724b */ /* 0x000fe40000000000 */
[----:B------:R-:W-:Y:S02]  /*165d0*/  FADD2 R8, R8.F32x2.HI_LO, R166.F32x2.HI_LO ;  /* 0x000000a60808724b */ /* 0x000fe40000000000 */
[----:B------:R-:W-:Y:S02]  /*165e0*/  FADD2 R6, R6.F32x2.HI_LO, R164.F32x2.HI_LO ;  /* 0x000000a40606724b */ /* 0x000fe40000000000 */
[----:B------:R-:W-:Y:S01]  /*165f0*/  FADD2 R10, R2.F32x2.HI_LO, R154.F32x2.HI_LO ;  /* 0x0000009a020a724b */ /* 0x000fe20000000000 */
[----:B-1----:R-:W-:Y:S06]  /*16600*/  @!P2 BRA `(.L_x_273) ;  /* 0x0000005c0034a947 */ /* 0x002fec0003800000 */
.L_x_427:
[----:B------:R-:W-:Y:S01]  /*16610*/  BSSY.RECONVERGENT B0, `(.L_x_274) ;  /* 0x000000a000007945 */ /* 0x000fe20003800200 */
[----:B-1----:R-:W-:-:S03]  /*16620*/  HFMA2 R0, -RZ, RZ, 1.75, 0 ;  /* 0x3f000000ff007431 */ /* 0x002fc600000001ff */
[----:B------:R-:W-:Y:S05]  /*16630*/  @!P0 BRA `(.L_x_275) ;  /* 0x00000000001c8947 */ /* 0x000fea0003800000 */
[----:B------:R-:W-:-:S04]  /*16640*/  FADD R0, -R4, R156 ;  /* 0x0000009c04007221 */ /* 0x000fc80000000100 */
[----:B------:R-:W-:-:S05]  /*16650*/  FMUL R0, R0, UR36 ;  /* 0x0000002400007c20 */ /* 0x000fca0008400000 */
[----:B------:R-:W-:-:S13]  /*16660*/  FSETP.GEU.AND P0, PT, R0, -126, PT ;  /* 0xc2fc00000000780b */ /* 0x000fda0003f0e000 */
[----:B------:R-:W-:-:S06]  /*16670*/  @!P0 FMUL R0, R0, 0.5 ;  /* 0x3f00000000008820 */ /* 0x000fcc0000400000 */
[----:B------:R-:W1:Y:S02]  /*16680*/  MUFU.EX2 R0, R0 ;  /* 0x0000000000007308 */ /* 0x000e640000000800 */
[----:B-1----:R-:W-:-:S04]  /*16690*/  @!P0 FMUL R0, R0, R0 ;  /* 0x0000000000008220 */ /* 0x002fc80000400000 */
[----:B------:R-:W-:Y:S02]  /*166a0*/  FMUL R0, R0, 0.5 ;  /* 0x3f00000000007820 */ /* 0x000fe40000400000 */
.L_x_275:
[----:B------:R-:W-:Y:S05]  /*166b0*/  BSYNC.RECONVERGENT B0 ;  /* 0x0000000000007941 */ /* 0x000fea0003800200 */
.L_x_274:
[----:B------:R-:W2:Y:S04]  /*166c0*/  LDL.LU.64 R2, [R1+0x70] ;  /* 0x0000700001027983 */ /* 0x000ea80000300a00 */
[----:B------:R-:W3:Y:S04]  /*166d0*/  LDL.LU.64 R26, [R1+0x68] ;  /* 0x00006800011a7983 */ /* 0x000ee80000300a00 */
[----:B------:R-:W4:Y:S04]  /*166e0*/  LDL.LU.64 R24, [R1+0x60] ;  /* 0x0000600001187983 */ /* 0x000f280000300a00 */
[----:B------:R-:W5:Y:S04]  /*166f0*/  LDL.LU.64 R20, [R1+0x58] ;  /* 0x0000580001147983 */ /* 0x000f680000300a00 */
[----:B------:R-:W5:Y:S04]  /*16700*/  LDL.LU.64 R14, [R1+0x50] ;  /* 0x00005000010e7983 */ /* 0x000f680000300a00 */
[----:B------:R-:W5:Y:S01]  /*16710*/  LDL.LU.64 R12, [R1+0x30] ;  /* 0x00003000010c7983 */ /* 0x000f620000300a00 */
[----:B------:R-:W-:Y:S01]  /*16720*/  FMUL R0, R0, R178 ;  /* 0x000000b200007220 */ /* 0x000fe20000400000 */
[----:B------:R-:W-:Y:S01]  /*16730*/  FADD2 R4, R8.F32x2.HI_LO, R160.F32x2.HI_LO ;  /* 0x000000a00804724b */ /* 0x000fe20000000000 */
[----:B------:R-:W-:Y:S01]  /*16740*/  UISETP.NE.AND UP0, UPT, UR40, URZ, UPT ;  /* 0x000000ff2800728c */ /* 0x000fe2000bf05270 */
[----:B------:R-:W-:-:S02]  /*16750*/  FADD2 R6, R6.F32x2.HI_LO, R158.F32x2.HI_LO ;  /* 0x0000009e0606724b */ /* 0x000fc40000000000 */
[----:B------:R-:W-:Y:S02]  /*16760*/  FADD2 R8, R10.F32x2.HI_LO, R152.F32x2.HI_LO ;  /* 0x000000980a08724b */ /* 0x000fe40000000000 */
[----:B------:R-:W-:Y:S02]  /*16770*/  FADD2 R4, R4.F32x2.HI_LO, R150.F32x2.HI_LO ;  /* 0x000000960404724b */ /* 0x000fe40000000000 */
[----:B------:R-:W-:Y:S02]  /*16780*/  FADD2 R6, R6.F32x2.HI_LO, R148.F32x2.HI_LO ;  /* 0x000000940606724b */ /* 0x000fe40000000000 */
[----:B------:R-:W-:Y:S02]  /*16790*/  FADD2 R8, R8.F32x2.HI_LO, R144.F32x2.HI_LO ;  /* 0x000000900808724b */ /* 0x000fe40000000000 */
[----:B------:R-:W-:Y:S02]  /*167a0*/  FADD2 R4, R4.F32x2.HI_LO, R142.F32x2.HI_LO ;  /* 0x0000008e0404724b */ /* 0x000fe40000000000 */
        /* <DEDUP_REMOVED lines=24> */
[----:B--2---:R-:W-:-:S04]  /*16930*/  FADD2 R2, R0.F32, R2.F32x2.HI_LO ;  /* 0x000000020002724b */ /* 0x004fc80000040000 */
[----:B---3--:R-:W-:-:S04]  /*16940*/  FADD2 R2, R2.F32x2.HI_LO, R26.F32x2.HI_LO ;  /* 0x0000001a0202724b */ /* 0x008fc80000000000 */
[----:B----4-:R-:W-:-:S04]  /*16950*/  FADD2 R2, R2.F32x2.HI_LO, R24.F32x2.HI_LO ;  /* 0x000000180202724b */ /* 0x010fc80000000000 */
[----:B-----5:R-:W-:-:S04]  /*16960*/  FADD2 R2, R2.F32x2.HI_LO, R20.F32x2.HI_LO ;  /* 0x000000140202724b */ /* 0x020fc80000000000 */
[----:B------:R-:W-:-:S04]  /*16970*/  FADD2 R2, R2.F32x2.HI_LO, R14.F32x2.HI_LO ;  /* 0x0000000e0202724b */ /* 0x000fc80000000000 */
        /* <DEDUP_REMOVED lines=9> */
[----:B------:R-:W-:Y:S02]  /*16a10*/  FADD2 R8, R2.F32x2.HI_LO, R106.F32x2.HI_LO ;  /* 0x0000006a0208724b */ /* 0x000fe40000000000 */
[----:B------:R-:W-:Y:S02]  /*16a20*/  FADD2 R2, R6.F32x2.HI_LO, R90.F32x2.HI_LO ;  /* 0x0000005a0602724b */ /* 0x000fe40000000000 */
[----:B------:R-:W-:Y:S02]  /*16a30*/  FADD2 R6, R8.F32x2.HI_LO, R94.F32x2.HI_LO ;  /* 0x0000005e0806724b */ /* 0x000fe40000000000 */
[----:B------:R-:W-:Y:S02]  /*16a40*/  FADD2 R2, R4.F32x2.HI_LO, R2.F32x2.HI_LO ;  /* 0x000000020402724b */ /* 0x000fe40000000000 */
[----:B------:R-:W-:-:S04]  /*16a50*/  FADD2 R4, R6.F32x2.HI_LO, R10.F32x2.HI_LO ;  /* 0x0000000a0604724b */ /* 0x000fc80000000000 */
[----:B------:R-:W-:-:S04]  /*16a60*/  FADD2 R2, R4.F32x2.HI_LO, R2.F32x2.HI_LO ;  /* 0x000000020402724b */ /* 0x000fc80000000000 */
[----:B------:R-:W-:Y:S01]  /*16a70*/  FADD R178, R2, R3 ;  /* 0x0000000302b27221 */ /* 0x000fe20000000000 */
[----:B------:R-:W-:Y:S06]  /*16a80*/  BRA.U UP0, `(.L_x_276) ;  /* 0x0000000100907547 */ /* 0x000fec000b800000 */
[----:B------:R-:W-:Y:S05]  /*16a90*/  @P1 BRA `(.L_x_277) ;  /* 0x0000000000041947 */ /* 0x000fea0003800000 */
[----:B------:R-:W-:Y:S05]  /*16aa0*/  BPT.TRAP 0x1 ;  /* 0x000000040000795c */ /* 0x000fea0000300000 */
.L_x_277:
[----:B------:R-:W-:Y:S01]  /*16ab0*/  UISETP.NE.AND UP0, UPT, UR39, URZ, UPT ;  /* 0x000000ff2700728c */ /* 0x000fe2000bf05270 */
[----:B------:R-:W-:Y:S01]  /*16ac0*/  IMAD.U32 R0, RZ, RZ, UR37 ;  /* 0x00000025ff007e24 */ /* 0x000fe2000f8e00ff */
[----:B------:R-:W-:Y:S01]  /*16ad0*/  UIADD3 UR4, UPT, UPT, UR5, 0x28060, URZ ;  /* 0x0002806005047890 */ /* 0x000fe2000fffe0ff */
[----:B------:R-:W-:Y:S01]  /*16ae0*/  IMAD.U32 R3, R57, 0x10000, RZ ;  /* 0x0001000039037824 */ /* 0x000fe200078e00ff */
[----:B------:R-:W-:Y:S02]  /*16af0*/  LOP3.LUT R4, R56, 0x3, RZ, 0xc0, !PT ;  /* 0x0000000338047812 */ /* 0x000fe400078ec0ff */
[----:B------:R-:W-:Y:S02]  /*16b00*/  SHF.L.U32 R0, R0, 0x1f, RZ ;  /* 0x0000001f00007819 */ /* 0x000fe400000006ff */
[----:B------:R-:W-:-:S03]  /*16b10*/  LOP3.LUT R3, R3, 0x600000, RZ, 0xc0, !PT ;  /* 0x0060000003037812 */ /* 0x000fc600078ec0ff */
[----:B------:R-:W-:Y:S01]  /*16b20*/  @UP0 UIADD3 UR4, UPT, UPT, UR5, 0x28050, URZ ;  /* 0x0002805005040890 */ /* 0x000fe2000fffe0ff */
[----:B------:R-:W-:Y:S01]  /*16b30*/  SHF.R.U32.HI R2, RZ, 0x15, R3 ;  /* 0x00000015ff027819 */ /* 0x000fe20000011603 */
[----:B------:R-:W-:-:S03]  /*16b40*/  USEL UR5, URZ, 0x80, UP0 ;  /* 0x00000080ff057887 */ /* 0x000fc60008000000 */
[----:B------:R-:W-:-:S03]  /*16b50*/  ISETP.NE.AND P0, PT, R4, R2, PT ;  /* 0x000000020400720c */ /* 0x000fc60003f05270 */
[----:B------:R-:W-:Y:S01]  /*16b60*/  LOP3.LUT R16, R3, UR5, RZ, 0xfc, !PT ;  /* 0x0000000503107c12 */ /* 0x000fe2000f8efcff */
[----:B------:R-:W1:Y:S02]  /*16b70*/  SYNCS.PHASECHK.TRANS64.TRYWAIT P1, [UR4], R0 ;  /* 0x00000000ff0075a7 */ /* 0x000e640008021104 */
[----:B-1----:R-:W-:Y:S07]  /*16b80*/  @!P1 BRA `(.L_x_278) ;  /* 0x0000005400ec9947 */ /* 0x002fee0003800000 */
.L_x_429:
[----:B------:R-:W-:Y:S05]  /*16b90*/  @!P0 BRA `(.L_x_279) ;  /* 0x0000000000408947 */ /* 0x000fea0003800000 */
[----:B-1----:R-:W-:Y:S01]  /*16ba0*/  MOV R0, 0x8 ;  /* 0x0000000800007802 */ /* 0x002fe20000000f00 */
[----:B------:R-:W1:Y:S01]  /*16bb0*/  LDCU.64 UR8, c[0x4][0xb0] ;  /* 0x01001600ff0877ac */ /* 0x000e620008000a00 */
[----:B------:R-:W-:Y:S02]  /*16bc0*/  HFMA2 R12, -RZ, RZ, 0, 5.9604644775390625e-08 ;  /* 0x00000001ff0c7431 */ /* 0x000fe400000001ff */
[----:B------:R-:W-:Y:S01]  /*16bd0*/  IMAD.MOV.U32 R8, RZ, RZ, 0x1be ;  /* 0x000001beff087424 */ /* 0x000fe200078e00ff */
[----:B------:R2:W3:Y:S01]  /*16be0*/  LDC.64 R2, c[0x4][R0] ;  /* 0x0100000000027b82 */ /* 0x0004e20000000a00 */
[----:B------:R-:W4:Y:S01]  /*16bf0*/  LDCU.64 UR6, c[0x4][0xb8] ;  /* 0x01001700ff0677ac */ /* 0x000f220008000a00 */
        /* <DEDUP_REMOVED lines=10> */
.L_x_279:
[----:B------:R-:W-:Y:S05]  /*16ca0*/  WARPSYNC.ALL ;  /* 0x0000000000007948 */ /* 0x000fea0003800000 */
[----:B------:R-:W-:-:S13]  /*16cb0*/  R2UR UR4, R16 ;  /* 0x00000000100472ca */ /* 0x000fda00000e0000 */
[----:B------:R2:W-:Y:S02]  /*16cc0*/  STTM.x2 tmem[UR4], R178 ;  /* 0x000000b2000079ed */ /* 0x0005e400080c0004 */
.L_x_276:
[----:B------:R-:W-:Y:S01]  /*16cd0*/  UISETP.NE.AND UP0, UPT, UR39, URZ, UPT ;  /* 0x000000ff2700728c */ /* 0x000fe2000bf05270 */
[----:B------:R-:W-:Y:S01]  /*16ce0*/  MOV R156, R179 ;  /* 0x000000b3009c7202 */ /* 0x000fe20000000f00 */
[----:B------:R-:W-:Y:S02]  /*16cf0*/  UIADD3 UR4, UPT, UPT, UR40, 0x1, URZ ;  /* 0x0000000128047890 */ /* 0x000fe4000fffe0ff */
[----:B------:R-:W-:Y:S02]  /*16d00*/  USEL UR42, UR42, UR37, UP0 ;  /* 0x000000252a2a7287 */ /* 0x000fe40008000000 */
[----:B------:R-:W-:Y:S02]  /*16d10*/  USEL UR41, UR37, UR41, UP0 ;  /* 0x0000002925297287 */ /* 0x000fe40008000000 */
[----:B------:R-:W-:Y:S02]  /*16d20*/  UISETP.GT.AND UP0, UPT, UR4, 0x1, UPT ;  /* 0x000000010400788c */ /* 0x000fe4000bf04270 */
[----:B------:R-:W-:-:S02]  /*16d30*/  UIADD3 UR5, UPT, UPT, UR40, -0x1, URZ ;  /* 0xffffffff28057890 */ /* 0x000fc4000fffe0ff */
[----:B------:R-:W-:-:S05]  /*16d40*/  ULOP3.LUT UR43, UR43, 0x1, URZ, 0x3c, !UPT ;  /* 0x000000012b2b7892 */ /* 0x000fca000f8e3cff */
[----:B------:R-:W-:Y:S01]  /*16d50*/  UMOV UR40, UR5 ;  /* 0x0000000500287c82 */ /* 0x000fe20008000000 */
[----:B------:R-:W-:Y:S06]  /*16d60*/  BRA.U UP0, `(.L_x_280) ;  /* 0xffffffb900587547 */ /* 0x000fec000b83ffff */
.L_x_259:
[----:B------:R-:W-:-:S09]  /*16d70*/  UISETP.NE.AND UP0, UPT, UR46, URZ, UPT ;  /* 0x000000ff2e00728c */ /* 0x000fd2000bf05270 */
[----:B------:R-:W-:Y:S05]  /*16d80*/  BRA.U UP0, `(.L_x_281) ;  /* 0x0000000100047547 */ /* 0x000fea000b800000 */
[----:B------:R-:W-:Y:S05]  /*16d90*/  BPT.TRAP 0x1 ;  /* 0x000000040000795c */ /* 0x000fea0000300000 */
.L_x_281:
[----:B------:R-:W3:Y:S01]  /*16da0*/  S2UR UR7, SR_CgaCtaId ;  /* 0x00000000000779c3 */ /* 0x000ee20000008800 */
[----:B------:R-:W-:Y:S01]  /*16db0*/  UISETP.NE.AND UP1, UPT, UR39, URZ, UPT ;  /* 0x000000ff2700728c */ /* 0x000fe2000bf25270 */
[----:B------:R-:W-:Y:S02]  /*16dc0*/  UMOV UR5, 0x400 ;  /* 0x0000040000057882 */ /* 0x000fe40000000000 */
[----:B---3--:R-:W-:-:S04]  /*16dd0*/  ULEA UR5, UR7, UR5, 0x18 ;  /* 0x0000000507057291 */ /* 0x008fc8000f8ec0ff */
[----:B------:R-:W-:-:S04]  /*16de0*/  UIADD3 UR4, UPT, UPT, UR5, 0x28080, URZ ;  /* 0x0002808005047890 */ /* 0x000fc8000fffe0ff */
[----:B------:R-:W-:-:S09]  /*16df0*/  @UP1 UIADD3 UR4, UPT, UPT, UR5, 0x28070, URZ ;  /* 0x0002807005041890 */ /* 0x000fd2000fffe0ff */
[----:B------:R-:W-:Y:S01]  /*16e00*/  SYNCS.ARRIVE.TRANS64.A1T0 RZ, [UR4], RZ ;  /* 0x000000ffffff79a7 */ /* 0x000fe20008100004 */
[----:B------:R-:W-:Y:S01]  /*16e10*/  USEL UR4, UR45, UR44, UP1 ;  /* 0x0000002c2d047287 */ /* 0x000fe20008800000 */
[----:B------:R-:W-:Y:S11]  /*16e20*/  BRA.U UP0, `(.L_x_282) ;  /* 0x0000000100047547 */ /* 0x000ff6000b800000 */
[----:B------:R-:W-:Y:S05]  /*16e30*/  BPT.TRAP 0x1 ;  /* 0x000000040000795c */ /* 0x000fea0000300000 */
.L_x_282:
[----:B------:R-:W-:Y:S02]  /*16e40*/  UISETP.NE.AND UP0, UPT, UR39, URZ, UPT ;  /* 0x000000ff2700728c */ /* 0x000fe4000bf05270 */
[----:B------:R-:W-:Y:S02]  /*16e50*/  ULOP3.LUT UR6, UR4, 0x1, URZ, 0x3c, !UPT ;  /* 0x0000000104067892 */ /* 0x000fe4000f8e3cff */
[----:B------:R-:W-:-:S04]  /*16e60*/  UIADD3 UR4, UPT, UPT, UR5, 0x28088, URZ ;  /* 0x0002808805047890 */ /* 0x000fc8000fffe0ff */
[----:B-1----:R-:W-:-:S03]  /*16e70*/  MOV R0, UR6 ;  /* 0x0000000600007c02 */ /* 0x002fc60008000f00 */
[----:B------:R-:W-:Y:S01]  /*16e80*/  @UP0 UIADD3 UR4, UPT, UPT, UR5, 0x28078, URZ ;  /* 0x0002807805040890 */ /* 0x000fe2000fffe0ff */
[----:B------:R-:W-:-:S08]  /*16e90*/  SHF.L.U32 R0, R0, 0x1f, RZ ;  /* 0x0000001f00007819 */ /* 0x000fd000000006ff */
[----:B------:R-:W1:Y:S02]  /*16ea0*/  SYNCS.PHASECHK.TRANS64.TRYWAIT P0, [UR4], R0 ;  /* 0x00000000ff0075a7 */ /* 0x000e640008001104 */
[----:B-1----:R-:W-:Y:S05]  /*16eb0*/  @!P0 BRA `(.L_x_283) ;  /* 0x0000005400388947 */ /* 0x002fea0003800000 */
.L_x_431:
[----:B------:R-:W-:-:S04]  /*16ec0*/  UISETP.NE.AND UP0, UPT, UR39, URZ, UPT ;  /* 0x000000ff2700728c */ /* 0x000fc8000bf05270 */
[----:B------:R-:W-:-:S04]  /*16ed0*/  USEL UR4, UR47, UR48, UP0 ;  /* 0x000000302f047287 */ /* 0x000fc80008000000 */
[----:B------:R-:W-:-:S09]  /*16ee0*/  UISETP.GT.U32.AND UP0, UPT, UR4, 0x1, UPT ;  /* 0x000000010400788c */ /* 0x000fd2000bf04070 */
[----:B------:R-:W-:Y:S05]  /*16ef0*/  BRA.U UP0, `(.L_x_284) ;  /* 0x0000000100087547 */ /* 0x000fea000b800000 */
[----:B------:R-:W-:Y:S05]  /*16f00*/  BPT.TRAP 0x1 ;  /* 0x000000040000795c */ /* 0x000fea0000300000 */
[----:B------:R-:W-:Y:S05]  /*16f10*/  BPT.TRAP 0x1 ;  /* 0x000000040000795c */ /* 0x000fea0000300000 */
.L_x_284:
[----:B------:R-:W-:Y:S02]  /*16f20*/  UISETP.NE.AND UP0, UPT, UR39, URZ, UPT ;  /* 0x000000ff2700728c */ /* 0x000fe4000bf05270 */
[----:B------:R-:W-:-:S09]  /*16f30*/  UIADD3 UR4, UPT, UPT, UR5, 0x28068, URZ ;  /* 0x0002806805047890 */ /* 0x000fd2000fffe0ff */
[----:B------:R-:W-:-:S04]  /*16f40*/  @UP0 UIADD3 UR4, UPT, UPT, UR5, 0x28058, URZ ;  /* 0x0002805805040890 */ /* 0x000fc8000fffe0ff */
[----:B------:R-:W-:-:S09]  /*16f50*/  UPRMT UR4, UR7, 0x654, UR4 ;  /* 0x0000065407047896 */ /* 0x000fd20008000004 */
[----:B------:R-:W-:Y:S01]  /*16f60*/  SYNCS.ARRIVE.TRANS64.RED.A1T0 RZ, [UR4], RZ ;  /* 0x000000ffffff79a7 */ /* 0x000fe20008100404 */
[----:B------:R-:W-:Y:S05]  /*16f70*/  EXIT ;  /* 0x000000000000794d */ /* 0x000fea0003800000 */
.L_x_26:
[----:B------:R-:W-:-:S05]  /*16f80*/  IMAD.MOV.U32 R2, RZ, RZ, -0x4 ;  /* 0xfffffffcff027424 */ /* 0x000fca00078e00ff */
[----:B------:R-:W-:-:S05]  /*16f90*/  VIADDMNMX.U32 R0, R0, R2, 0x2, PT ;  /* 0x0000000200007446 */ /* 0x000fca0003800002 */
[----:B------:R-:W-:-:S04]  /*16fa0*/  IMAD.SHL.U32 R0, R0, 0x4, RZ ;  /* 0x0000000400007824 */ /* 0x000fc800078e00ff */
[----:B------:R-:W1:Y:S02]  /*16fb0*/  LDC R2, c[0x2][R0] ;  /* 0x0080000000027b82 */ /* 0x000e640000000800 */
[----:B-1----:R-:W-:-:S04]  /*16fc0*/  SHF.R.S32.HI R3, RZ, 0x1f, R2 ;  /* 0x0000001fff037819 */ /* 0x002fc80000011402 */
.L_x_476:
[----:B------:R-:W-:Y:S05]  /*16fd0*/  BRX R2 -0x16fe0                                                                                                                                                                                                                                                                                                                                                                                                                                                                                                                                                                              (*"BRANCH_TARGETS .L_x_477,.L_x_478,.L_x_479"*) ;  /* 0xfffffe9002087949 */ /* 0x000fea000383ffff */
.L_x_479:
[----:B------:R-:W-:-:S08]  /*16fe0*/  NOP ;  /* 0x0000000000007918 */ /* 0x000fd00000000000 */
[----:B------:R-:W-:-:S00]  /*16ff0*/  USETMAXREG.DEALLOC.CTAPOOL 0x18 ;  /* 0x00000018000079c8 */ /* 0x000fc000080e0500 */
[----:B------:R-:W-:Y:S05]  /*17000*/  EXIT ;  /* 0x000000000000794d */ /* 0x000fea0003800000 */
.L_x_477:
[----:B------:R-:W-:-:S08]  /*17010*/  NOP ;  /* 0x0000000000007918 */ /* 0x000fd00000000000 */
[----:B------:R-:W1:-:S00]  /*17020*/  USETMAXREG.DEALLOC.CTAPOOL 0x20 ;  /* 0x00000020000079c8 */ /* 0x000e4000080e0500 */
[----:B------:R-:W2:Y:S01]  /*17030*/  S2UR UR11, SR_CTAID.X ;  /* 0x00000000000b79c3 */ /* 0x000ea20000002500 */
[----:B------:R-:W3:Y:S07]  /*17040*/  LDCU.64 UR14, c[0x0][0x380] ;  /* 0x00007000ff0e77ac */ /* 0x000eee0008000a00 */
[----:B------:R-:W4:Y:S01]  /*17050*/  S2UR UR45, SR_CTAID.Z ;  /* 0x00000000002d79c3 */ /* 0x000f220000002700 */
[----:B---3--:R-:W-:Y:S02]  /*17060*/  UISETP.NE.AND UP1, UPT, UR15, URZ, UPT ;  /* 0x000000ff0f00728c */ /* 0x008fe4000bf25270 */
[----:B--2---:R-:W-:-:S04]  /*17070*/  USHF.L.U32 UR11, UR11, 0x8, URZ ;  /* 0x000000080b0b7899 */ /* 0x004fc800080006ff */
[----:B------:R-:W-:-:S06]  /*17080*/  UISETP.GE.U32.OR UP1, UPT, UR11, UR14, !UP1 ;  /* 0x0000000e0b00728c */ /* 0x000fcc000cf26470 */
[----:B------:R-:W-:-:S13]  /*17090*/  PLOP3.LUT P1, PT, PT, PT, UP1, 0x80, 0x8 ;  /* 0x000000000008781c */ /* 0x000fda0003f2f018 */
[----:B-1--4-:R-:W-:Y:S05]  /*170a0*/  @P1 EXIT ;  /* 0x000000000000194d */ /* 0x012fea0003800000 */
[----:B------:R-:W1:Y:S01]  /*170b0*/  LDCU UR7, c[0x0][0x38c] ;  /* 0x00007180ff0777ac */ /* 0x000e620008000800 */
[----:B------:R-:W2:Y:S01]  /*170c0*/  S2UR UR8, SR_CTAID.Y ;  /* 0x00000000000879c3 */ /* 0x000ea20000002600 */
[----:B------:R-:W-:Y:S01]  /*170d0*/  BSSY.RECONVERGENT B0, `(.L_x_285) ;  /* 0x000001a000007945 */ /* 0x000fe20003800200 */
[----:B-1----:R-:W1:Y:S01]  /*170e0*/  I2F.U32.RP R0, UR7 ;  /* 0x0000000700007d06 */ /* 0x002e620008209000 */
[----:B------:R-:W-:-:S07]  /*170f0*/  UISETP.NE.U32.AND UP1, UPT, UR7, URZ, UPT ;  /* 0x000000ff0700728c */ /* 0x000fce000bf25070 */
[----:B-1----:R-:W1:Y:S02]  /*17100*/  MUFU.RCP R0, R0 ;  /* 0x0000000000007308 */ /* 0x002e640000001000 */
[----:B-1----:R-:W-:-:S06]  /*17110*/  IADD3 R0, PT, PT, R0, 0xffffffe, RZ ;  /* 0x0ffffffe00007810 */ /* 0x002fcc0007ffe0ff */
[----:B------:R-:W1:Y:S02]  /*17120*/  F2I.FTZ.U32.TRUNC.NTZ R0, R0 ;  /* 0x0000000000007305 */ /* 0x000e64000021f000 */
[----:B-1----:R-:W-:-:S13]  /*17130*/  R2UR UR5, R0 ;  /* 0x00000000000572ca */ /* 0x002fda00000e0000 */
[----:B------:R-:W-:-:S04]  /*17140*/  UIADD3 UR4, UPT, UPT, URZ, -UR5, URZ ;  /* 0x80000005ff047290 */ /* 0x000fc8000fffe0ff */
[----:B------:R-:W-:-:S03]  /*17150*/  UIMAD UR6, UR4, UR7, URZ ;  /* 0x00000007040672a4 */ /* 0x000fc6000f8e02ff */
[----:B------:R-:W-:Y:S02]  /*17160*/  UMOV UR4, URZ ;  /* 0x000000ff00047c82 */ /* 0x000fe40008000000 */
[----:B------:R-:W-:-:S07]  /*17170*/  UIMAD.WIDE.U32 UR4, UR5, UR6, UR4 ;  /* 0x00000006050472a5 */ /* 0x000fce000f8e0004 */
[----:B------:R-:W-:Y:S02]  /*17180*/  UMOV UR4, UR5 ;  /* 0x0000000500047c82 */ /* 0x000fe40008000000 */
[----:B--2---:R-:W-:-:S07]  /*17190*/  UIMAD.WIDE.U32 UR4, UR4, UR8, URZ ;  /* 0x00000008040472a5 */ /* 0x004fce000f8e00ff */
[----:B------:R-:W-:Y:S02]  /*171a0*/  UMOV UR44, UR5 ;  /* 0x00000005002c7c82 */ /* 0x000fe40008000000 */
[----:B------:R-:W-:-:S04]  /*171b0*/  UIADD3 UR4, UPT, UPT, -UR44, URZ, URZ ;  /* 0x000000ff2c047290 */ /* 0x000fc8000fffe1ff */
[----:B------:R-:W-:-:S04]  /*171c0*/  UIMAD UR4, UR7, UR4, UR8 ;  /* 0x00000004070472a4 */ /* 0x000fc8000f8e0208 */
[----:B------:R-:W-:-:S11]  /*171d0*/  UISETP.GE.U32.AND UP5, UPT, UR4, UR7, UPT ;  /* 0x000000070400728c */ /* 0x000fd6000bfa6070 */
[----:B------:R-:W-:Y:S02]  /*171e0*/  @UP5 UIADD3 UR4, UPT, UPT, UR4, -UR7, URZ ;  /* 0x8000000704045290 */ /* 0x000fe4000fffe0ff */
[----:B------:R-:W-:Y:S02]  /*171f0*/  @UP5 UIADD3 UR44, UPT, UPT, UR44, 0x1, URZ ;  /* 0x000000012c2c5890 */ /* 0x000fe4000fffe0ff */
[----:B------:R-:W-:-:S11]  /*17200*/  UISETP.GE.U32.AND UP4, UPT, UR4, UR7, UPT ;  /* 0x000000070400728c */ /* 0x000fd6000bf86070 */
[----:B------:R-:W-:Y:S02]  /*17210*/  @UP4 UIADD3 UR44, UPT, UPT, UR44, 0x1, URZ ;  /* 0x000000012c2c4890 */ /* 0x000fe4000fffe0ff */
[----:B------:R-:W-:-:S04]  /*17220*/  @!UP1 ULOP3.LUT UR44, URZ, UR7, URZ, 0x33, !UPT ;  /* 0x00000007ff2c9292 */ /* 0x000fc8000f8e33ff */
[----:B------:R-:W-:-:S04]  /*17230*/  UIADD3 UR12, UPT, UPT, -UR44, URZ, URZ ;  /* 0x000000ff2c0c7290 */ /* 0x000fc8000fffe1ff */
[----:B------:R-:W-:Y:S01]  /*17240*/  UIMAD UR12, UR7, UR12, UR8 ;  /* 0x0000000c070c72a4 */ /* 0x000fe2000f8e0208 */
[----:B------:R-:W-:Y:S11]  /*17250*/  @!P3 BRA `(.L_x_286) ;  /* 0x000000000004b947 */ /* 0x000ff60003800000 */
[----:B------:R-:W-:Y:S05]  /*17260*/  BPT.TRAP 0x1 ;  /* 0x000000040000795c */ /* 0x000fea0000300000 */
.L_x_286:
[----:B------:R-:W-:Y:S05]  /*17270*/  BSYNC.RECONVERGENT B0 ;  /* 0x0000000000007941 */ /* 0x000fea0003800200 */
.L_x_285:
[----:B------:R-:W1:Y:S01]  /*17280*/  S2UR UR8, SR_CgaCtaId ;  /* 0x00000000000879c3 */ /* 0x000e620000008800 */
[----:B------:R-:W-:Y:S01]  /*17290*/  UMOV UR4, 0x400 ;  /* 0x0000040000047882 */ /* 0x000fe20000000000 */
[----:B------:R-:W-:Y:S01]  /*172a0*/  IMAD.MOV.U32 R4, RZ, RZ, 0x1 ;  /* 0x00000001ff047424 */ /* 0x000fe200078e00ff */
[----:B------:R-:W-:-:S04]  /*172b0*/  @!P0 MOV R0, 0x8000 ;  /* 0x0000800000008802 */ /* 0x000fc80000000f00 */
[----:B------:R-:W-:Y:S01]  /*172c0*/  SHF.L.U32 R4, R4, 0x1f, RZ ;  /* 0x0000001f04047819 */ /* 0x000fe200000006ff */
[----:B-1----:R-:W-:-:S09]  /*172d0*/  ULEA UR8, UR8, UR4, 0x18 ;  /* 0x0000000408087291 */ /* 0x002fd2000f8ec0ff */
[----:B------:R-:W1:Y:S02]  /*172e0*/  SYNCS.PHASECHK.TRANS64.TRYWAIT P1, [UR8+0x28010], R4 ;  /* 0x02801004ff0075a7 */ /* 0x000e640008021108 */
[----:B-1----:R-:W-:Y:S05]  /*172f0*/  @!P1 BRA `(.L_x_287) ;  /* 0x0000005000409947 */ /* 0x002fea0003800000 */
.L_x_433:
[----:B------:R-:W-:Y:S01]  /*17300*/  PLOP3.LUT P5, PT, P5, P6, PT, 0xf8, 0x8f ;  /* 0x00000000008f781c */ /* 0x000fe20002fadf70 */
[----:B------:R2:W-:Y:S01]  /*17310*/  @!P0 SYNCS.ARRIVE.TRANS64 RZ, [UR8+0x28000], R0 ;  /* 0x02800000ffff89a7 */ /* 0x0005e20008000008 */
[----:B------:R-:W-:Y:S11]  /*17320*/  BSSY.RECONVERGENT B0, `(.L_x_288) ;  /* 0x0000003000007945 */ /* 0x000ff60003800200 */
[----:B------:R-:W-:Y:S05]  /*17330*/  @!P5 BRA `(.L_x_289) ;  /* 0x000000000004d947 */ /* 0x000fea0003800000 */
[----:B------:R-:W-:Y:S05]  /*17340*/  BPT.TRAP 0x1 ;  /* 0x000000040000795c */ /* 0x000fea0000300000 */
.L_x_289:
[----:B------:R-:W-:Y:S05]  /*17350*/  BSYNC.RECONVERGENT B0 ;  /* 0x0000000000007941 */ /* 0x000fea0003800200 */
.L_x_288:
[----:B--2---:R-:W1:Y:S01]  /*17360*/  S2R R0, SR_TID.X ;  /* 0x0000000000007919 */ /* 0x004e620000002100 */
[----:B------:R-:W-:Y:S01]  /*17370*/  BSSY.RECONVERGENT B0, `(.L_x_290) ;  /* 0x0000005000007945 */ /* 0x000fe20003800200 */
[----:B-1----:R-:W-:-:S04]  /*17380*/  LOP3.LUT P1, R2, R0, 0x1f, RZ, 0xc0, !PT ;  /* 0x0000001f00027812 */ /* 0x002fc8000782c0ff */
[----:B------:R-:W-:-:S13]  /*17390*/  PLOP3.LUT P1, PT, P1, P0, PT, 0x8f, 0xf8 ;  /* 0x0000000000f8781c */ /* 0x000fda0000f21177 */
[----:B------:R-:W-:Y:S05]  /*173a0*/  @P1 BRA `(.L_x_291) ;  /* 0x0000000000041947 */ /* 0x000fea0003800000 */
[----:B------:R-:W-:Y:S05]  /*173b0*/  BPT.TRAP 0x1 ;  /* 0x000000040000795c */ /* 0x000fea0000300000 */
.L_x_291:
[----:B------:R-:W-:Y:S05]  /*173c0*/  BSYNC.RECONVERGENT B0 ;  /* 0x0000000000007941 */ /* 0x000fea0003800200 */
.L_x_290:
[----:B------:R-:W1:Y:S01]  /*173d0*/  LDCU.64 UR4, c[0x0][0x348] ;  /* 0x00006900ff0477ac */ /* 0x000e620008000a00 */
[----:B------:R-:W-:Y:S02]  /*173e0*/  UIADD3 UR9, UPT, UPT, UR8, 0x28000, URZ ;  /* 0x0002800008097890 */ /* 0x000fe4000fffe0ff */
[----:B------:R-:W-:Y:S01]  /*173f0*/  UIADD3 UR16, UPT, UPT, UR8, 0x4000, URZ ;  /* 0x0000400008107890 */ /* 0x000fe2000fffe0ff */
[----:B------:R-:W-:Y:S01]  /*17400*/  UMOV UR6, 0x0 ;  /* 0x0000000000067882 */ /* 0x000fe20000000000 */
[----:B------:R-:W-:Y:S01]  /*17410*/  UMOV UR7, 0x10000000 ;  /* 0x1000000000077882 */ /* 0x000fe20000000000 */
[----:B------:R-:W-:Y:S01]  /*17420*/  UMOV UR10, URZ ;  /* 0x000000ff000a7c82 */ /* 0x000fe20008000000 */
[----:B------:R-:W-:Y:S01]  /*17430*/  UMOV UR13, UR44 ;  /* 0x0000002c000d7c82 */ /* 0x000fe20008000000 */
[----:B------:R-:W-:Y:S01]  /*17440*/  UMOV UR14, UR45 ;  /* 0x0000002d000e7c82 */ /* 0x000fe20008000000 */
[----:B------:R-:W-:Y:S01]  /*17450*/  UMOV UR18, 0x40 ;  /* 0x0000004000127882 */ /* 0x000fe20000000000 */
[----:B------:R-:W-:Y:S01]  /*17460*/  UMOV UR19, UR11 ;  /* 0x0000000b00137c82 */ /* 0x000fe20008000000 */
[----:B------:R-:W-:Y:S01]  /*17470*/  UMOV UR20, UR12 ;  /* 0x0000000c00147c82 */ /* 0x000fe20008000000 */
[----:B------:R-:W-:Y:S01]  /*17480*/  UMOV UR21, UR44 ;  /* 0x0000002c00157c82 */ /* 0x000fe20008000000 */
[----:B------:R-:W-:Y:S01]  /*17490*/  UMOV UR22, UR45 ;  /* 0x0000002d00167c82 */ /* 0x000fe20008000000 */
[----:B-1----:R-:W-:Y:S01]  /*174a0*/  UIADD3 UR4, UP1, UPT, UR4, 0x80, URZ ;  /* 0x0000008004047890 */ /* 0x002fe2000ff3e0ff */
[----:B------:R-:W-:-:S03]  /*174b0*/  UMOV UR17, UR9 ;  /* 0x0000000900117c82 */ /* 0x000fc60008000000 */
[----:B------:R-:W-:-:S09]  /*174c0*/  UIADD3.X UR5, UPT, UPT, URZ, UR5, URZ, UP1, !UPT ;  /* 0x00000005ff057290 */ /* 0x000fd20008ffe4ff */
[----:B------:R1:W-:Y:S01]  /*174d0*/  UTMALDG.5D [UR8], [UR4], desc[UR6] ;  /* 0x00000608040075b4 */ /* 0x0003e20008021000 */
[----:B------:R1:W-:Y:S02]  /*174e0*/  UTMALDG.5D [UR16], [UR4], desc[UR6] ;  /* 0x00000610040075b4 */ /* 0x0003e40008021000 */
[----:B-1----:R-:W-:Y:S05]  /*174f0*/  BRA.U !UP0, `(.L_x_292) ;  /* 0x0000000108047547 */ /* 0x002fea000b800000 */
[----:B------:R-:W-:Y:S05]  /*17500*/  BPT.TRAP 0x1 ;  /* 0x000000040000795c */ /* 0x000fea0000300000 */
.L_x_292:
[----:B------:R-:W1:Y:S01]  /*17510*/  SYNCS.PHASECHK.TRANS64.TRYWAIT P1, [UR8+0x28038], R4 ;  /* 0x02803804ff0075a7 */ /* 0x000e620008021108 */
[----:B------:R-:W-:Y:S01]  /*17520*/  @!P0 MOV R0, 0x8000 ;  /* 0x0000800000008802 */ /* 0x000fe20000000f00 */
[----:B-1----:R-:W-:Y:S06]  /*17530*/  @!P1 BRA `(.L_x_293) ;  /* 0x0000004c00c89947 */ /* 0x002fec0003800000 */
.L_x_435:
[----:B------:R2:W-:Y:S01]  /*17540*/  @!P0 SYNCS.ARRIVE.TRANS64 RZ, [UR8+0x28020], R0 ;  /* 0x02802000ffff89a7 */ /* 0x0005e20008000008 */
[----:B------:R-:W-:-:S09]  /*17550*/  UPLOP3.LUT UP2, UPT, UP2, UP3, UPT, 0xf8, 0x8f ;  /* 0x00000000008f789c */ /* 0x000fd20001747f70 */
[----:B------:R-:W-:Y:S05]  /*17560*/  BRA.U !UP2, `(.L_x_294) ;  /* 0x000000010a047547 */ /* 0x000fea000b800000 */
[----:B------:R-:W-:Y:S05]  /*17570*/  BPT.TRAP 0x1 ;  /* 0x000000040000795c */ /* 0x000fea0000300000 */
.L_x_294:
[----:B------:R-:W-:Y:S01]  /*17580*/  ISETP.EQ.OR P1, PT, R2, RZ, P0 ;  /* 0x000000ff0200720c */ /* 0x000fe20000722670 */
[----:B------:R-:W-:-:S12]  /*17590*/  BSSY.RECONVERGENT B0, `(.L_x_295) ;  /* 0x0000003000007945 */ /* 0x000fd80003800200 */
[----:B------:R-:W-:Y:S05]  /*175a0*/  @P1 BRA `(.L_x_296) ;  /* 0x0000000000041947 */ /* 0x000fea0003800000 */
[----:B------:R-:W-:Y:S05]  /*175b0*/  BPT.TRAP 0x1 ;  /* 0x000000040000795c */ /* 0x000fea0000300000 */
.L_x_296:
[----:B------:R-:W-:Y:S05]  /*175c0*/  BSYNC.RECONVERGENT B0 ;  /* 0x0000000000007941 */ /* 0x000fea0003800200 */
.L_x_295:
[----:B------:R-:W3:Y:S01]  /*175d0*/  LDCU.64 UR4, c[0x0][0x348] ;  /* 0x00006900ff0477ac */ /* 0x000ee20008000a00 */
[----:B------:R-:W-:Y:S01]  /*175e0*/  BSSY.RECONVERGENT B0, `(.L_x_297) ;  /* 0x0000015000007945 */ /* 0x000fe20003800200 */
[----:B------:R-:W-:Y:S02]  /*175f0*/  UIADD3 UR16, UPT, UPT, UR8, 0x10000, URZ ;  /* 0x0001000008107890 */ /* 0x000fe4000fffe0ff */
[----:B------:R-:W-:Y:S02]  /*17600*/  UIADD3 UR17, UPT, UPT, UR8, 0x28020, URZ ;  /* 0x0002802008117890 */ /* 0x000fe4000fffe0ff */
[----:B------:R-:W-:Y:S01]  /*17610*/  UIADD3 UR24, UPT, UPT, UR8, 0x14000, URZ ;  /* 0x0001400008187890 */ /* 0x000fe2000fffe0ff */
[----:B------:R-:W-:Y:S01]  /*17620*/  UMOV UR19, URZ ;  /* 0x000000ff00137c82 */ /* 0x000fe20008000000 */
[----:B------:R-:W-:Y:S01]  /*17630*/  UMOV UR6, 0x0 ;  /* 0x0000000000067882 */ /* 0x000fe20000000000 */
[----:B------:R-:W-:Y:S01]  /*17640*/  UMOV UR7, 0x10000000 ;  /* 0x1000000000077882 */ /* 0x000fe20000000000 */
[----:B------:R-:W-:Y:S01]  /*17650*/  UMOV UR18, URZ ;  /* 0x000000ff00127c82 */ /* 0x000fe20008000000 */
[----:B------:R-:W-:Y:S01]  /*17660*/  UMOV UR20, UR44 ;  /* 0x0000002c00147c82 */ /* 0x000fe20008000000 */
[----:B------:R-:W-:Y:S01]  /*17670*/  UMOV UR21, UR45 ;  /* 0x0000002d00157c82 */ /* 0x000fe20008000000 */
[----:B------:R-:W-:Y:S01]  /*17680*/  UMOV UR26, 0x40 ;  /* 0x00000040001a7882 */ /* 0x000fe20000000000 */
[----:B------:R-:W-:Y:S01]  /*17690*/  UMOV UR28, UR44 ;  /* 0x0000002c001c7c82 */ /* 0x000fe20008000000 */
[----:B---3--:R-:W-:Y:S01]  /*176a0*/  UIADD3 UR4, UP1, UPT, UR4, 0x180, URZ ;  /* 0x0000018004047890 */ /* 0x008fe2000ff3e0ff */
[----:B------:R-:W-:Y:S01]  /*176b0*/  UMOV UR29, UR45 ;  /* 0x0000002d001d7c82 */ /* 0x000fe20008000000 */
[----:B------:R-:W-:-:S02]  /*176c0*/  UMOV UR25, UR17 ;  /* 0x0000001100197c82 */ /* 0x000fc40008000000 */
[----:B------:R-:W-:Y:S01]  /*176d0*/  UIADD3.X UR5, UPT, UPT, URZ, UR5, URZ, UP1, !UPT ;  /* 0x00000005ff057290 */ /* 0x000fe20008ffe4ff */
[----:B------:R-:W-:-:S08]  /*176e0*/  UMOV UR27, UR19 ;  /* 0x00000013001b7c82 */ /* 0x000fd00008000000 */
[----:B------:R3:W-:Y:S01]  /*176f0*/  UTMALDG.4D [UR16], [UR4], desc[UR6] ;  /* 0x00000610040075b4 */ /* 0x0007e20008019000 */
[----:B------:R3:W-:Y:S02]  /*17700*/  UTMALDG.4D [UR24], [UR4], desc[UR6] ;  /* 0x00000618040075b4 */ /* 0x0007e40008019000 */
[----:B---3--:R-:W-:Y:S05]  /*17710*/  @!P3 BRA `(.L_x_298) ;  /* 0x000000000004b947 */ /* 0x008fea0003800000 */
[----:B------:R-:W-:Y:S05]  /*17720*/  BPT.TRAP 0x1 ;  /* 0x000000040000795c */ /* 0x000fea0000300000 */
.L_x_298:
[----:B------:R-:W-:Y:S05]  /*17730*/  BSYNC.RECONVERGENT B0 ;  /* 0x0000000000007941 */ /* 0x000fea0003800200 */
.L_x_297:
[----:B------:R-:W3:Y:S01]  /*17740*/  SYNCS.PHASECHK.TRANS64.TRYWAIT P2, [UR8+0x28018], R4 ;  /* 0x02801804ff0075a7 */ /* 0x000ee20008041108 */
[----:B--2---:R-:W-:Y:S01]  /*17750*/  @!P0 MOV R0, 0x8000 ;  /* 0x0000800000008802 */ /* 0x004fe20000000f00 */
[----:B---3--:R-:W-:Y:S06]  /*17760*/  @!P2 BRA `(.L_x_299) ;  /* 0x0000004c0054a947 */ /* 0x008fec0003800000 */
.L_x_437:
[----:B------:R3:W-:Y:S01]  /*17770*/  @!P0 SYNCS.ARRIVE.TRANS64 RZ, [UR8+0x28008], R0 ;  /* 0x02800800ffff89a7 */ /* 0x0007e20008000008 */
[----:B------:R-:W-:Y:S04]  /*17780*/  BSSY.RECONVERGENT B0, `(.L_x_300) ;  /* 0x0000003000007945 */ /* 0x000fe80003800200 */
[----:B------:R-:W-:Y:S05]  /*17790*/  @!P5 BRA `(.L_x_301) ;  /* 0x000000000004d947 */ /* 0x000fea0003800000 */
[----:B------:R-:W-:Y:S05]  /*177a0*/  BPT.TRAP 0x1 ;  /* 0x000000040000795c */ /* 0x000fea0000300000 */
.L_x_301:
[----:B------:R-:W-:Y:S05]  /*177b0*/  BSYNC.RECONVERGENT B0 ;  /* 0x0000000000007941 */ /* 0x000fea0003800200 */
.L_x_300:
[----:B------:R-:W-:Y:S04]  /*177c0*/  BSSY.RECONVERGENT B0, `(.L_x_302) ;  /* 0x0000003000007945 */ /* 0x000fe80003800200 */
[----:B------:R-:W-:Y:S05]  /*177d0*/  @P1 BRA `(.L_x_303) ;  /* 0x0000000000041947 */ /* 0x000fea0003800000 */
[----:B------:R-:W-:Y:S05]  /*177e0*/  BPT.TRAP 0x1 ;  /* 0x000000040000795c */ /* 0x000fea0000300000 */
.L_x_303:
[----:B------:R-:W-:Y:S05]  /*177f0*/  BSYNC.RECONVERGENT B0 ;  /* 0x0000000000007941 */ /* 0x000fea0003800200 */
.L_x_302:
[----:B------:R-:W4:Y:S01]  /*17800*/  LDCU.64 UR4, c[0x0][0x348] ;  /* 0x00006900ff0477ac */ /* 0x000f220008000a00 */
[----:B------:R-:W-:Y:S02]  /*17810*/  UIADD3 UR27, UPT, UPT, UR11, 0x80, URZ ;  /* 0x000000800b1b7890 */ /* 0x000fe4000fffe0ff */
[----:B------:R-:W-:Y:S02]  /*17820*/  UIADD3 UR24, UPT, UPT, UR8, 0x8000, URZ ;  /* 0x0000800008187890 */ /* 0x000fe4000fffe0ff */
[----:B------:R-:W-:Y:S02]  /*17830*/  UIADD3 UR25, UPT, UPT, UR8, 0x28008, URZ ;  /* 0x0002800808197890 */ /* 0x000fe4000fffe0ff */
[----:B------:R-:W-:Y:S01]  /*17840*/  UIADD3 UR16, UPT, UPT, UR8, 0xc000, URZ ;  /* 0x0000c00008107890 */ /* 0x000fe2000fffe0ff */
[----:B------:R-:W-:Y:S01]  /*17850*/  UMOV UR6, 0x0 ;  /* 0x0000000000067882 */ /* 0x000fe20000000000 */
[----:B------:R-:W-:Y:S01]  /*17860*/  UMOV UR7, 0x10000000 ;  /* 0x1000000000077882 */ /* 0x000fe20000000000 */
[----:B------:R-:W-:Y:S01]  /*17870*/  UMOV UR26, URZ ;  /* 0x000000ff001a7c82 */ /* 0x000fe20008000000 */
[----:B------:R-:W-:Y:S01]  /*17880*/  UMOV UR28, UR12 ;  /* 0x0000000c001c7c82 */ /* 0x000fe20008000000 */
[----:B------:R-:W-:Y:S01]  /*17890*/  UMOV UR29, UR44 ;  /* 0x0000002c001d7c82 */ /* 0x000fe20008000000 */
[----:B------:R-:W-:Y:S01]  /*178a0*/  UMOV UR30, UR45 ;  /* 0x0000002d001e7c82 */ /* 0x000fe20008000000 */
[----:B----4-:R-:W-:Y:S01]  /*178b0*/  UIADD3 UR4, UP1, UPT, UR4, 0x80, URZ ;  /* 0x0000008004047890 */ /* 0x010fe2000ff3e0ff */
[----:B------:R-:W-:Y:S01]  /*178c0*/  UMOV UR18, 0x40 ;  /* 0x0000004000127882 */ /* 0x000fe20000000000 */
[----:B------:R-:W-:-:S02]  /*178d0*/  UMOV UR20, UR12 ;  /* 0x0000000c00147c82 */ /* 0x000fc40008000000 */
[----:B------:R-:W-:Y:S01]  /*178e0*/  UIADD3.X UR5, UPT, UPT, URZ, UR5, URZ, UP1, !UPT ;  /* 0x00000005ff057290 */ /* 0x000fe20008ffe4ff */
[----:B------:R-:W-:Y:S01]  /*178f0*/  UMOV UR21, UR44 ;  /* 0x0000002c00157c82 */ /* 0x000fe20008000000 */
[----:B------:R-:W-:Y:S01]  /*17900*/  UMOV UR22, UR45 ;  /* 0x0000002d00167c82 */ /* 0x000fe20008000000 */
[----:B------:R-:W-:Y:S01]  /*17910*/  UMOV UR17, UR25 ;  /* 0x0000001900117c82 */ /* 0x000fe20008000000 */
[----:B------:R-:W-:-:S05]  /*17920*/  UMOV UR19, UR27 ;  /* 0x0000001b00137c82 */ /* 0x000fca0008000000 */
[----:B------:R4:W-:Y:S01]  /*17930*/  UTMALDG.5D [UR24], [UR4], desc[UR6] ;  /* 0x00000618040075b4 */ /* 0x0009e20008021000 */
[----:B------:R4:W-:Y:S02]  /*17940*/  UTMALDG.5D [UR16], [UR4], desc[UR6] ;  /* 0x00000610040075b4 */ /* 0x0009e40008021000 */
[----:B----4-:R-:W-:Y:S05]  /*17950*/  BRA.U !UP0, `(.L_x_304) ;  /* 0x0000000108047547 */ /* 0x010fea000b800000 */
[----:B------:R-:W-:Y:S05]  /*17960*/  BPT.TRAP 0x1 ;  /* 0x000000040000795c */ /* 0x000fea0000300000 */
.L_x_304:
[----:B------:R-:W4:Y:S01]  /*17970*/  SYNCS.PHASECHK.TRANS64.TRYWAIT P2, [UR8+0x28040], R4 ;  /* 0x02804004ff0075a7 */ /* 0x000f220008041108 */
[----:B---3--:R-:W-:Y:S01]  /*17980*/  @!P0 MOV R0, 0x8000 ;  /* 0x0000800000008802 */ /* 0x008fe20000000f00 */
[----:B----4-:R-:W-:Y:S06]  /*17990*/  @!P2 BRA `(.L_x_305) ;  /* 0x0000004800e0a947 */ /* 0x010fec0003800000 */
.L_x_439:
[----:B------:R3:W-:Y:S01]  /*179a0*/  @!P0 SYNCS.ARRIVE.TRANS64 RZ, [UR8+0x28028], R0 ;  /* 0x02802800ffff89a7 */ /* 0x0007e20008000008 */
[----:B------:R-:W-:Y:S05]  /*179b0*/  BRA.U !UP2, `(.L_x_306) ;  /* 0x000000010a047547 */ /* 0x000fea000b800000 */
[----:B------:R-:W-:Y:S05]  /*179c0*/  BPT.TRAP 0x1 ;  /* 0x000000040000795c */ /* 0x000fea0000300000 */
.L_x_306:
[----:B------:R-:W-:Y:S04]  /*179d0*/  BSSY.RECONVERGENT B0, `(.L_x_307) ;  /* 0x0000003000007945 */ /* 0x000fe80003800200 */
[----:B------:R-:W-:Y:S05]  /*179e0*/  @P1 BRA `(.L_x_308) ;  /* 0x0000000000041947 */ /* 0x000fea0003800000 */
[----:B------:R-:W-:Y:S05]  /*179f0*/  BPT.TRAP 0x1 ;  /* 0x000000040000795c */ /* 0x000fea0000300000 */
.L_x_308:
[----:B------:R-:W-:Y:S05]  /*17a00*/  BSYNC.RECONVERGENT B0 ;  /* 0x0000000000007941 */ /* 0x000fea0003800200 */
.L_x_307:
[----:B------:R-:W4:Y:S01]  /*17a10*/  LDCU.64 UR4, c[0x0][0x348] ;  /* 0x00006900ff0477ac */ /* 0x000f220008000a00 */
        /* <DEDUP_REMOVED lines=11> */
[----:B----4-:R-:W-:Y:S01]  /*17ad0*/  UIADD3 UR4, UP1, UPT, UR4, 0x280, URZ ;  /* 0x0000028004047890 */ /* 0x010fe2000ff3e0ff */
[----:B------:R-:W-:Y:S01]  /*17ae0*/  UMOV UR21, UR45 ;  /* 0x0000002d00157c82 */ /* 0x000fe20008000000 */
[----:B------:R-:W-:-:S02]  /*17af0*/  UMOV UR17, UR25 ;  /* 0x0000001900117c82 */ /* 0x000fc40008000000 */
[----:B------:R-:W-:Y:S01]  /*17b00*/  UIADD3.X UR5, UPT, UPT, URZ, UR5, URZ, UP1, !UPT ;  /* 0x00000005ff057290 */ /* 0x000fe20008ffe4ff */
[----:B------:R-:W-:-:S08]  /*17b10*/  UMOV UR19, UR27 ;  /* 0x0000001b00137c82 */ /* 0x000fd00008000000 */
[----:B------:R4:W-:Y:S01]  /*17b20*/  UTMALDG.4D [UR24], [UR4], desc[UR6] ;  /* 0x00000618040075b4 */ /* 0x0009e20008019000 */
[----:B------:R4:W-:Y:S01]  /*17b30*/  UTMALDG.4D [UR16], [UR4], desc[UR6] ;  /* 0x00000610040075b4 */ /* 0x0009e20008019000 */
[----:B------:R-:W-:Y:S01]  /*17b40*/  NOP ;  /* 0x0000000000007918 */ /* 0x000fe20000000000 */
[----:B------:R-:W-:-:S06]  /*17b50*/  UISETP.GE.AND UP1, UPT, UR15, 0x81, UPT ;  /* 0x000000810f00788c */ /* 0x000fcc000bf26270 */
[----:B------:R-:W-:-:S13]  /*17b60*/  PLOP3.LUT P2, PT, PT, PT, UP1, 0x80, 0x8 ;  /* 0x000000000008781c */ /* 0x000fda0003f4f018 */
[----:B----4-:R-:W-:Y:S05]  /*17b70*/  @!P2 EXIT ;  /* 0x000000000000a94d */ /* 0x010fea0003800000 */
[----:B------:R-:W-:Y:S01]  /*17b80*/  UIADD3 UR5, UPT, UPT, UR15, 0x7f, URZ ;  /* 0x0000007f0f057890 */ /* 0x000fe2000fffe0ff */
[----:B---3--:R-:W-:Y:S01]  /*17b90*/  HFMA2 R0, -RZ, RZ, 0, 5.9604644775390625e-08 ;  /* 0x00000001ff007431 */ /* 0x008fe200000001ff */
[----:B------:R-:W3:Y:S02]  /*17ba0*/  LDCU.64 UR10, c[0x0][0x348] ;  /* 0x00006900ff0a77ac */ /* 0x000ee40008000a00 */
[----:B------:R-:W-:-:S04]  /*17bb0*/  USHF.R.S32.HI UR4, URZ, 0x1f, UR5 ;  /* 0x0000001fff047899 */ /* 0x000fc80008011405 */
[----:B------:R-:W-:-:S04]  /*17bc0*/  ULEA.HI UR4, UR4, UR5, URZ, 0x7 ;  /* 0x0000000504047291 */ /* 0x000fc8000f8f38ff */
[----:B------:R-:W-:-:S04]  /*17bd0*/  USHF.R.S32.HI UR4, URZ, 0x7, UR4 ;  /* 0x00000007ff047899 */ /* 0x000fc80008011404 */
[----:B------:R-:W-:-:S04]  /*17be0*/  UISETP.LT.AND UP1, UPT, UR4, 0x2, UPT ;  /* 0x000000020400788c */ /* 0x000fc8000bf21270 */
[----:B------:R-:W-:-:S04]  /*17bf0*/  USEL UR5, UR4, 0x2, UP1 ;  /* 0x0000000204057887 */ /* 0x000fc80008800000 */
[----:B------:R-:W-:-:S03]  /*17c00*/  UIADD3 UR4, UPT, UPT, UR4, -UR5, URZ ;  /* 0x8000000504047290 */ /* 0x000fc6000fffe0ff */
[----:B------:R-:W-:Y:S01]  /*17c10*/  UMOV UR5, 0x1 ;  /* 0x0000000100057882 */ /* 0x000fe20000000000 */
[----:B------:R-:W-:Y:S02]  /*17c20*/  UISETP.GE.U32.AND UP1, UPT, UR4, 0x3, UPT ;  /* 0x000000030400788c */ /* 0x000fe4000bf26070 */
[----:B------:R-:W-:-:S03]  /*17c30*/  UIADD3 UR6, UPT, UPT, UR4, 0x1, URZ ;  /* 0x0000000104067890 */ /* 0x000fc6000fffe0ff */
[----:B------:R-:W-:Y:S01]  /*17c40*/  UMOV UR4, 0x2 ;  /* 0x0000000200047882 */ /* 0x000fe20000000000 */
[----:B------:R-:W-:-:S03]  /*17c50*/  ULOP3.LUT UR15, UR6, 0x3, URZ, 0xc0, !UPT ;  /* 0x00000003060f7892 */ /* 0x000fc6000f8ec0ff */
[----:B---3--:R-:W-:Y:S09]  /*17c60*/  BRA.U !UP1, `(.L_x_309) ;  /* 0x0000001109f07547 */ /* 0x008ff2000b800000 */
[----:B------:R-:W-:Y:S01]  /*17c70*/  ULOP3.LUT UR4, UR6, 0xfffffffc, URZ, 0xc0, !UPT ;  /* 0xfffffffc06047892 */ /* 0x000fe2000f8ec0ff */
[----:B------:R-:W-:Y:S01]  /*17c80*/  MOV R0, 0x1 ;  /* 0x0000000100007802 */ /* 0x000fe20000000f00 */
[----:B------:R-:W-:Y:S01]  /*17c90*/  UMOV UR14, URZ ;  /* 0x000000ff000e7c82 */ /* 0x000fe20008000000 */
[----:B------:R-:W-:Y:S01]  /*17ca0*/  UMOV UR35, 0x100 ;  /* 0x0000010000237882 */ /* 0x000fe20000000000 */
[----:B------:R-:W-:-:S03]  /*17cb0*/  UIADD3 UR9, UPT, UPT, -UR4, URZ, URZ ;  /* 0x000000ff04097290 */ /* 0x000fc6000fffe1ff */
[----:B------:R-:W-:-:S09]  /*17cc0*/  UMOV UR4, 0x2 ;  /* 0x0000000200047882 */ /* 0x000fd20000000000 */
.L_x_350:
[----:B-12---:R-:W-:Y:S05]  /*17cd0*/  BRA.U !UP0, `(.L_x_310) ;  /* 0x0000000108047547 */ /* 0x006fea000b800000 */
[----:B------:R-:W-:Y:S05]  /*17ce0*/  BPT.TRAP 0x1 ;  /* 0x000000040000795c */ /* 0x000fea0000300000 */
.L_x_310:
[----:B------:R-:W3:Y:S01]  /*17cf0*/  S2UR UR8, SR_CgaCtaId ;  /* 0x00000000000879c3 */ /* 0x000ee20000008800 */
[----:B------:R-:W-:Y:S01]  /*17d00*/  UMOV UR5, 0x400 ;  /* 0x0000040000057882 */ /* 0x000fe20000000000 */
[----:B--2---:R-:W-:Y:S02]  /*17d10*/  SHF.L.U32 R2, R0, 0x1f, RZ ;  /* 0x0000001f00027819 */ /* 0x004fe400000006ff */
[----:B-1----:R-:W-:Y:S01]  /*17d20*/  @!P0 MOV R3, 0x8000 ;  /* 0x0000800000038802 */ /* 0x002fe20000000f00 */
[----:B---3--:R-:W-:-:S04]  /*17d30*/  ULEA UR8, UR8, UR5, 0x18 ;  /* 0x0000000508087291 */ /* 0x008fc8000f8ec0ff */
[----:B------:R-:W-:-:S09]  /*17d40*/  ULEA UR41, UR4, UR8, 0x3 ;  /* 0x0000000804297291 */ /* 0x000fd2000f8e18ff */
[----:B------:R-:W1:Y:S02]  /*17d50*/  SYNCS.PHASECHK.TRANS64.TRYWAIT P2, [UR41+0x28038], R2 ;  /* 0x02803802ff0075a7 */ /* 0x000e640008041129 */
[----:B-1----:R-:W-:Y:S05]  /*17d60*/  @!P2 BRA `(.L_x_311) ;  /* 0x000000480004a947 */ /* 0x002fea0003800000 */
.L_x_441:
[----:B------:R2:W-:Y:S01]  /*17d70*/  @!P0 SYNCS.ARRIVE.TRANS64 RZ, [UR41+0x28020], R3 ;  /* 0x02802003ffff89a7 */ /* 0x0005e20008000029 */
[----:B------:R-:W-:Y:S05]  /*17d80*/  BRA.U !UP2, `(.L_x_312) ;  /* 0x000000010a047547 */ /* 0x000fea000b800000 */
[----:B------:R-:W-:Y:S05]  /*17d90*/  BPT.TRAP 0x1 ;  /* 0x000000040000795c */ /* 0x000fea0000300000 */
.L_x_312:
[----:B------:R-:W-:Y:S04]  /*17da0*/  BSSY.RECONVERGENT B0, `(.L_x_313) ;  /* 0x0000003000007945 */ /* 0x000fe80003800200 */
[----:B------:R-:W-:Y:S05]  /*17db0*/  @P1 BRA `(.L_x_314) ;  /* 0x0000000000041947 */ /* 0x000fea0003800000 */
[----:B------:R-:W-:Y:S05]  /*17dc0*/  BPT.TRAP 0x1 ;  /* 0x000000040000795c */ /* 0x000fea0000300000 */
.L_x_314:
[----:B------:R-:W-:Y:S05]  /*17dd0*/  BSYNC.RECONVERGENT B0 ;  /* 0x0000000000007941 */ /* 0x000fea0003800200 */
.L_x_313:
[----:B------:R-:W-:Y:S02]  /*17de0*/  ULEA UR16, UR4, UR8, 0xf ;  /* 0x0000000804107291 */ /* 0x000fe4000f8e78ff */
[----:B------:R-:W-:Y:S02]  /*17df0*/  UIADD3 UR6, UP1, UPT, UR10, 0x180, URZ ;  /* 0x000001800a067890 */ /* 0x000fe4000ff3e0ff */
[----:B------:R-:W-:Y:S02]  /*17e00*/  UIADD3 UR43, UPT, UPT, UR35, -0x80, URZ ;  /* 0xffffff80232b7890 */ /* 0x000fe4000fffe0ff */
[----:B------:R-:W-:Y:S02]  /*17e10*/  UIADD3 UR41, UPT, UPT, UR41, 0x28020, URZ ;  /* 0x0002802029297890 */ /* 0x000fe4000fffe0ff */
[----:B------:R-:W-:Y:S02]  /*17e20*/  UIADD3 UR40, UPT, UPT, UR16, 0x10000, URZ ;  /* 0x0001000010287890 */ /* 0x000fe4000fffe0ff */
[----:B------:R-:W-:-:S02]  /*17e30*/  UIADD3.X UR7, UPT, UPT, URZ, UR11, URZ, UP1, !UPT ;  /* 0x0000000bff077290 */ /* 0x000fc40008ffe4ff */
[----:B------:R-:W-:Y:S01]  /*17e40*/  UIADD3 UR16, UPT, UPT, UR16, 0x14000, URZ ;  /* 0x0001400010107890 */ /* 0x000fe2000fffe0ff */
[----:B------:R-:W-:Y:S01]  /*17e50*/  UMOV UR12, 0x0 ;  /* 0x00000000000c7882 */ /* 0x000fe20000000000 */
[----:B------:R-:W-:Y:S01]  /*17e60*/  UMOV UR13, 0x10000000 ;  /* 0x10000000000d7882 */ /* 0x000fe20000000000 */
[----:B------:R-:W-:Y:S01]  /*17e70*/  UMOV UR42, URZ ;  /* 0x000000ff002a7c82 */ /* 0x000fe20008000000 */
[----:B------:R-:W-:Y:S01]  /*17e80*/  UMOV UR18, 0x40 ;  /* 0x0000004000127882 */ /* 0x000fe20000000000 */
[----:B------:R-:W-:Y:S01]  /*17e90*/  UMOV UR20, UR44 ;  /* 0x0000002c00147c82 */ /* 0x000fe20008000000 */
[----:B------:R-:W-:Y:S01]  /*17ea0*/  UMOV UR21, UR45 ;  /* 0x0000002d00157c82 */ /* 0x000fe20008000000 */
[----:B------:R-:W-:Y:S01]  /*17eb0*/  UMOV UR17, UR41 ;  /* 0x0000002900117c82 */ /* 0x000fe20008000000 */
[----:B------:R-:W-:Y:S01]  /*17ec0*/  UMOV UR19, UR43 ;  /* 0x0000002b00137c82 */ /* 0x000fe20008000000 */
[----:B------:R3:W-:Y:S01]  /*17ed0*/  UTMALDG.4D [UR40], [UR6], desc[UR12] ;  /* 0x00000c28060075b4 */ /* 0x0007e20008019000 */
[----:B------:R-:W-:-:S04]  /*17ee0*/  UIADD3 UR4, UPT, UPT, UR4, 0x1, URZ ;  /* 0x0000000104047890 */ /* 0x000fc8000fffe0ff */
[----:B------:R-:W-:Y:S01]  /*17ef0*/  UISETP.NE.AND UP1, UPT, UR4, 0x3, UPT ;  /* 0x000000030400788c */ /* 0x000fe2000bf25270 */
[----:B------:R3:W-:Y:S03]  /*17f00*/  UTMALDG.4D [UR16], [UR6], desc[UR12] ;  /* 0x00000c10060075b4 */ /* 0x0007e60008019000 */
[----:B------:R-:W-:Y:S02]  /*17f10*/  USEL UR5, URZ, 0x1, UP1 ;  /* 0x00000001ff057887 */ /* 0x000fe40008800000 */
[----:B------:R-:W-:-:S04]  /*17f20*/  USEL UR4, UR4, URZ, UP1 ;  /* 0x000000ff04047287 */ /* 0x000fc80008800000 */
[----:B------:R-:W-:Y:S01]  /*17f30*/  LOP3.LUT R0, R0, UR5, RZ, 0x3c, !PT ;  /* 0x0000000500007c12 */ /* 0x000fe2000f8e3cff */
[----:B---3--:R-:W-:Y:S07]  /*17f40*/  BRA.U !UP0, `(.L_x_315) ;  /* 0x0000000108047547 */ /* 0x008fee000b800000 */
[----:B------:R-:W-:Y:S05]  /*17f50*/  BPT.TRAP 0x1 ;  /* 0x000000040000795c */ /* 0x000fea0000300000 */
.L_x_315:
[----:B------:R-:W-:Y:S01]  /*17f60*/  ULEA UR25, UR4, UR8, 0x3 ;  /* 0x0000000804197291 */ /* 0x000fe2000f8e18ff */
[----:B-1----:R-:W-:Y:S02]  /*17f70*/  SHF.L.U32 R2, R0, 0x1f, RZ ;  /* 0x0000001f00027819 */ /* 0x002fe400000006ff */
[----:B--2---:R-:W-:-:S06]  /*17f80*/  @!P0 MOV R3, 0x8000 ;  /* 0x0000800000038802 */ /* 0x004fcc0000000f00 */
[----:B------:R-:W1:Y:S02]  /*17f90*/  SYNCS.PHASECHK.TRANS64.TRYWAIT P2, [UR25+0x28038], R2 ;  /* 0x02803802ff0075a7 */ /* 0x000e640008041119 */
[----:B-1----:R-:W-:Y:S05]  /*17fa0*/  @!P2 BRA `(.L_x_316) ;  /* 0x00000044008ca947 */ /* 0x002fea0003800000 */
.L_x_443:
[----:B------:R2:W-:Y:S01]  /*17fb0*/  @!P0 SYNCS.ARRIVE.TRANS64 RZ, [UR25+0x28020], R3 ;  /* 0x02802003ffff89a7 */ /* 0x0005e20008000019 */
[----:B------:R-:W-:Y:S05]  /*17fc0*/  BRA.U !UP2, `(.L_x_317) ;  /* 0x000000010a047547 */ /* 0x000fea000b800000 */
[----:B------:R-:W-:Y:S05]  /*17fd0*/  BPT.TRAP 0x1 ;  /* 0x000000040000795c */ /* 0x000fea0000300000 */
.L_x_317:
[----:B------:R-:W-:Y:S04]  /*17fe0*/  BSSY.RECONVERGENT B0, `(.L_x_318) ;  /* 0x0000003000007945 */ /* 0x000fe80003800200 */
[----:B------:R-:W-:Y:S05]  /*17ff0*/  @P1 BRA `(.L_x_319) ;  /* 0x0000000000041947 */ /* 0x000fea0003800000 */
[----:B------:R-:W-:Y:S05]  /*18000*/  BPT.TRAP 0x1 ;  /* 0x000000040000795c */ /* 0x000fea0000300000 */
.L_x_319:
[----:B------:R-:W-:Y:S05]  /*18010*/  BSYNC.RECONVERGENT B0 ;  /* 0x0000000000007941 */ /* 0x000fea0003800200 */
.L_x_318:
        /* <DEDUP_REMOVED lines=26> */
.L_x_320:
[----:B------:R-:W-:Y:S01]  /*181c0*/  ULEA UR33, UR4, UR8, 0x3 ;  /* 0x0000000804217291 */ /* 0x000fe2000f8e18ff */
[----:B-1----:R-:W-:Y:S02]  /*181d0*/  SHF.L.U32 R2, R0, 0x1f, RZ ;  /* 0x0000001f00027819 */ /* 0x002fe400000006ff */
[----:B--2---:R-:W-:-:S06]  /*181e0*/  @!P0 MOV R3, 0x8000 ;  /* 0x0000800000038802 */ /* 0x004fcc0000000f00 */
[----:B------:R-:W1:Y:S02]  /*181f0*/  SYNCS.PHASECHK.TRANS64.TRYWAIT P2, [UR33+0x28038], R2 ;  /* 0x02803802ff0075a7 */ /* 0x000e640008041121 */
[----:B-1----:R-:W-:Y:S05]  /*18200*/  @!P2 BRA `(.L_x_321) ;  /* 0x00000044000ca947 */ /* 0x002fea0003800000 */
.L_x_445:
[----:B------:R2:W-:Y:S01]  /*18210*/  @!P0 SYNCS.ARRIVE.TRANS64 RZ, [UR33+0x28020], R3 ;  /* 0x02802003ffff89a7 */ /* 0x0005e20008000021 */
[----:B------:R-:W-:Y:S05]  /*18220*/  BRA.U !UP2, `(.L_x_322) ;  /* 0x000000010a047547 */ /* 0x000fea000b800000 */
[----:B------:R-:W-:Y:S05]  /*18230*/  BPT.TRAP 0x1 ;  /* 0x000000040000795c */ /* 0x000fea0000300000 */
.L_x_322:
[----:B------:R-:W-:Y:S04]  /*18240*/  BSSY.RECONVERGENT B0, `(.L_x_323) ;  /* 0x0000003000007945 */ /* 0x000fe80003800200 */
[----:B------:R-:W-:Y:S05]  /*18250*/  @P1 BRA `(.L_x_324) ;  /* 0x0000000000041947 */ /* 0x000fea0003800000 */
[----:B------:R-:W-:Y:S05]  /*18260*/  BPT.TRAP 0x1 ;  /* 0x000000040000795c */ /* 0x000fea0000300000 */
.L_x_324:
[----:B------:R-:W-:Y:S05]  /*18270*/  BSYNC.RECONVERGENT B0 ;  /* 0x0000000000007941 */ /* 0x000fea0003800200 */
.L_x_323:
[----:B------:R-:W-:Y:S02]  /*18280*/  ULEA UR16, UR4, UR8, 0xf ;  /* 0x0000000804107291 */ /* 0x000fe4000f8e78ff */
[----:B------:R-:W-:Y:S02]  /*18290*/  UIADD3 UR6, UP1, UPT, UR10, 0x180, URZ ;  /* 0x000001800a067890 */ /* 0x000fe4000ff3e0ff */
[----:B------:R-:W-:Y:S02]  /*182a0*/  UIADD3 UR33, UPT, UPT, UR33, 0x28020, URZ ;  /* 0x0002802021217890 */ /* 0x000fe4000fffe0ff */
[----:B------:R-:W-:Y:S02]  /*182b0*/  UIADD3 UR32, UPT, UPT, UR16, 0x10000, URZ ;  /* 0x0001000010207890 */ /* 0x000fe4000fffe0ff */
[----:B------:R-:W-:Y:S02]  /*182c0*/  UIADD3.X UR7, UPT, UPT, URZ, UR11, URZ, UP1, !UPT ;  /* 0x0000000bff077290 */ /* 0x000fe40008ffe4ff */
        /* <DEDUP_REMOVED lines=20> */
.L_x_325:
[----:B------:R-:W-:Y:S01]  /*18410*/  ULEA UR25, UR4, UR8, 0x3 ;  /* 0x0000000804197291 */ /* 0x000fe2000f8e18ff */
[----:B-1----:R-:W-:Y:S02]  /*18420*/  SHF.L.U32 R2, R0, 0x1f, RZ ;  /* 0x0000001f00027819 */ /* 0x002fe400000006ff */
[----:B--2---:R-:W-:-:S06]  /*18430*/  @!P0 MOV R3, 0x8000 ;  /* 0x0000800000038802 */ /* 0x004fcc0000000f00 */
[----:B------:R-:W1:Y:S02]  /*18440*/  SYNCS.PHASECHK.TRANS64.TRYWAIT P2, [UR25+0x28038], R2 ;  /* 0x02803802ff0075a7 */ /* 0x000e640008041119 */
[----:B-1----:R-:W-:Y:S05]  /*18450*/  @!P2 BRA `(.L_x_326) ;  /* 0x000000400090a947 */ /* 0x002fea0003800000 */
.L_x_447:
[----:B------:R2:W-:Y:S01]  /*18460*/  @!P0 SYNCS.ARRIVE.TRANS64 RZ, [UR25+0x28020], R3 ;  /* 0x02802003ffff89a7 */ /* 0x0005e20008000019 */
[----:B------:R-:W-:Y:S05]  /*18470*/  BRA.U !UP2, `(.L_x_327) ;  /* 0x000000010a047547 */ /* 0x000fea000b800000 */
[----:B------:R-:W-:Y:S05]  /*18480*/  BPT.TRAP 0x1 ;  /* 0x000000040000795c */ /* 0x000fea0000300000 */
.L_x_327:
[----:B------:R-:W-:Y:S04]  /*18490*/  BSSY.RECONVERGENT B0, `(.L_x_328) ;  /* 0x0000003000007945 */ /* 0x000fe80003800200 */
[----:B------:R-:W-:Y:S05]  /*184a0*/  @P1 BRA `(.L_x_329) ;  /* 0x0000000000041947 */ /* 0x000fea0003800000 */
[----:B------:R-:W-:Y:S05]  /*184b0*/  BPT.TRAP 0x1 ;  /* 0x000000040000795c */ /* 0x000fea0000300000 */
.L_x_329:
[----:B------:R-:W-:Y:S05]  /*184c0*/  BSYNC.RECONVERGENT B0 ;  /* 0x0000000000007941 */ /* 0x000fea0003800200 */
.L_x_328:
        /* <DEDUP_REMOVED lines=26> */
.L_x_330:
[----:B------:R-:W-:Y:S01]  /*18670*/  ULEA UR25, UR4, UR8, 0x3 ;  /* 0x0000000804197291 */ /* 0x000fe2000f8e18ff */
[----:B-1----:R-:W-:Y:S02]  /*18680*/  SHF.L.U32 R2, R0, 0x1f, RZ ;  /* 0x0000001f00027819 */ /* 0x002fe400000006ff */
[----:B--2---:R-:W-:-:S06]  /*18690*/  @!P0 MOV R3, 0x8000 ;  /* 0x0000800000038802 */ /* 0x004fcc0000000f00 */
[----:B------:R-:W1:Y:S02]  /*186a0*/  SYNCS.PHASECHK.TRANS64.TRYWAIT P2, [UR25+0x28038], R2 ;  /* 0x02803802ff0075a7 */ /* 0x000e640008041119 */
[----:B-1----:R-:W-:Y:S05]  /*186b0*/  @!P2 BRA `(.L_x_331) ;  /* 0x000000400010a947 */ /* 0x002fea0003800000 */
.L_x_449:
[----:B------:R2:W-:Y:S01]  /*186c0*/  @!P0 SYNCS.ARRIVE.TRANS64 RZ, [UR25+0x28020], R3 ;  /* 0x02802003ffff89a7 */ /* 0x0005e20008000019 */
[----:B------:R-:W-:Y:S05]  /*186d0*/  BRA.U !UP2, `(.L_x_332) ;  /* 0x000000010a047547 */ /* 0x000fea000b800000 */
[----:B------:R-:W-:Y:S05]  /*186e0*/  BPT.TRAP 0x1 ;  /* 0x000000040000795c */ /* 0x000fea0000300000 */
.L_x_332:
[----:B------:R-:W-:Y:S04]  /*186f0*/  BSSY.RECONVERGENT B0, `(.L_x_333) ;  /* 0x0000003000007945 */ /* 0x000fe80003800200 */
[----:B------:R-:W-:Y:S05]  /*18700*/  @P1 BRA `(.L_x_334) ;  /* 0x0000000000041947 */ /* 0x000fea0003800000 */
[----:B------:R-:W-:Y:S05]  /*18710*/  BPT.TRAP 0x1 ;  /* 0x000000040000795c */ /* 0x000fea0000300000 */
.L_x_334:
[----:B------:R-:W-:Y:S05]  /*18720*/  BSYNC.RECONVERGENT B0 ;  /* 0x0000000000007941 */ /* 0x000fea0003800200 */
.L_x_333:
[----:B------:R-:W-:Y:S02]  /*18730*/  ULEA UR16, UR4, UR8, 0xf ;  /* 0x0000000804107291 */ /* 0x000fe4000f8e78ff */
[----:B------:R-:W-:Y:S02]  /*18740*/  UIADD3 UR6, UP1, UPT, UR10, 0x180, URZ ;  /* 0x000001800a067890 */ /* 0x000fe4000ff3e0ff */
[----:B------:R-:W-:Y:S02]  /*18750*/  UIADD3 UR27, UPT, UPT, UR35, 0x80, URZ ;  /* 0x00000080231b7890 */ /* 0x000fe4000fffe0ff */
        /* <DEDUP_REMOVED lines=23> */
.L_x_335:
[----:B------:R-:W-:Y:S01]  /*188d0*/  ULEA UR25, UR4, UR8, 0x3 ;  /* 0x0000000804197291 */ /* 0x000fe2000f8e18ff */
[----:B-1----:R-:W-:Y:S02]  /*188e0*/  SHF.L.U32 R2, R0, 0x1f, RZ ;  /* 0x0000001f00027819 */ /* 0x002fe400000006ff */
[----:B--2---:R-:W-:-:S06]  /*188f0*/  @!P0 MOV R3, 0x8000 ;  /* 0x0000800000038802 */ /* 0x004fcc0000000f00 */
[----:B------:R-:W1:Y:S02]  /*18900*/  SYNCS.PHASECHK.TRANS64.TRYWAIT P2, [UR25+0x28038], R2 ;  /* 0x02803802ff0075a7 */ /* 0x000e640008041119 */
[----:B-1----:R-:W-:Y:S05]  /*18910*/  @!P2 BRA `(.L_x_336) ;  /* 0x0000003c0090a947 */ /* 0x002fea0003800000 */
.L_x_451:
[----:B------:R2:W-:Y:S01]  /*18920*/  @!P0 SYNCS.ARRIVE.TRANS64 RZ, [UR25+0x28020], R3 ;  /* 0x02802003ffff89a7 */ /* 0x0005e20008000019 */
[----:B------:R-:W-:Y:S05]  /*18930*/  BRA.U !UP2, `(.L_x_337) ;  /* 0x000000010a047547 */ /* 0x000fea000b800000 */
[----:B------:R-:W-:Y:S05]  /*18940*/  BPT.TRAP 0x1 ;  /* 0x000000040000795c */ /* 0x000fea0000300000 */
.L_x_337:
[----:B------:R-:W-:Y:S04]  /*18950*/  BSSY.RECONVERGENT B0, `(.L_x_338) ;  /* 0x0000003000007945 */ /* 0x000fe80003800200 */
[----:B------:R-:W-:Y:S05]  /*18960*/  @P1 BRA `(.L_x_339) ;  /* 0x0000000000041947 */ /* 0x000fea0003800000 */
[----:B------:R-:W-:Y:S05]  /*18970*/  BPT.TRAP 0x1 ;  /* 0x000000040000795c */ /* 0x000fea0000300000 */
.L_x_339:
[----:B------:R-:W-:Y:S05]  /*18980*/  BSYNC.RECONVERGENT B0 ;  /* 0x0000000000007941 */ /* 0x000fea0003800200 */
.L_x_338:
        /* <DEDUP_REMOVED lines=26> */
.L_x_340:
[----:B------:R-:W-:Y:S01]  /*18b30*/  ULEA UR25, UR4, UR8, 0x3 ;  /* 0x0000000804197291 */ /* 0x000fe2000f8e18ff */
[----:B-1----:R-:W-:Y:S02]  /*18b40*/  SHF.L.U32 R2, R0, 0x1f, RZ ;  /* 0x0000001f00027819 */ /* 0x002fe400000006ff */
[----:B--2---:R-:W-:-:S06]  /*18b50*/  @!P0 MOV R3, 0x8000 ;  /* 0x0000800000038802 */ /* 0x004fcc0000000f00 */
[----:B------:R-:W1:Y:S02]  /*18b60*/  SYNCS.PHASECHK.TRANS64.TRYWAIT P2, [UR25+0x28038], R2 ;  /* 0x02803802ff0075a7 */ /* 0x000e640008041119 */
[----:B-1----:R-:W-:Y:S05]  /*18b70*/  @!P2 BRA `(.L_x_341) ;  /* 0x0000003c0010a947 */ /* 0x002fea0003800000 */
.L_x_453:
[----:B------:R2:W-:Y:S01]  /*18b80*/  @!P0 SYNCS.ARRIVE.TRANS64 RZ, [UR25+0x28020], R3 ;  /* 0x02802003ffff89a7 */ /* 0x0005e20008000019 */
[----:B------:R-:W-:Y:S05]  /*18b90*/  BRA.U !UP2, `(.L_x_342) ;  /* 0x000000010a047547 */ /* 0x000fea000b800000 */
[----:B------:R-:W-:Y:S05]  /*18ba0*/  BPT.TRAP 0x1 ;  /* 0x000000040000795c */ /* 0x000fea0000300000 */
.L_x_342:
[----:B------:R-:W-:Y:S04]  /*18bb0*/  BSSY.RECONVERGENT B0, `(.L_x_343) ;  /* 0x0000003000007945 */ /* 0x000fe80003800200 */
[----:B------:R-:W-:Y:S05]  /*18bc0*/  @P1 BRA `(.L_x_344) ;  /* 0x0000000000041947 */ /* 0x000fea0003800000 */
[----:B------:R-:W-:Y:S05]  /*18bd0*/  BPT.TRAP 0x1 ;  /* 0x000000040000795c */ /* 0x000fea0000300000 */
.L_x_344:
[----:B------:R-:W-:Y:S05]  /*18be0*/  BSYNC.RECONVERGENT B0 ;  /* 0x0000000000007941 */ /* 0x000fea0003800200 */
.L_x_343:
        /* <DEDUP_REMOVED lines=26> */
.L_x_345:
[----:B------:R-:W-:Y:S01]  /*18d90*/  ULEA UR25, UR4, UR8, 0x3 ;  /* 0x0000000804197291 */ /* 0x000fe2000f8e18ff */
[----:B-1----:R-:W-:Y:S02]  /*18da0*/  SHF.L.U32 R2, R0, 0x1f, RZ ;  /* 0x0000001f00027819 */ /* 0x002fe400000006ff */
[----:B--2---:R-:W-:-:S06]  /*18db0*/  @!P0 MOV R3, 0x8000 ;  /* 0x0000800000038802 */ /* 0x004fcc0000000f00 */
[----:B------:R-:W1:Y:S02]  /*18dc0*/  SYNCS.PHASECHK.TRANS64.TRYWAIT P2, [UR25+0x28038], R2 ;  /* 0x02803802ff0075a7 */ /* 0x000e640008041119 */
[----:B-1----:R-:W-:Y:S05]  /*18dd0*/  @!P2 BRA `(.L_x_346) ;  /* 0x000000380090a947 */ /* 0x002fea0003800000 */
.L_x_455:
[----:B------:R2:W-:Y:S01]  /*18de0*/  @!P0 SYNCS.ARRIVE.TRANS64 RZ, [UR25+0x28020], R3 ;  /* 0x02802003ffff89a7 */ /* 0x0005e20008000019 */
[----:B------:R-:W-:Y:S05]  /*18df0*/  BRA.U !UP2, `(.L_x_347) ;  /* 0x000000010a047547 */ /* 0x000fea000b800000 */
[----:B------:R-:W-:Y:S05]  /*18e00*/  BPT.TRAP 0x1 ;  /* 0x000000040000795c */ /* 0x000fea0000300000 */
.L_x_347:
[----:B------:R-:W-:Y:S04]  /*18e10*/  BSSY.RECONVERGENT B0, `(.L_x_348) ;  /* 0x0000003000007945 */ /* 0x000fe80003800200 */
[----:B------:R-:W-:Y:S05]  /*18e20*/  @P1 BRA `(.L_x_349) ;  /* 0x0000000000041947 */ /* 0x000fea0003800000 */
[----:B------:R-:W-:Y:S05]  /*18e30*/  BPT.TRAP 0x1 ;  /* 0x000000040000795c */ /* 0x000fea0000300000 */
.L_x_349:
[----:B------:R-:W-:Y:S05]  /*18e40*/  BSYNC.RECONVERGENT B0 ;  /* 0x0000000000007941 */ /* 0x000fea0003800200 */
.L_x_348:
        /* <DEDUP_REMOVED lines=18> */
[----:B------:R-:W-:-:S02]  /*18f70*/  UIADD3 UR4, UPT, UPT, UR4, 0x1, URZ ;  /* 0x0000000104047890 */ /* 0x000fc4000fffe0ff */
[----:B------:R-:W-:Y:S02]  /*18f80*/  UIADD3 UR9, UPT, UPT, UR9, 0x4, URZ ;  /* 0x0000000409097890 */ /* 0x000fe4000fffe0ff */
[----:B------:R-:W-:Y:S02]  /*18f90*/  UISETP.NE.AND UP1, UPT, UR4, 0x3, UPT ;  /* 0x000000030400788c */ /* 0x000fe4000bf25270 */
[----:B------:R-:W-:Y:S01]  /*18fa0*/  UIADD3 UR14, UPT, UPT, UR14, 0x4, URZ ;  /* 0x000000040e0e7890 */ /* 0x000fe2000fffe0ff */
[----:B------:R3:W-:Y:S01]  /*18fb0*/  UTMALDG.4D [UR16], [UR6], desc[UR12] ;  /* 0x00000c10060075b4 */ /* 0x0007e20008019000 */
[----:B------:R-:W-:Y:S02]  /*18fc0*/  USEL UR5, URZ, 0x1, UP1 ;  /* 0x00000001ff057887 */ /* 0x000fe40008800000 */
[----:B------:R-:W-:Y:S02]  /*18fd0*/  USEL UR4, UR4, URZ, UP1 ;  /* 0x000000ff04047287 */ /* 0x000fe40008800000 */
[----:B------:R-:W-:-:S02]  /*18fe0*/  UISETP.NE.AND UP1, UPT, UR9, URZ, UPT ;  /* 0x000000ff0900728c */ /* 0x000fc4000bf25270 */
[----:B------:R-:W-:Y:S01]  /*18ff0*/  LOP3.LUT R0, R0, UR5, RZ, 0x3c, !PT ;  /* 0x0000000500007c12 */ /* 0x000fe2000f8e3cff */
[----:B------:R-:W-:-:S06]  /*19000*/  UIADD3 UR35, UPT, UPT, UR35, 0x200, URZ ;  /* 0x0000020023237890 */ /* 0x000fcc000fffe0ff */
[----:B---3--:R-:W-:Y:S06]  /*19010*/  BRA.U UP1, `(.L_x_350) ;  /* 0xffffffed012c7547 */ /* 0x008fec000b83ffff */
[----:B------:R-:W-:Y:S02]  /*19020*/  UIADD3 UR5, UPT, UPT, UR14, 0x1, URZ ;  /* 0x000000010e057890 */ /* 0x000fe4000fffe0ff */
.L_x_309:
[----:B------:R-:W-:-:S13]  /*19030*/  ISETP.NE.AND P2, PT, RZ, UR15, PT ;  /* 0x0000000fff007c0c */ /* 0x000fda000bf45270 */
[----:B------:R-:W-:Y:S05]  /*19040*/  @!P2 EXIT ;  /* 0x000000000000a94d */ /* 0x000fea0003800000 */
[----:B------:R-:W-:Y:S02]  /*19050*/  UIADD3 UR9, UPT, UPT, -UR15, URZ, URZ ;  /* 0x000000ff0f097290 */ /* 0x000fe4000fffe1ff */
[----:B------:R-:W-:-:S12]  /*19060*/  USHF.L.U32 UR27, UR5, 0x7, URZ ;  /* 0x00000007051b7899 */ /* 0x000fd800080006ff */
.L_x_361:
[----:B------:R-:W-:Y:S05]  /*19070*/  BRA.U !UP0, `(.L_x_351) ;  /* 0x0000000108047547 */ /* 0x000fea000b800000 */
[----:B------:R-:W-:Y:S05]  /*19080*/  BPT.TRAP 0x1 ;  /* 0x000000040000795c */ /* 0x000fea0000300000 */
.L_x_351:
[----:B------:R-:W-:Y:S01]  /*19090*/  ULEA UR25, UR4, UR8, 0x3 ;  /* 0x0000000804197291 */ /* 0x000fe2000f8e18ff */
[----:B-12---:R-:W-:Y:S02]  /*190a0*/  SHF.L.U32 R2, R0, 0x1f, RZ ;  /* 0x0000001f00027819 */ /* 0x006fe400000006ff */
[----:B------:R-:W-:-:S06]  /*190b0*/  @!P0 MOV R3, 0x8000 ;  /* 0x0000800000038802 */ /* 0x000fcc0000000f00 */
[----:B------:R-:W1:Y:S02]  /*190c0*/  SYNCS.PHASECHK.TRANS64.TRYWAIT P2, [UR25+0x28038], R2 ;  /* 0x02803802ff0075a7 */ /* 0x000e640008041119 */
[----:B-1----:R-:W-:Y:S05]  /*190d0*/  @!P2 BRA `(.L_x_352) ;  /* 0x0000003400e8a947 */ /* 0x002fea0003800000 */
.L_x_457:
[----:B------:R2:W-:Y:S01]  /*190e0*/  @!P0 SYNCS.ARRIVE.TRANS64 RZ, [UR25+0x28020], R3 ;  /* 0x02802003ffff89a7 */ /* 0x0005e20008000019 */
[----:B------:R-:W-:Y:S05]  /*190f0*/  BRA.U !UP2, `(.L_x_353) ;  /* 0x000000010a047547 */ /* 0x000fea000b800000 */
[----:B------:R-:W-:Y:S05]  /*19100*/  BPT.TRAP 0x1 ;  /* 0x000000040000795c */ /* 0x000fea0000300000 */
.L_x_353:
[----:B------:R-:W-:Y:S04]  /*19110*/  BSSY.RECONVERGENT B0, `(.L_x_354) ;  /* 0x0000003000007945 */ /* 0x000fe80003800200 */
[----:B------:R-:W-:Y:S05]  /*19120*/  @P1 BRA `(.L_x_355) ;  /* 0x0000000000041947 */ /* 0x000fea0003800000 */
[----:B------:R-:W-:Y:S05]  /*19130*/  BPT.TRAP 0x1 ;  /* 0x000000040000795c */ /* 0x000fea0000300000 */
.L_x_355:
[----:B------:R-:W-:Y:S05]  /*19140*/  BSYNC.RECONVERGENT B0 ;  /* 0x0000000000007941 */ /* 0x000fea0003800200 */
.L_x_354:
        /* <DEDUP_REMOVED lines=25> */
.L_x_356:
[----:B------:R-:W-:Y:S01]  /*192e0*/  ULEA UR25, UR4, UR8, 0x3 ;  /* 0x0000000804197291 */ /* 0x000fe2000f8e18ff */
[----:B-1----:R-:W-:Y:S02]  /*192f0*/  SHF.L.U32 R2, R0, 0x1f, RZ ;  /* 0x0000001f00027819 */ /* 0x002fe400000006ff */
[----:B--2---:R-:W-:-:S06]  /*19300*/  @!P0 MOV R3, 0x8000 ;  /* 0x0000800000038802 */ /* 0x004fcc0000000f00 */
[----:B------:R-:W1:Y:S02]  /*19310*/  SYNCS.PHASECHK.TRANS64.TRYWAIT P2, [UR25+0x28038], R2 ;  /* 0x02803802ff0075a7 */ /* 0x000e640008041119 */
[----:B-1----:R-:W-:Y:S05]  /*19320*/  @!P2 BRA `(.L_x_357) ;  /* 0x00000034006ca947 */ /* 0x002fea0003800000 */
.L_x_459:
[----:B------:R2:W-:Y:S01]  /*19330*/  @!P0 SYNCS.ARRIVE.TRANS64 RZ, [UR25+0x28020], R3 ;  /* 0x02802003ffff89a7 */ /* 0x0005e20008000019 */
[----:B------:R-:W-:Y:S05]  /*19340*/  BRA.U !UP2, `(.L_x_358) ;  /* 0x000000010a047547 */ /* 0x000fea000b800000 */
[----:B------:R-:W-:Y:S05]  /*19350*/  BPT.TRAP 0x1 ;  /* 0x000000040000795c */ /* 0x000fea0000300000 */
.L_x_358:
[----:B------:R-:W-:Y:S04]  /*19360*/  BSSY.RECONVERGENT B0, `(.L_x_359) ;  /* 0x0000003000007945 */ /* 0x000fe80003800200 */
[----:B------:R-:W-:Y:S05]  /*19370*/  @P1 BRA `(.L_x_360) ;  /* 0x0000000000041947 */ /* 0x000fea0003800000 */
[----:B------:R-:W-:Y:S05]  /*19380*/  BPT.TRAP 0x1 ;  /* 0x000000040000795c */ /* 0x000fea0000300000 */
.L_x_360:
[----:B------:R-:W-:Y:S05]  /*19390*/  BSYNC.RECONVERGENT B0 ;  /* 0x0000000000007941 */ /* 0x000fea0003800200 */
.L_x_359:
        /* <DEDUP_REMOVED lines=19> */
[----:B------:R-:W-:Y:S01]  /*194d0*/  UISETP.NE.AND UP1, UPT, UR4, 0x3, UPT ;  /* 0x000000030400788c */ /* 0x000fe2000bf25270 */
[----:B------:R4:W-:Y:S03]  /*194e0*/  UTMALDG.4D [UR16], [UR6], desc[UR12] ;  /* 0x00000c10060075b4 */ /* 0x0009e60008019000 */
[----:B------:R-:W-:Y:S02]  /*194f0*/  USEL UR5, URZ, 0x1, UP1 ;  /* 0x00000001ff057887 */ /* 0x000fe40008800000 */
[----:B------:R-:W-:Y:S02]  /*19500*/  USEL UR4, UR4, URZ, UP1 ;  /* 0x000000ff04047287 */ /* 0x000fe40008800000 */
[----:B------:R-:W-:-:S02]  /*19510*/  UISETP.NE.AND UP1, UPT, UR9, URZ, UPT ;  /* 0x000000ff0900728c */ /* 0x000fc4000bf25270 */
[----:B------:R-:W-:Y:S01]  /*19520*/  LOP3.LUT R0, R0, UR5, RZ, 0x3c, !PT ;  /* 0x0000000500007c12 */ /* 0x000fe2000f8e3cff */
[----:B---3--:R-:W-:-:S06]  /*19530*/  UIADD3 UR27, UPT, UPT, UR27, 0x80, URZ ;  /* 0x000000801b1b7890 */ /* 0x008fcc000fffe0ff */
[----:B----4-:R-:W-:Y:S05]  /*19540*/  BRA.U UP1, `(.L_x_361) ;  /* 0xfffffff901c87547 */ /* 0x010fea000b83ffff */
[----:B------:R-:W-:Y:S05]  /*19550*/  EXIT ;  /* 0x000000000000794d */ /* 0x000fea0003800000 */
.L_x_478:
[----:B------:R-:W-:-:S08]  /*19560*/  NOP ;  /* 0x0000000000007918 */ /* 0x000fd00000000000 */
[----:B------:R-:W1:-:S00]  /*19570*/  USETMAXREG.DEALLOC.CTAPOOL 0x20 ;  /* 0x00000020000079c8 */ /* 0x000e4000080e0500 */
[----:B------:R-:W2:Y:S08]  /*19580*/  S2UR UR26, SR_CTAID.X ;  /* 0x00000000001a79c3 */ /* 0x000eb00000002500 */
[----:B-1----:R-:W1:Y:S01]  /*19590*/  LDC R0, c[0x0][0x380] ;  /* 0x0000e000ff007b82 */ /* 0x002e620000000800 */
[----:B--2---:R-:W-:-:S06]  /*195a0*/  USHF.L.U32 UR26, UR26, 0x8, URZ ;  /* 0x000000081a1a7899 */ /* 0x004fcc00080006ff */
[----:B-1----:R-:W-:-:S13]  /*195b0*/  ISETP.LE.U32.AND P0, PT, R0, UR26, PT ;  /* 0x0000001a00007c0c */ /* 0x002fda000bf03070 */
[----:B------:R-:W-:Y:S05]  /*195c0*/  @P0 EXIT ;  /* 0x000000000000094d */ /* 0x000fea0003800000 */
[----:B------:R-:W1:Y:S01]  /*195d0*/  LDCU UR7, c[0x0][0x38c] ;  /* 0x00007180ff0777ac */ /* 0x000e620008000800 */
[----:B------:R-:W2:Y:S01]  /*195e0*/  S2UR UR8, SR_CTAID.Y ;  /* 0x00000000000879c3 */ /* 0x000ea20000002600 */
[----:B------:R-:W-:Y:S01]  /*195f0*/  ELECT P1, URZ, PT ;  /* 0x0000000000ff782f */ /* 0x000fe20003820000 */
[----:B-1----:R-:W1:Y:S01]  /*19600*/  I2F.U32.RP R0, UR7 ;  /* 0x0000000700007d06 */ /* 0x002e620008209000 */
[----:B------:R-:W-:-:S07]  /*19610*/  UISETP.NE.U32.AND UP0, UPT, UR7, URZ, UPT ;  /* 0x000000ff0700728c */ /* 0x000fce000bf05070 */
[----:B-1----:R-:W1:Y:S02]  /*19620*/  MUFU.RCP R0, R0 ;  /* 0x0000000000007308 */ /* 0x002e640000001000 */
[----:B-1----:R-:W-:-:S06]  /*19630*/  VIADD R0, R0, 0xffffffe ;  /* 0x0ffffffe00007836 */ /* 0x002fcc0000000000 */
        /* <DEDUP_REMOVED lines=9> */
[----:B------:R-:W-:Y:S02]  /*196d0*/  UIADD3 UR4, UPT, UPT, -UR28, URZ, URZ ;  /* 0x000000ff1c047290 */ /* 0x000fe4000fffe1ff */
[----:B------:R-:W1:Y:S02]  /*196e0*/  S2UR UR29, SR_CTAID.Z ;  /* 0x00000000001d79c3 */ /* 0x000e640000002700 */
        /* <DEDUP_REMOVED lines=9> */
[----:B-1----:R-:W-:Y:S11]  /*19780*/  BRA.U UP6, `(.L_x_362) ;  /* 0x0000000106047547 */ /* 0x002ff6000b800000 */
[----:B------:R-:W-:Y:S05]  /*19790*/  BPT.TRAP 0x1 ;  /* 0x000000040000795c */ /* 0x000fea0000300000 */
.L_x_362:
[----:B------:R-:W1:Y:S01]  /*197a0*/  S2UR UR6, SR_CgaCtaId ;  /* 0x00000000000679c3 */ /* 0x000e620000008800 */
[----:B------:R-:W-:Y:S01]  /*197b0*/  UMOV UR24, 0x400 ;  /* 0x0000040000187882 */ /* 0x000fe20000000000 */
[----:B------:R-:W-:Y:S01]  /*197c0*/  SHF.L.U32 R22, RZ, 0x1f, RZ ;  /* 0x0000001fff167819 */ /* 0x000fe200000006ff */
[----:B-1----:R-:W-:-:S09]  /*197d0*/  ULEA UR24, UR6, UR24, 0x18 ;  /* 0x0000001806187291 */ /* 0x002fd2000f8ec0ff */
[----:B------:R-:W1:Y:S02]  /*197e0*/  SYNCS.PHASECHK.TRANS64.TRYWAIT P0, [UR24+0x280b0], R22 ;  /* 0x0280b016ff0075a7 */ /* 0x000e640008001118 */
[----:B-1----:R-:W-:Y:S05]  /*197f0*/  @!P0 BRA `(.L_x_363) ;  /* 0x0000003000508947 */ /* 0x002fea0003800000 */
.L_x_461:
[----:B------:R-:W-:Y:S04]  /*19800*/  BSSY.RECONVERGENT B0, `(.L_x_364) ;  /* 0x00000c3000007945 */ /* 0x000fe80003800200 */
[----:B------:R-:W-:Y:S05]  /*19810*/  @!P1 BRA `(.L_x_365) ;  /* 0x0000000c00049947 */ /* 0x000fea0003800000 */
[----:B------:R-:W2:Y:S01]  /*19820*/  LDCU.64 UR4, c[0x0][0x348] ;  /* 0x00006900ff0477ac */ /* 0x000ea20008000a00 */
[----:B------:R-:W-:Y:S02]  /*19830*/  UIADD3 UR66, UPT, UPT, UR26, 0x70, URZ ;  /* 0x000000701a427890 */ /* 0x000fe4000fffe0ff */
[----:B------:R-:W-:Y:S02]  /*19840*/  UIADD3 UR64, UPT, UPT, UR24, 0x7000, URZ ;  /* 0x0000700018407890 */ /* 0x000fe4000fffe0ff */
[----:B------:R-:W-:Y:S02]  /*19850*/  UIADD3 UR34, UPT, UPT, UR26, 0x8, URZ ;  /* 0x000000081a227890 */ /* 0x000fe4000fffe0ff */
[----:B------:R-:W-:Y:S01]  /*19860*/  UIADD3 UR32, UPT, UPT, UR24, 0x800, URZ ;  /* 0x0000080018207890 */ /* 0x000fe2000fffe0ff */
[----:B------:R-:W-:Y:S01]  /*19870*/  MOV.SPILL R18, UR66 ;  /* 0x0000004200127c02 */ /* 0x000fe20009000f00 */
[----:B------:R-:W-:Y:S01]  /*19880*/  UIADD3 UR18, UPT, UPT, UR26, 0x10, URZ ;  /* 0x000000101a127890 */ /* 0x000fe2000fffe0ff */
[----:B------:R-:W-:Y:S01]  /*19890*/  MOV.SPILL R17, UR64 ;  /* 0x0000004000117c02 */ /* 0x000fe20009000f00 */
[----:B------:R-:W-:Y:S01]  /*198a0*/  UIADD3 UR16, UPT, UPT, UR24, 0x1000, URZ ;  /* 0x0000100018107890 */ /* 0x000fe2000fffe0ff */
[----:B------:R-:W-:Y:S01]  /*198b0*/  MOV.SPILL R13, UR34 ;  /* 0x00000022000d7c02 */ /* 0x000fe20009000f00 */
[----:B------:R-:W-:-:S02]  /*198c0*/  UIADD3 UR50, UPT, UPT, UR26, 0x18, URZ ;  /* 0x000000181a327890 */ /* 0x000fc4000fffe0ff */
[----:B--2---:R-:W-:Y:S01]  /*198d0*/  UIADD3 UR4, UP0, UPT, UR4, 0x400, URZ ;  /* 0x0000040004047890 */ /* 0x004fe2000ff1e0ff */
[----:B------:R-:W-:Y:S01]  /*198e0*/  MOV.SPILL R8, UR18 ;  /* 0x0000001200087c02 */ /* 0x000fe20009000f00 */
[----:B------:R-:W-:Y:S02]  /*198f0*/  UIADD3 UR48, UPT, UPT, UR24, 0x1800, URZ ;  /* 0x0000180018307890 */ /* 0x000fe4000fffe0ff */
[----:B------:R-:W-:Y:S01]  /*19900*/  UIADD3.X UR5, UPT, UPT, URZ, UR5, URZ, UP0, !UPT ;  /* 0x00000005ff057290 */ /* 0x000fe200087fe4ff */
[----:B-1----:R-:W-:Y:S01]  /*19910*/  MOV.SPILL R0, UR50 ;  /* 0x0000003200007c02 */ /* 0x002fe20009000f00 */
[----:B------:R-:W-:Y:S02]  /*19920*/  UIADD3 UR64, UPT, UPT, UR24, 0x2000, URZ ;  /* 0x0000200018407890 */ /* 0x000fe4000fffe0ff */
[----:B------:R-:W-:Y:S01]  /*19930*/  UIADD3 UR66, UPT, UPT, UR26, 0x20, URZ ;  /* 0x000000201a427890 */ /* 0x000fe2000fffe0ff */
[----:B------:R-:W-:Y:S01]  /*19940*/  UMOV UR25, URZ ;  /* 0x000000ff00197c82 */ /* 0x000fe20008000000 */
[----:B------:R-:W-:Y:S01]  /*19950*/  UMOV UR35, UR27 ;  /* 0x0000001b00237c82 */ /* 0x000fe20008000000 */
[----:B------:R-:W-:Y:S01]  /*19960*/  UMOV UR36, UR28 ;  /* 0x0000001c00247c82 */ /* 0x000fe20008000000 */
[----:B------:R-:W-:Y:S01]  /*19970*/  UMOV UR37, UR29 ;  /* 0x0000001d00257c82 */ /* 0x000fe20008000000 */
[----:B------:R-:W-:Y:S01]  /*19980*/  UMOV UR33, UR25 ;  /* 0x0000001900217c82 */ /* 0x000fe20008000000 */
[----:B------:R-:W-:Y:S01]  /*19990*/  UMOV UR19, UR27 ;  /* 0x0000001b00137c82 */ /* 0x000fe20008000000 */
[----:B------:R-:W-:Y:S01]  /*199a0*/  UMOV UR20, UR28 ;  /* 0x0000001c00147c82 */ /* 0x000fe20008000000 */
[----:B------:R-:W-:Y:S01]  /*199b0*/  UMOV UR21, UR29 ;  /* 0x0000001d00157c82 */ /* 0x000fe20008000000 */
[----:B------:R-:W-:Y:S01]  /*199c0*/  UTMASTG.5D [UR24], [UR4] ;  /* 0x00000018040073b5 */ /* 0x000fe20008020000 */
[----:B------:R-:W-:Y:S01]  /*199d0*/  UMOV UR17, UR25 ;  /* 0x0000001900117c82 */ /* 0x000fe20008000000 */
[----:B------:R-:W-:Y:S01]  /*199e0*/  UMOV UR51, UR27 ;  /* 0x0000001b00337c82 */ /* 0x000fe20008000000 */
[----:B------:R-:W-:Y:S01]  /*199f0*/  UMOV UR52, UR28 ;  /* 0x0000001c00347c82 */ /* 0x000fe20008000000 */
[----:B------:R-:W-:Y:S01]  /*19a00*/  UMOV UR53, UR29 ;  /* 0x0000001d00357c82 */ /* 0x000fe20008000000 */
[----:B------:R-:W-:Y:S01]  /*19a10*/  UMOV UR49, UR25 ;  /* 0x0000001900317c82 */ /* 0x000fe20008000000 */
[----:B------:R-:W-:Y:S01]  /*19a20*/  UMOV UR67, UR27 ;  /* 0x0000001b00437c82 */ /* 0x000fe20008000000 */
[----:B------:R-:W-:Y:S01]  /*19a30*/  UMOV UR68, UR28 ;  /* 0x0000001c00447c82 */ /* 0x000fe20008000000 */
[----:B------:R1:W-:Y:S01]  /*19a40*/  UTMASTG.5D [UR32], [UR4] ;  /* 0x00000020040073b5 */ /* 0x0003e20008020000 */
[----:B------:R-:W-:Y:S01]  /*19a50*/  UMOV UR69, UR29 ;  /* 0x0000001d00457c82 */ /* 0x000fe20008000000 */
[----:B------:R-:W-:Y:S01]  /*19a60*/  UMOV UR65, UR25 ;  /* 0x0000001900417c82 */ /* 0x000fe20008000000 */
[----:B------:R-:W-:Y:S01]  /*19a70*/  UMOV UR30, UR66 ;  /* 0x00000042001e7c82 */ /* 0x000fe20008000000 */
[----:B------:R-:W-:Y:S01]  /*19a80*/  UIADD3 UR40, UPT, UPT, UR24, 0x400, URZ ;  /* 0x0000040018287890 */ /* 0x000fe2000fffe0ff */
[----:B------:R-:W-:Y:S01]  /*19a90*/  MOV.SPILL R21, UR69 ;  /* 0x0000004500157c02 */ /* 0x000fe20009000f00 */
[----:B------:R-:W-:Y:S01]  /*19aa0*/  UIADD3 UR10, UPT, UPT, UR26, 0x40, URZ ;  /* 0x000000401a0a7890 */ /* 0x000fe2000fffe0ff */
[----:B------:R-:W-:Y:S01]  /*19ab0*/  MOV.SPILL R20, UR68 ;  /* 0x0000004400147c02 */ /* 0x000fe20009000f00 */
[----:B------:R2:W-:Y:S01]  /*19ac0*/  UTMASTG.5D [UR16], [UR4] ;  /* 0x00000010040073b5 */ /* 0x0005e20008020000 */
[----:B------:R-:W-:Y:S01]  /*19ad0*/  UIADD3 UR8, UPT, UPT, UR24, 0x4000, URZ ;  /* 0x0000400018087890 */ /* 0x000fe2000fffe0ff */
[----:B------:R-:W-:Y:S01]  /*19ae0*/  MOV.SPILL R2, UR40 ;  /* 0x0000002800027c02 */ /* 0x000fe20009000f00 */
[----:B------:R-:W-:Y:S01]  /*19af0*/  UMOV UR42, UR26 ;  /* 0x0000001a002a7c82 */ /* 0x000fe20008000000 */
[----:B------:R-:W-:Y:S01]  /*19b00*/  UIADD3 UR40, UPT, UPT, UR24, 0x5800, URZ ;  /* 0x0000580018287890 */ /* 0x000fe2000fffe0ff */
[----:B------:R-:W-:Y:S01]  /*19b10*/  MOV.SPILL R4, UR42 ;  /* 0x0000002a00047c02 */ /* 0x000fe20009000f00 */
[----:B------:R-:W-:Y:S01]  /*19b20*/  UIADD3 UR42, UPT, UPT, UR26, 0x58, URZ ;  /* 0x000000581a2a7890 */ /* 0x000fe2000fffe0ff */
[----:B------:R-:W-:Y:S01]  /*19b30*/  MOV.SPILL R19, UR67 ;  /* 0x0000004300137c02 */ /* 0x000fe20009000f00 */
[----:B------:R3:W-:Y:S01]  /*19b40*/  UTMASTG.5D [UR48], [UR4] ;  /* 0x00000030040073b5 */ /* 0x0007e20008020000 */
[----:B------:R-:W-:Y:S01]  /*19b50*/  UMOV UR11, UR27 ;  /* 0x0000001b000b7c82 */ /* 0x000fe20008000000 */
[----:B------:R-:W-:Y:S01]  /*19b60*/  UMOV UR12, UR28 ;  /* 0x0000001c000c7c82 */ /* 0x000fe20008000000 */
[----:B------:R-:W-:Y:S01]  /*19b70*/  UMOV UR13, UR29 ;  /* 0x0000001d000d7c82 */ /* 0x000fe20008000000 */
[----:B------:R-:W-:Y:S01]  /*19b80*/  UMOV UR41, 0x40 ;  /* 0x0000004000297882 */ /* 0x000fe20000000000 */
[----:B------:R-:W-:Y:S01]  /*19b90*/  UMOV UR43, UR27 ;  /* 0x0000001b002b7c82 */ /* 0x000fe20008000000 */
[----:B------:R-:W-:Y:S01]  /*19ba0*/  UMOV UR44, UR28 ;  /* 0x0000001c002c7c82 */ /* 0x000fe20008000000 */
[----:B------:R-:W-:Y:S01]  /*19bb0*/  UMOV UR45, UR29 ;  /* 0x0000001d002d7c82 */ /* 0x000fe20008000000 */
[----:B------:R4:W-:Y:S01]  /*19bc0*/  UTMASTG.5D [UR64], [UR4] ;  /* 0x00000040040073b5 */ /* 0x0009e20008020000 */
[----:B------:R-:W-:Y:S01]  /*19bd0*/  UMOV UR9, UR25 ;  /* 0x0000001900097c82 */ /* 0x000fe20008000000 */
[----:B------:R-:W-:Y:S01]  /*19be0*/  MOV.SPILL R7, UR45 ;  /* 0x0000002d00077c02 */ /* 0x000fe20009000f00 */
[----:B------:R-:W-:Y:S01]  /*19bf0*/  UMOV UR14, UR42 ;  /* 0x0000002a000e7c82 */ /* 0x000fe20008000000 */
[----:B------:R-:W-:Y:S01]  /*19c00*/  MOV.SPILL R6, UR44 ;  /* 0x0000002c00067c02 */ /* 0x000fe20009000f00 */
[----:B------:R-:W-:Y:S01]  /*19c10*/  UIADD3 UR74, UPT, UPT, UR26, 0x68, URZ ;  /* 0x000000681a4a7890 */ /* 0x000fe2000fffe0ff */
[----:B------:R-:W-:Y:S01]  /*19c20*/  MOV.SPILL R5, UR43 ;  /* 0x0000002b00057c02 */ /* 0x000fe20009000f00 */
[----:B------:R-:W-:Y:S01]  /*19c30*/  UIADD3 UR72, UPT, UPT, UR24, 0x6800, URZ ;  /* 0x0000680018487890 */ /* 0x000fe2000fffe0ff */
[----:B------:R-:W-:Y:S01]  /*19c40*/  MOV.SPILL R3, UR41 ;  /* 0x0000002900037c02 */ /* 0x000fe20009000f00 */
[----:B------:R-:W-:Y:S01]  /*19c50*/  UMOV UR41, UR25 ;  /* 0x0000001900297c82 */ /* 0x000fe20008000000 */
[----:B------:R-:W-:Y:S01]  /*19c60*/  MOV.SPILL R16, UR37 ;  /* 0x0000002500107c02 */ /* 0x000fe20009000f00 */
[----:B------:R-:W-:Y:S01]  /*19c70*/  UIADD3 UR58, UPT, UPT, UR26, 0x78, URZ ;  /* 0x000000781a3a7890 */ /* 0x000fe2000fffe0ff */
[----:B------:R-:W-:Y:S01]  /*19c80*/  MOV.SPILL R15, UR36 ;  /* 0x00000024000f7c02 */ /* 0x000fe20009000f00 */
[----:B-1----:R-:W-:Y:S01]  /*19c90*/  UIADD3 UR32, UPT, UPT, UR24, 0xc00, URZ ;  /* 0x00000c0018207890 */ /* 0x002fe2000fffe0ff */
[----:B------:R-:W-:Y:S01]  /*19ca0*/  MOV.SPILL R14, UR35 ;  /* 0x00000023000e7c02 */ /* 0x000fe20009000f00 */
[----:B------:R-:W-:Y:S01]  /*19cb0*/  UIADD3 UR34, UPT, UPT, UR26, 0x48, URZ ;  /* 0x000000481a227890 */ /* 0x000fe2000fffe0ff */
[----:B------:R-:W-:Y:S01]  /*19cc0*/  UMOV UR33, 0x40 ;  /* 0x0000004000217882 */ /* 0x000fe20000000000 */
[----:B------:R-:W-:-:S02]  /*19cd0*/  UIADD3 UR56, UPT, UPT, UR24, 0x7800, URZ ;  /* 0x0000780018387890 */ /* 0x000fc4000fffe0ff */
[----:B------:R-:W-:Y:S01]  /*19ce0*/  MOV.SPILL R11, UR32 ;  /* 0x00000020000b7c02 */ /* 0x000fe20009000f00 */
[----:B------:R-:W-:Y:S01]  /*19cf0*/  UIADD3 UR32, UPT, UPT, UR24, 0x4800, URZ ;  /* 0x0000480018207890 */ /* 0x000fe2000fffe0ff */
[----:B------:R-:W-:Y:S01]  /*19d00*/  MOV.SPILL R12, UR33 ;  /* 0x00000021000c7c02 */ /* 0x000fe20009000f00 */
[----:B--2---:R-:W-:Y:S02]  /*19d10*/  UIADD3 UR16, UPT, UPT, UR24, 0x5000, URZ ;  /* 0x0000500018107890 */ /* 0x004fe4000fffe0ff */
[----:B------:R-:W-:Y:S01]  /*19d20*/  UIADD3 UR18, UPT, UPT, UR26, 0x50, URZ ;  /* 0x000000501a127890 */ /* 0x000fe2000fffe0ff */
[----:B------:R-:W-:Y:S01]  /*19d30*/  UMOV UR33, UR25 ;  /* 0x0000001900217c82 */ /* 0x000fe20008000000 */
[----:B------:R-:W-:Y:S01]  /*19d40*/  UMOV UR75, UR27 ;  /* 0x0000001b004b7c82 */ /* 0x000fe20008000000 */
[----:B------:R-:W-:Y:S01]  /*19d50*/  UMOV UR76, UR28 ;  /* 0x0000001c004c7c82 */ /* 0x000fe20008000000 */
[----:B---3--:R-:W-:Y:S02]  /*19d60*/  UIADD3 UR48, UPT, UPT, UR24, 0x6000, URZ ;  /* 0x0000600018307890 */ /* 0x008fe4000fffe0ff */
[----:B------:R-:W-:Y:S01]  /*19d70*/  UIADD3 UR50, UPT, UPT, UR26, 0x60, URZ ;  /* 0x000000601a327890 */ /* 0x000fe2000fffe0ff */
[----:B------:R-:W-:Y:S01]  /*19d80*/  UMOV UR77, UR29 ;  /* 0x0000001d004d7c82 */ /* 0x000fe20008000000 */
[----:B------:R-:W-:Y:S01]  /*19d90*/  UMOV UR73, UR25 ;  /* 0x0000001900497c82 */ /* 0x000fe20008000000 */
[----:B------:R-:W-:Y:S01]  /*19da0*/  UMOV UR59, UR27 ;  /* 0x0000001b003b7c82 */ /* 0x000fe20008000000 */
[----:B------:R-:W-:Y:S01]  /*19db0*/  UMOV UR60, UR28 ;  /* 0x0000001c003c7c82 */ /* 0x000fe20008000000 */
[----:B----4-:R-:W-:-:S02]  /*19dc0*/  UIADD3 UR64, UPT, UPT, UR24, 0x2800, URZ ;  /* 0x0000280018407890 */ /* 0x010fc4000fffe0ff */
[----:B------:R-:W-:Y:S01]  /*19dd0*/  UIADD3 UR66, UPT, UPT, UR26, 0x28, URZ ;  /* 0x000000281a427890 */ /* 0x000fe2000fffe0ff */
[----:B------:R-:W-:Y:S01]  /*19de0*/  UMOV UR7, UR50 ;  /* 0x0000003200077c82 */ /* 0x000fe20008000000 */
[----:B------:R-:W-:Y:S01]  /*19df0*/  UMOV UR61, UR29 ;  /* 0x0000001d003d7c82 */ /* 0x000fe20008000000 */
[----:B------:R-:W-:-:S04]  /*19e00*/  UMOV UR57, UR25 ;  /* 0x0000001900397c82 */ /* 0x000fc80008000000 */
[----:B------:R-:W-:Y:S02]  /*19e10*/  UMOV UR23, UR66 ;  /* 0x0000004200177c82 */ /* 0x000fe40008000000 */
[----:B------:R1:W-:Y:S01]  /*19e20*/  UTMASTG.5D [UR64], [UR4] ;  /* 0x00000040040073b5 */ /* 0x0003e20008020000 */
[----:B------:R-:W-:-:S04]  /*19e30*/  MOV.SPILL R10, UR23 ;  /* 0x00000017000a7c02 */ /* 0x000fc80009000f00 */
[----:B------:R-:W-:Y:S01]  /*19e40*/  R2UR.FILL UR23, R10 ;  /* 0x000000000a1772ca */ /* 0x000fe200004e0000 */
[----:B-1----:R-:W-:Y:S02]  /*19e50*/  UIADD3 UR64, UPT, UPT, UR24, 0x3000, URZ ;  /* 0x0000300018407890 */ /* 0x002fe4000fffe0ff */
[----:B------:R-:W-:-:S07]  /*19e60*/  UIADD3 UR66, UPT, UPT, UR26, 0x30, URZ ;  /* 0x000000301a427890 */ /* 0x000fce000fffe0ff */
        /* <DEDUP_REMOVED lines=8> */
[----:B------:R2:W-:Y:S01]  /*19ef0*/  UTMASTG.5D [UR8], [UR4] ;  /* 0x00000008040073b5 */ /* 0x0005e20008020000 */
[----:B------:R3:W-:Y:S01]  /*19f00*/  UTMASTG.5D [UR32], [UR4] ;  /* 0x00000020040073b5 */ /* 0x0007e20008020000 */
[----:B------:R4:W-:Y:S01]  /*19f10*/  UTMASTG.5D [UR16], [UR4] ;  /* 0x00000010040073b5 */ /* 0x0009e20008020000 */
[----:B------:R5:W-:Y:S01]  /*19f20*/  UTMASTG.5D [UR40], [UR4] ;  /* 0x00000028040073b5 */ /* 0x000be20008020000 */
[----:B-1----:R-:W-:Y:S02]  /*19f30*/  R2UR.FILL UR69, R21 ;  /* 0x00000000154572ca */ /* 0x002fe400004e0000 */
[----:B------:R-:W-:Y:S01]  /*19f40*/  R2UR.FILL UR68, R20 ;  /* 0x00000000144472ca */ /* 0x000fe200004e0000 */
[----:B------:R1:W-:Y:S01]  /*19f50*/  UTMASTG.5D [UR48], [UR4] ;  /* 0x00000030040073b5 */ /* 0x0003e20008020000 */
[----:B------:R-:W-:-:S02]  /*19f60*/  R2UR.FILL UR67, R19 ;  /* 0x00000000134372ca */ /* 0x000fc400004e0000 */
[----:B------:R-:W-:Y:S02]  /*19f70*/  R2UR.FILL UR66, R18 ;  /* 0x00000000124272ca */ /* 0x000fe400004e0000 */
[----:B------:R-:W-:Y:S01]  /*19f80*/  R2UR.FILL UR64, R17 ;  /* 0x00000000114072ca */ /* 0x000fe200004e0000 */
[----:B--2---:R-:W-:Y:S01]  /*19f90*/  UMOV UR8, UR34 ;  /* 0x0000002200087c82 */ /* 0x004fe20008000000 */
[----:B------:R-:W-:Y:S01]  /*19fa0*/  UMOV UR13, UR18 ;  /* 0x00000012000d7c82 */ /* 0x000fe20008000000 */
[----:B------:R-:W-:Y:S01]  /*19fb0*/  UTMASTG.5D [UR72], [UR4] ;  /* 0x00000048040073b5 */ /* 0x000fe20008020000 */
[----:B------:R-:W-:Y:S01]  /*19fc0*/  UMOV UR9, 0x40 ;  /* 0x0000004000097882 */ /* 0x000fe20000000000 */
[----:B---3--:R-:W-:Y:S02]  /*19fd0*/  R2UR.FILL UR37, R16 ;  /* 0x00000000102572ca */ /* 0x008fe400004e0000 */
[----:B------:R-:W-:Y:S02]  /*19fe0*/  R2UR.FILL UR36, R15 ;  /* 0x000000000f2472ca */ /* 0x000fe400004e0000 */
[----:B------:R-:W-:-:S04]  /*19ff0*/  R2UR.FILL UR35, R14 ;  /* 0x000000000e2372ca */ /* 0x000fc800004e0000 */
[----:B------:R-:W-:Y:S01]  /*1a000*/  UTMASTG.5D [UR64], [UR4] ;  /* 0x00000040040073b5 */ /* 0x000fe20008020000 */
[----:B------:R-:W-:Y:S02]  /*1a010*/  R2UR.FILL UR34, R13 ;  /* 0x000000000d2272ca */ /* 0x000fe400004e0000 */
[----:B------:R-:W-:Y:S01]  /*1a020*/  R2UR.FILL UR33, R12 ;  /* 0x000000000c2172ca */ /* 0x000fe200004e0000 */
[----:B----4-:R-:W-:Y:S01]  /*1a030*/  UIADD3 UR16, UPT, UPT, UR24, 0x1400, URZ ;  /* 0x0000140018107890 */ /* 0x010fe2000fffe0ff */
[----:B------:R-:W-:Y:S01]  /*1a040*/  R2UR.FILL UR32, R11 ;  /* 0x000000000b2072ca */ /* 0x000fe200004e0000 */
[----:B------:R-:W-:Y:S01]  /*1a050*/  UMOV UR17, 0x40 ;  /* 0x0000004000117882 */ /* 0x000fe20000000000 */
[----:B------:R-:W-:Y:S01]  /*1a060*/  R2UR.FILL UR18, R8 ;  /* 0x00000000081272ca */ /* 0x000fe200004e0000 */
[----:B------:R-:W-:Y:S01]  /*1a070*/  UTMASTG.5D [UR56], [UR4] ;  /* 0x00000038040073b5 */ /* 0x000fe20008020000 */
[----:B-----5:R-:W-:Y:S02]  /*1a080*/  R2UR.FILL UR45, R7 ;  /* 0x00000000072d72ca */ /* 0x020fe400004e0000 */
[----:B------:R-:W-:-:S02]  /*1a090*/  R2UR.FILL UR44, R6 ;  /* 0x00000000062c72ca */ /* 0x000fc400004e0000 */
[----:B------:R-:W-:Y:S02]  /*1a0a0*/  R2UR.FILL UR43, R5 ;  /* 0x00000000052b72ca */ /* 0x000fe400004e0000 */
[----:B------:R-:W-:Y:S02]  /*1a0b0*/  R2UR.FILL UR42, R4 ;  /* 0x00000000042a72ca */ /* 0x000fe400004e0000 */
[----:B------:R-:W-:Y:S01]  /*1a0c0*/  R2UR.FILL UR41, R3 ;  /* 0x00000000032972ca */ /* 0x000fe200004e0000 */
[----:B-1----:R-:W-:Y:S01]  /*1a0d0*/  UIADD3 UR48, UPT, UPT, UR24, 0x1c00, URZ ;  /* 0x00001c0018307890 */ /* 0x002fe2000fffe0ff */
[----:B------:R-:W-:Y:S01]  /*1a0e0*/  R2UR.FILL UR40, R2 ;  /* 0x00000000022872ca */ /* 0x000fe200004e0000 */
[----:B------:R-:W-:Y:S01]  /*1a0f0*/  UMOV UR49, 0x40 ;  /* 0x0000004000317882 */ /* 0x000fe20000000000 */
[----:B------:R-:W-:-:S11]  /*1a100*/  R2UR.FILL UR50, R0 ;  /* 0x00000000003272ca */ /* 0x000fd600004e0000 */
[----:B------:R1:W-:Y:S01]  /*1a110*/  UTMASTG.5D [UR40], [UR4] ;  /* 0x00000028040073b5 */ /* 0x0003e20008020000 */
[----:B------:R2:W-:Y:S01]  /*1a120*/  UTMASTG.5D [UR32], [UR4] ;  /* 0x00000020040073b5 */ /* 0x0005e20008020000 */
[----:B------:R3:W-:Y:S01]  /*1a130*/  UTMASTG.5D [UR16], [UR4] ;  /* 0x00000010040073b5 */ /* 0x0007e20008020000 */
[----:B------:R4:W-:Y:S01]  /*1a140*/  UTMASTG.5D [UR48], [UR4] ;  /* 0x00000030040073b5 */ /* 0x0009e20008020000 */
[----:B-1----:R-:W-:Y:S01]  /*1a150*/  UIADD3 UR40, UPT, UPT, UR24, 0x2400, URZ ;  /* 0x0000240018287890 */ /* 0x002fe2000fffe0ff */
[----:B------:R-:W-:Y:S01]  /*1a160*/  UMOV UR41, 0x40 ;  /* 0x0000004000297882 */ /* 0x000fe20000000000 */
[----:B------:R-:W-:Y:S01]  /*1a170*/  UMOV UR43, UR27 ;  /* 0x0000001b002b7c82 */ /* 0x000fe20008000000 */
[----:B------:R-:W-:Y:S01]  /*1a180*/  UMOV UR44, UR28 ;  /* 0x0000001c002c7c82 */ /* 0x000fe20008000000 */
[----:B------:R-:W-:Y:S01]  /*1a190*/  UMOV UR45, UR29 ;  /* 0x0000001d002d7c82 */ /* 0x000fe20008000000 */
[----:B------:R-:W-:Y:S01]  /*1a1a0*/  UMOV UR42, UR30 ;  /* 0x0000001e002a7c82 */ /* 0x000fe20008000000 */
[----:B--2---:R-:W-:-:S03]  /*1a1b0*/  UIADD3 UR32, UPT, UPT, UR24, 0x2c00, URZ ;  /* 0x00002c0018207890 */ /* 0x004fc6000fffe0ff */
[----:B------:R1:W-:Y:S01]  /*1a1c0*/  UTMASTG.5D [UR40], [UR4] ;  /* 0x00000028040073b5 */ /* 0x0003e20008020000 */
[----:B------:R-:W-:Y:S01]  /*1a1d0*/  UMOV UR33, 0x40 ;  /* 0x0000004000217882 */ /* 0x000fe20000000000 */
[----:B------:R-:W-:Y:S01]  /*1a1e0*/  UMOV UR35, UR27 ;  /* 0x0000001b00237c82 */ /* 0x000fe20008000000 */
[----:B------:R-:W-:Y:S01]  /*1a1f0*/  UMOV UR36, UR28 ;  /* 0x0000001c00247c82 */ /* 0x000fe20008000000 */
[----:B------:R-:W-:Y:S01]  /*1a200*/  UMOV UR37, UR29 ;  /* 0x0000001d00257c82 */ /* 0x000fe20008000000 */
[----:B------:R-:W-:Y:S01]  /*1a210*/  UMOV UR34, UR23 ;  /* 0x0000001700227c82 */ /* 0x000fe20008000000 */
[----:B---3--:R-:W-:Y:S01]  /*1a220*/  UIADD3 UR16, UPT, UPT, UR24, 0x3400, URZ ;  /* 0x0000340018107890 */ /* 0x008fe2000fffe0ff */
[----:B------:R2:W-:Y:S01]  /*1a230*/  UTMASTG.5D [UR32], [UR4] ;  /* 0x00000020040073b5 */ /* 0x0005e20008020000 */
[----:B------:R-:W-:Y:S01]  /*1a240*/  UMOV UR18, UR22 ;  /* 0x0000001600127c82 */ /* 0x000fe20008000000 */
[----:B----4-:R-:W-:-:S06]  /*1a250*/  UIADD3 UR48, UPT, UPT, UR24, 0x3c00, URZ ;  /* 0x00003c0018307890 */ /* 0x010fcc000fffe0ff */
[----:B------:R3:W-:Y:S01]  /*1a260*/  UTMASTG.5D [UR16], [UR4] ;  /* 0x00000010040073b5 */ /* 0x0007e20008020000 */
[----:B------:R-:W-:Y:S02]  /*1a270*/  UMOV UR50, UR15 ;  /* 0x0000000f00327c82 */ /* 0x000fe40008000000 */
[----:B------:R-:W-:Y:S01]  /*1a280*/  UTMASTG.5D [UR48], [UR4] ;  /* 0x00000030040073b5 */ /* 0x000fe20008020000 */
[----:B-1----:R-:W-:Y:S01]  /*1a290*/  UIADD3 UR40, UPT, UPT, UR24, 0x4400, URZ ;  /* 0x0000440018287890 */ /* 0x002fe2000fffe0ff */
[----:B------:R-:W-:Y:S01]  /*1a2a0*/  UMOV UR42, UR10 ;  /* 0x0000000a002a7c82 */ /* 0x000fe20008000000 */
[----:B------:R-:W-:Y:S01]  /*1a2b0*/  UMOV UR10, UR14 ;  /* 0x0000000e000a7c82 */ /* 0x000fe20008000000 */
[----:B--2---:R-:W-:-:S06]  /*1a2c0*/  UIADD3 UR32, UPT, UPT, UR24, 0x4c00, URZ ;  /* 0x00004c0018207890 */ /* 0x004fcc000fffe0ff */
[----:B------:R1:W-:Y:S01]  /*1a2d0*/  UTMASTG.5D [UR40], [UR4] ;  /* 0x00000028040073b5 */ /* 0x0003e20008020000 */
[----:B------:R-:W-:Y:S01]  /*1a2e0*/  UMOV UR34, UR8 ;  /* 0x0000000800227c82 */ /* 0x000fe20008000000 */
[----:B------:R-:W-:Y:S02]  /*1a2f0*/  UIADD3 UR8, UPT, UPT, UR24, 0x5c00, URZ ;  /* 0x00005c0018087890 */ /* 0x000fe4000fffe0ff */
[----:B---3--:R-:W-:Y:S01]  /*1a300*/  UIADD3 UR16, UPT, UPT, UR24, 0x5400, URZ ;  /* 0x0000540018107890 */ /* 0x008fe2000fffe0ff */
[----:B------:R2:W-:Y:S01]  /*1a310*/  UTMASTG.5D [UR32], [UR4] ;  /* 0x00000020040073b5 */ /* 0x0005e20008020000 */
[----:B------:R-:W-:Y:S01]  /*1a320*/  UMOV UR18, UR13 ;  /* 0x0000000d00127c82 */ /* 0x000fe20008000000 */
[----:B------:R-:W-:-:S06]  /*1a330*/  UMOV UR13, UR29 ;  /* 0x0000001d000d7c82 */ /* 0x000fcc0008000000 */
[----:B------:R3:W-:Y:S01]  /*1a340*/  UTMASTG.5D [UR16], [UR4] ;  /* 0x00000010040073b5 */ /* 0x0007e20008020000 */
[----:B------:R4:W-:Y:S01]  /*1a350*/  UTMASTG.5D [UR8], [UR4] ;  /* 0x00000008040073b5 */ /* 0x0009e20008020000 */
[----:B-1----:R-:W-:Y:S01]  /*1a360*/  UIADD3 UR40, UPT, UPT, UR24, 0x6400, URZ ;  /* 0x0000640018287890 */ /* 0x002fe2000fffe0ff */
[----:B------:R-:W-:Y:S01]  /*1a370*/  UMOV UR42, UR7 ;  /* 0x00000007002a7c82 */ /* 0x000fe20008000000 */
[----:B--2---:R-:W-:-:S07]  /*1a380*/  UIADD3 UR32, UPT, UPT, UR24, 0x6c00, URZ ;  /* 0x00006c0018207890 */ /* 0x004fce000fffe0ff */
[----:B------:R2:W-:Y:S01]  /*1a390*/  UTMASTG.5D [UR40], [UR4] ;  /* 0x00000028040073b5 */ /* 0x0005e20008020000 */
[----:B------:R-:W-:Y:S01]  /*1a3a0*/  UMOV UR34, UR74 ;  /* 0x0000004a00227c82 */ /* 0x000fe20008000000 */
[----:B---3--:R-:W-:Y:S01]  /*1a3b0*/  UIADD3 UR16, UPT, UPT, UR24, 0x7400, URZ ;  /* 0x0000740018107890 */ /* 0x008fe2000fffe0ff */
[----:B------:R2:W-:Y:S01]  /*1a3c0*/  UTMASTG.5D [UR32], [UR4] ;  /* 0x00000020040073b5 */ /* 0x0005e20008020000 */
[----:B------:R-:W-:Y:S01]  /*1a3d0*/  UMOV UR18, UR66 ;  /* 0x0000004200127c82 */ /* 0x000fe20008000000 */
[----:B----4-:R-:W-:-:S06]  /*1a3e0*/  UIADD3 UR8, UPT, UPT, UR24, 0x7c00, URZ ;  /* 0x00007c0018087890 */ /* 0x010fcc000fffe0ff */
[----:B------:R2:W-:Y:S01]  /*1a3f0*/  UTMASTG.5D [UR16], [UR4] ;  /* 0x00000010040073b5 */ /* 0x0005e20008020000 */
[----:B------:R-:W-:Y:S02]  /*1a400*/  UMOV UR10, UR58 ;  /* 0x0000003a000a7c82 */ /* 0x000fe40008000000 */
[----:B------:R2:W-:Y:S02]  /*1a410*/  UTMASTG.5D [UR8], [UR4] ;  /* 0x00000008040073b5 */ /* 0x0005e40008020000 */
[----:B--2---:R-:W-:Y:S01]  /*1a420*/  NOP ;  /* 0x0000000000007918 */ /* 0x004fe20000000000 */
.L_x_365:
[----:B------:R-:W-:Y:S05]  /*1a430*/  BSYNC.RECONVERGENT B0 ;  /* 0x0000000000007941 */ /* 0x000fea0003800200 */
.L_x_364:
[----:B------:R0:W-:Y:S01]  /*1a440*/  UTMACMDFLUSH ;  /* 0x00000000000079b7 */ /* 0x0001e20000000000 */
[----:B------:R-:W-:Y:S05]  /*1a450*/  BRA.U UP6, `(.L_x_366) ;  /* 0x0000000106047547 */ /* 0x000fea000b800000 */
[----:B------:R-:W-:Y:S05]  /*1a460*/  BPT.TRAP 0x1 ;  /* 0x000000040000795c */ /* 0x000fea0000300000 */
.L_x_366:
[----:B------:R-:W2:Y:S02]  /*1a470*/  SYNCS.PHASECHK.TRANS64.TRYWAIT P0, [UR24+0x280b8], R22 ;  /* 0x0280b816ff0075a7 */ /* 0x000ea40008001118 */
[----:B--2---:R-:W-:Y:S05]  /*1a480*/  @!P0 BRA `(.L_x_367) ;  /* 0x0000002400448947 */ /* 0x004fea0003800000 */
.L_x_463:
[----:B------:R-:W-:Y:S04]  /*1a490*/  BSSY.RECONVERGENT B0, `(.L_x_368) ;  /* 0x00000ea000007945 */ /* 0x000fe80003800200 */
[----:B------:R-:W-:Y:S05]  /*1a4a0*/  @!P1 BRA `(.L_x_369) ;  /* 0x0000000c00a09947 */ /* 0x000fea0003800000 */
[----:B------:R-:W2:Y:S01]  /*1a4b0*/  LDCU.64 UR4, c[0x0][0x348] ;  /* 0x00006900ff0477ac */ /* 0x000ea20008000a00 */
[----:B------:R-:W-:Y:S01]  /*1a4c0*/  IMAD.U32 R3, RZ, RZ, UR27 ;  /* 0x0000001bff037e24 */ /* 0x000fe2000f8e00ff */
[----:B------:R-:W-:Y:S01]  /*1a4d0*/  MOV.SPILL R28, UR29 ;  /* 0x0000001d001c7c02 */ /* 0x000fe20009000f00 */
[----:B------:R-:W-:Y:S01]  /*1a4e0*/  IMAD.U32 R2, RZ, RZ, UR28 ;  /* 0x0000001cff027e24 */ /* 0x000fe2000f8e00ff */
[----:B------:R-:W-:Y:S01]  /*1a4f0*/  UIADD3 UR66, UPT, UPT, UR26, 0xf0, URZ ;  /* 0x000000f01a427890 */ /* 0x000fe2000fffe0ff */
[----:B-1----:R-:W-:Y:S01]  /*1a500*/  IMAD.U32 R0, RZ, RZ, UR29 ;  /* 0x0000001dff007e24 */ /* 0x002fe2000f8e00ff */
[----:B------:R-:W-:Y:S01]  /*1a510*/  UIADD3 UR64, UPT, UPT, UR24, 0xf000, URZ ;  /* 0x0000f00018407890 */ /* 0x000fe2000fffe0ff */
[----:B------:R-:W-:Y:S01]  /*1a520*/  IMAD.U32 R13, RZ, RZ, UR27 ;  /* 0x0000001bff0d7e24 */ /* 0x000fe2000f8e00ff */
[----:B------:R-:W-:Y:S01]  /*1a530*/  UIADD3 UR18, UPT, UPT, UR26, 0x80, URZ ;  /* 0x000000801a127890 */ /* 0x000fe2000fffe0ff */
[----:B------:R-:W-:Y:S01]  /*1a540*/  IMAD.U32 R12, RZ, RZ, UR28 ;  /* 0x0000001cff0c7e24 */ /* 0x000fe2000f8e00ff */
[----:B------:R-:W-:Y:S01]  /*1a550*/  UIADD3 UR16, UPT, UPT, UR24, 0x8000, URZ ;  /* 0x0000800018107890 */ /* 0x000fe2000fffe0ff */
[----:B------:R-:W-:Y:S01]  /*1a560*/  MOV.SPILL R7, UR66 ;  /* 0x0000004200077c02 */ /* 0x000fe20009000f00 */
[----:B------:R-:W-:Y:S01]  /*1a570*/  UIADD3 UR34, UPT, UPT, UR26, 0x88, URZ ;  /* 0x000000881a227890 */ /* 0x000fe2000fffe0ff */
[----:B------:R-:W-:Y:S01]  /*1a580*/  MOV.SPILL R6, UR64 ;  /* 0x0000004000067c02 */ /* 0x000fe20009000f00 */
[----:B------:R-:W-:Y:S01]  /*1a590*/  UIADD3 UR32, UPT, UPT, UR24, 0x8800, URZ ;  /* 0x0000880018207890 */ /* 0x000fe2000fffe0ff */
[----:B------:R-:W-:Y:S01]  /*1a5a0*/  IMAD.U32 R11, RZ, RZ, UR29 ;  /* 0x0000001dff0b7e24 */ /* 0x000fe2000f8e00ff */
[----:B------:R-:W-:Y:S01]  /*1a5b0*/  UIADD3 UR58, UPT, UPT, UR26, 0x90, URZ ;  /* 0x000000901a3a7890 */ /* 0x000fe2000fffe0ff */
[----:B------:R-:W-:Y:S01]  /*1a5c0*/  MOV.SPILL R27, UR28 ;  /* 0x0000001c001b7c02 */ /* 0x000fe20009000f00 */
[----:B--2---:R-:W-:Y:S01]  /*1a5d0*/  UIADD3 UR4, UP0, UPT, UR4, 0x400, URZ ;  /* 0x0000040004047890 */ /* 0x004fe2000ff1e0ff */
[----:B------:R-:W-:Y:S01]  /*1a5e0*/  MOV.SPILL R19, UR34 ;  /* 0x0000002200137c02 */ /* 0x000fe20009000f00 */
[----:B------:R-:W-:Y:S01]  /*1a5f0*/  UIADD3 UR56, UPT, UPT, UR24, 0x9000, URZ ;  /* 0x0000900018387890 */ /* 0x000fe2000fffe0ff */
[----:B------:R-:W-:Y:S01]  /*1a600*/  MOV.SPILL R26, UR27 ;  /* 0x0000001b001a7c02 */ /* 0x000fe20009000f00 */
[----:B------:R-:W-:Y:S01]  /*1a610*/  UIADD3.X UR5, UPT, UPT, URZ, UR5, URZ, UP0, !UPT ;  /* 0x00000005ff057290 */ /* 0x000fe200087fe4ff */
[----:B------:R-:W-:Y:S01]  /*1a620*/  MOV.SPILL R25, UR26 ;  /* 0x0000001a00197c02 */ /* 0x000fe20009000f00 */
[----:B------:R-:W-:Y:S01]  /*1a630*/  UIADD3 UR50, UPT, UPT, UR26, 0x98, URZ ;  /* 0x000000981a327890 */ /* 0x000fe2000fffe0ff */
[----:B------:R-:W-:Y:S01]  /*1a640*/  MOV.SPILL R23, UR24 ;  /* 0x0000001800177c02 */ /* 0x000fe20009000f00 */
[----:B------:R-:W-:-:S02]  /*1a650*/  UIADD3 UR48, UPT, UPT, UR24, 0x9800, URZ ;  /* 0x0000980018307890 */ /* 0x000fc4000fffe0ff */
[----:B------:R-:W-:Y:S02]  /*1a660*/  UIADD3 UR42, UPT, UPT, UR26, 0xa0, URZ ;  /* 0x000000a01a2a7890 */ /* 0x000fe4000fffe0ff */
[----:B------:R-:W-:Y:S01]  /*1a670*/  UIADD3 UR40, UPT, UPT, UR24, 0xa000, URZ ;  /* 0x0000a00018287890 */ /* 0x000fe2000fffe0ff */
[----:B------:R-:W-:Y:S01]  /*1a680*/  MOV.SPILL R16, UR50 ;  /* 0x0000003200107c02 */ /* 0x000fe20009000f00 */
        /* <DEDUP_REMOVED lines=9> */
[----:B------:R-:W-:Y:S01]  /*1a720*/  UIADD3 UR9, UPT, UPT, UR26, 0xc8, URZ ;  /* 0x000000c81a097890 */ /* 0x000fe2000fffe0ff */
[----:B------:R-:W-:Y:S01]  /*1a730*/  UTMASTG.5D [UR16], [UR4] ;  /* 0x00000010040073b5 */ /* 0x000fe20008020000 */
[----:B------:R-:W-:Y:S01]  /*1a740*/  UIADD3 UR7, UPT, UPT, UR24, 0xc800, URZ ;  /* 0x0000c80018077890 */ /* 0x000fe2000fffe0ff */
[----:B------:R-:W-:Y:S01]  /*1a750*/  MOV.SPILL R22, UR37 ;  /* 0x0000002500167c02 */ /* 0x000fe20009000f00 */
[----:B------:R-:W-:Y:S01]  /*1a760*/  UMOV UR33, UR17 ;  /* 0x0000001100217c82 */ /* 0x000fe20008000000 */
        /* <DEDUP_REMOVED lines=18> */
[----:B------:R-:W-:Y:S01]  /*1a890*/  IMAD.U32 R15, RZ, RZ, UR9 ;  /* 0x00000009ff0f7e24 */ /* 0x000fe2000f8e00ff */
[----:B------:R-:W-:Y:S01]  /*1a8a0*/  UMOV UR23, UR66 ;  /* 0x0000004200177c82 */ /* 0x000fe20008000000 */
[----:B------:R-:W-:Y:S01]  /*1a8b0*/  IMAD.U32 R14, RZ, RZ, UR7 ;  /* 0x00000007ff0e7e24 */ /* 0x000fe2000f8e00ff */
[----:B------:R-:W-:Y:S01]  /*1a8c0*/  UIADD3 UR9, UPT, UPT, UR26, 0xd0, URZ ;  /* 0x000000d01a097890 */ /* 0x000fe2000fffe0ff */
[----:B------:R-:W-:Y:S01]  /*1a8d0*/  MOV.SPILL R10, UR69 ;  /* 0x00000045000a7c02 */ /* 0x000fe20009000f00 */
[----:B------:R3:W-:Y:S01]  /*1a8e0*/  UTMASTG.5D [UR48], [UR4] ;  /* 0x00000030040073b5 */ /* 0x0007e20008020000 */
[----:B------:R-:W-:Y:S01]  /*1a8f0*/  UIADD3 UR7, UPT, UPT, UR24, 0xd000, URZ ;  /* 0x0000d00018077890 */ /* 0x000fe2000fffe0ff */
[----:B------:R-:W-:Y:S01]  /*1a900*/  MOV.SPILL R9, UR68 ;  /* 0x0000004400097c02 */ /* 0x000fe20009000f00 */
[----:B------:R-:W-:Y:S01]  /*1a910*/  UMOV UR30, UR58 ;  /* 0x0000003a001e7c82 */ /* 0x000fe20008000000 */
[----:B------:R-:W-:Y:S01]  /*1a920*/  IMAD.U32 R5, RZ, RZ, UR9 ;  /* 0x00000009ff057e24 */ /* 0x000fe2000f8e00ff */
[----:B------:R-:W-:Y:S01]  /*1a930*/  UIADD3 UR10, UPT, UPT, UR26, 0xc0, URZ ;  /* 0x000000c01a0a7890 */ /* 0x000fe2000fffe0ff */
[----:B------:R-:W-:Y:S01]  /*1a940*/  MOV.SPILL R8, UR67 ;  /* 0x0000004300087c02 */ /* 0x000fe20009000f00 */
[----:B------:R-:W-:Y:S01]  /*1a950*/  IMAD.U32 R4, RZ, RZ, UR7 ;  /* 0x00000007ff047e24 */ /* 0x000fe2000f8e00ff */
[----:B------:R4:W-:Y:S01]  /*1a960*/  UTMASTG.5D [UR40], [UR4] ;  /* 0x00000028040073b5 */ /* 0x0009e20008020000 */
[----:B------:R-:W-:Y:S01]  /*1a970*/  UIADD3 UR8, UPT, UPT, UR24, 0xc000, URZ ;  /* 0x0000c00018087890 */ /* 0x000fe2000fffe0ff */
[----:B------:R-:W-:Y:S01]  /*1a980*/  MOV.SPILL R29, UR30 ;  /* 0x0000001e001d7c02 */ /* 0x000fe20009000f00 */
[----:B------:R-:W-:Y:S01]  /*1a990*/  UMOV UR11, UR27 ;  /* 0x0000001b000b7c82 */ /* 0x000fe20008000000 */
[----:B------:R-:W-:Y:S01]  /*1a9a0*/  UMOV UR12, UR28 ;  /* 0x0000001c000c7c82 */ /* 0x000fe20008000000 */
[----:B------:R-:W-:Y:S01]  /*1a9b0*/  UMOV UR13, UR29 ;  /* 0x0000001d000d7c82 */ /* 0x000fe20008000000 */
[----:B------:R-:W-:Y:S01]  /*1a9c0*/  UIADD3 UR74, UPT, UPT, UR26, 0xe8, URZ ;  /* 0x000000e81a4a7890 */ /* 0x000fe2000fffe0ff */
[----:B------:R-:W-:Y:S01]  /*1a9d0*/  MOV.SPILL R21, UR36 ;  /* 0x0000002400157c02 */ /* 0x000fe20009000f00 */
[----:B------:R5:W-:Y:S01]  /*1a9e0*/  UTMASTG.5D [UR64], [UR4] ;  /* 0x00000040040073b5 */ /* 0x000be20008020000 */
[----:B------:R-:W-:Y:S01]  /*1a9f0*/  UIADD3 UR72, UPT, UPT, UR24, 0xe800, URZ ;  /* 0x0000e80018487890 */ /* 0x000fe2000fffe0ff */
[----:B------:R-:W-:Y:S01]  /*1aa00*/  MOV.SPILL R20, UR35 ;  /* 0x0000002300147c02 */ /* 0x000fe20009000f00 */
[----:B------:R-:W-:Y:S01]  /*1aa10*/  UMOV UR75, UR27 ;  /* 0x0000001b004b7c82 */ /* 0x000fe20008000000 */
[----:B------:R-:W-:Y:S01]  /*1aa20*/  UMOV UR76, UR28 ;  /* 0x0000001c004c7c82 */ /* 0x000fe20008000000 */
[----:B-1----:R-:W-:Y:S01]  /*1aa30*/  UIADD3 UR32, UPT, UPT, UR24, 0x8c00, URZ ;  /* 0x00008c0018207890 */ /* 0x002fe2000fffe0ff */
[----:B------:R-:W-:Y:S01]  /*1aa40*/  R2UR UR27, R3 ;  /* 0x00000000031b72ca */ /* 0x000fe200000e0000 */
[----:B------:R-:W-:Y:S01]  /*1aa50*/  UMOV UR77, UR29 ;  /* 0x0000001d004d7c82 */ /* 0x000fe20008000000 */
[----:B------:R-:W-:Y:S01]  /*1aa60*/  UIADD3 UR34, UPT, UPT, UR26, 0xd8, URZ ;  /* 0x000000d81a227890 */ /* 0x000fe2000fffe0ff */
[----:B------:R-:W-:Y:S01]  /*1aa70*/  R2UR UR28, R2 ;  /* 0x00000000021c72ca */ /* 0x000fe200000e0000 */
[----:B------:R-:W-:Y:S01]  /*1aa80*/  UMOV UR25, UR42 ;  /* 0x0000002a00197c82 */ /* 0x000fe20008000000 */
[----:B------:R-:W-:Y:S01]  /*1aa90*/  MOV.SPILL R17, UR32 ;  /* 0x0000002000117c02 */ /* 0x000fe20009000f00 */
[----:B------:R-:W-:Y:S01]  /*1aaa0*/  UIADD3 UR32, UPT, UPT, UR24, 0xd800, URZ ;  /* 0x0000d80018207890 */ /* 0x000fe2000fffe0ff */
[----:B------:R-:W-:Y:S01]  /*1aab0*/  R2UR UR29, R0 ;  /* 0x00000000001d72ca */ /* 0x000fe200000e0000 */
[----:B--2---:R-:W-:Y:S01]  /*1aac0*/  UIADD3 UR58, UPT, UPT, UR26, 0xf8, URZ ;  /* 0x000000f81a3a7890 */ /* 0x004fe2000fffe0ff */
[----:B------:R-:W-:Y:S01]  /*1aad0*/  MOV.SPILL R24, UR25 ;  /* 0x0000001900187c02 */ /* 0x000fe20009000f00 */
[----:B------:R-:W-:Y:S01]  /*1aae0*/  UIADD3 UR56, UPT, UPT, UR24, 0xf800, URZ ;  /* 0x0000f80018387890 */ /* 0x000fe2000fffe0ff */
[----:B------:R-:W-:Y:S01]  /*1aaf0*/  R2UR.FILL UR30, R29 ;  /* 0x000000001d1e72ca */ /* 0x000fe200004e0000 */
[----:B------:R-:W-:Y:S01]  /*1ab00*/  UMOV UR25, UR17 ;  /* 0x0000001100197c82 */ /* 0x000fe20008000000 */
[----:B------:R-:W-:Y:S01]  /*1ab10*/  UMOV UR9, UR17 ;  /* 0x0000001100097c82 */ /* 0x000fe20008000000 */
[----:B------:R-:W-:Y:S01]  /*1ab20*/  MOV.SPILL R2, UR25 ;  /* 0x0000001900027c02 */ /* 0x000fe20009000f00 */
[----:B---3--:R-:W-:-:S02]  /*1ab30*/  UIADD3 UR48, UPT, UPT, UR24, 0xe000, URZ ;  /* 0x0000e00018307890 */ /* 0x008fc4000fffe0ff */
[----:B------:R-:W-:Y:S01]  /*1ab40*/  UIADD3 UR50, UPT, UPT, UR26, 0xe0, URZ ;  /* 0x000000e01a327890 */ /* 0x000fe2000fffe0ff */
[----:B------:R-:W-:Y:S01]  /*1ab50*/  UMOV UR33, 0x40 ;  /* 0x0000004000217882 */ /* 0x000fe20000000000 */
[----:B------:R-:W-:Y:S01]  /*1ab60*/  UMOV UR14, UR34 ;  /* 0x00000022000e7c82 */ /* 0x000fe20008000000 */
[----:B------:R-:W-:Y:S01]  /*1ab70*/  MOV.SPILL R18, UR33 ;  /* 0x0000002100127c02 */ /* 0x000fe20009000f00 */
[----:B------:R-:W-:Y:S01]  /*1ab80*/  UMOV UR33, UR17 ;  /* 0x0000001100217c82 */ /* 0x000fe20008000000 */
[----:B----4-:R-:W-:Y:S01]  /*1ab90*/  UIADD3 UR40, UPT, UPT, UR24, 0x8400, URZ ;  /* 0x0000840018287890 */ /* 0x010fe2000fffe0ff */
[----:B------:R-:W-:Y:S01]  /*1aba0*/  UMOV UR73, UR17 ;  /* 0x0000001100497c82 */ /* 0x000fe20008000000 */
[----:B------:R-:W-:Y:S01]  /*1abb0*/  UMOV UR7, UR50 ;  /* 0x0000003200077c82 */ /* 0x000fe20008000000 */
[----:B------:R-:W-:Y:S01]  /*1abc0*/  UMOV UR41, 0x40 ;  /* 0x0000004000297882 */ /* 0x000fe20000000000 */
[----:B------:R-:W-:Y:S01]  /*1abd0*/  UMOV UR42, UR18 ;  /* 0x00000012002a7c82 */ /* 0x000fe20008000000 */
[----:B------:R-:W-:Y:S01]  /*1abe0*/  UMOV UR17, 0x40 ;  /* 0x0000004000117882 */ /* 0x000fe20000000000 */
[----:B------:R-:W-:Y:S01]  /*1abf0*/  UMOV UR18, UR30 ;  /* 0x0000001e00127c82 */ /* 0x000fe20008000000 */
[----:B-----5:R-:W-:-:S02]  /*1ac00*/  UIADD3 UR64, UPT, UPT, UR24, 0xb000, URZ ;  /* 0x0000b00018407890 */ /* 0x020fc4000fffe0ff */
[----:B------:R-:W-:-:S07]  /*1ac10*/  UIADD3 UR66, UPT, UPT, UR26, 0xb0, URZ ;  /* 0x000000b01a427890 */ /* 0x000fce000fffe0ff */
[----:B------:R-:W-:Y:S02]  /*1ac20*/  UMOV UR22, UR66 ;  /* 0x0000004200167c82 */ /* 0x000fe40008000000 */
[----:B------:R1:W-:Y:S02]  /*1ac30*/  UTMASTG.5D [UR64], [UR4] ;  /* 0x00000040040073b5 */ /* 0x0003e40008020000 */
[----:B-1----:R-:W-:Y:S01]  /*1ac40*/  UIADD3 UR64, UPT, UPT, UR24, 0xb800, URZ ;  /* 0x0000b80018407890 */ /* 0x002fe2000fffe0ff */
[----:B------:R-:W-:Y:S01]  /*1ac50*/  R2UR UR24, R4 ;  /* 0x00000000041872ca */ /* 0x000fe200000e0000 */
[----:B------:R-:W-:Y:S01]  /*1ac60*/  UIADD3 UR66, UPT, UPT, UR26, 0xb8, URZ ;  /* 0x000000b81a427890 */ /* 0x000fe2000fffe0ff */
[----:B------:R-:W-:Y:S02]  /*1ac70*/  R2UR UR26, R5 ;  /* 0x00000000051a72ca */ /* 0x000fe400000e0000 */
[----:B------:R-:W-:Y:S02]  /*1ac80*/  MOV.SPILL R5, UR28 ;  /* 0x0000001c00057c02 */ /* 0x000fe40009000f00 */
[----:B------:R-:W-:-:S02]  /*1ac90*/  MOV.SPILL R4, UR27 ;  /* 0x0000001b00047c02 */ /* 0x000fc40009000f00 */
[----:B------:R-:W-:Y:S01]  /*1aca0*/  R2UR UR27, R13 ;  /* 0x000000000d1b72ca */ /* 0x000fe200000e0000 */
[----:B------:R-:W-:Y:S01]  /*1acb0*/  UMOV UR15, UR66 ;  /* 0x00000042000f7c82 */ /* 0x000fe20008000000 */
[----:B------:R1:W-:Y:S01]  /*1acc0*/  UTMASTG.5D [UR64], [UR4] ;  /* 0x00000040040073b5 */ /* 0x0003e20008020000 */
[----:B------:R-:W-:Y:S02]  /*1acd0*/  R2UR UR28, R12 ;  /* 0x000000000c1c72ca */ /* 0x000fe400000e0000 */
[----:B------:R-:W-:Y:S02]  /*1ace0*/  MOV.SPILL R0, UR24 ;  /* 0x0000001800007c02 */ /* 0x000fe40009000f00 */
[----:B------:R-:W-:Y:S02]  /*1acf0*/  MOV.SPILL R3, UR26 ;  /* 0x0000001a00037c02 */ /* 0x000fe40009000f00 */
[----:B------:R-:W-:Y:S01]  /*1ad00*/  R2UR UR24, R14 ;  /* 0x000000000e1872ca */ /* 0x000fe200000e0000 */
[----:B------:R2:W-:Y:S01]  /*1ad10*/  UTMASTG.5D [UR8], [UR4] ;  /* 0x00000008040073b5 */ /* 0x0005e20008020000 */
[----:B------:R-:W-:-:S02]  /*1ad20*/  R2UR UR26, R15 ;  /* 0x000000000f1a72ca */ /* 0x000fc400000e0000 */
[----:B-1----:R-:W-:Y:S02]  /*1ad30*/  R2UR.FILL UR64, R6 ;  /* 0x00000000064072ca */ /* 0x002fe400004e0000 */
[----:B------:R-:W-:Y:S02]  /*1ad40*/  MOV.SPILL R6, UR29 ;  /* 0x0000001d00067c02 */ /* 0x000fe40009000f00 */
[----:B------:R-:W-:Y:S02]  /*1ad50*/  R2UR UR29, R11 ;  /* 0x000000000b1d72ca */ /* 0x000fe400000e0000 */
[----:B------:R-:W-:-:S05]  /*1ad60*/  R2UR.FILL UR69, R10 ;  /* 0x000000000a4572ca */ /* 0x000fca00004e0000 */
[----:B--2---:R-:W-:Y:S01]  /*1ad70*/  UMOV UR8, UR26 ;  /* 0x0000001a00087c82 */ /* 0x004fe20008000000 */
[----:B------:R-:W-:Y:S01]  /*1ad80*/  R2UR.FILL UR68, R9 ;  /* 0x00000000094472ca */ /* 0x000fe200004e0000 */
[----:B------:R-:W-:Y:S01]  /*1ad90*/  UMOV UR9, 0x40 ;  /* 0x0000004000097882 */ /* 0x000fe20000000000 */
[----:B------:R-:W-:Y:S02]  /*1ada0*/  R2UR.FILL UR67, R8 ;  /* 0x00000000084372ca */ /* 0x000fe400004e0000 */
[----:B------:R-:W-:Y:S01]  /*1adb0*/  R2UR.FILL UR66, R7 ;  /* 0x00000000074272ca */ /* 0x000fe200004e0000 */
[----:B------:R1:W-:Y:S02]  /*1adc0*/  UTMASTG.5D [UR24], [UR4] ;  /* 0x00000018040073b5 */ /* 0x0003e40008020000 */
[----:B-1----:R-:W-:Y:S02]  /*1add0*/  R2UR.FILL UR29, R6 ;  /* 0x00000000061d72ca */ /* 0x002fe400004e0000 */
[----:B------:R-:W-:-:S02]  /*1ade0*/  R2UR.FILL UR28, R5 ;  /* 0x00000000051c72ca */ /* 0x000fc400004e0000 */
[----:B------:R-:W-:Y:S02]  /*1adf0*/  R2UR.FILL UR27, R4 ;  /* 0x00000000041b72ca */ /* 0x000fe400004e0000 */
[----:B------:R-:W-:Y:S02]  /*1ae00*/  R2UR.FILL UR26, R3 ;  /* 0x00000000031a72ca */ /* 0x000fe400004e0000 */
[----:B------:R-:W-:Y:S02]  /*1ae10*/  R2UR.FILL UR25, R2 ;  /* 0x00000000021972ca */ /* 0x000fe400004e0000 */
[----:B------:R-:W-:-:S09]  /*1ae20*/  R2UR.FILL UR24, R0 ;  /* 0x00000000001872ca */ /* 0x000fd200004e0000 */
[----:B------:R-:W-:-:S04]  /*1ae30*/  UMOV UR13, UR26 ;  /* 0x0000001a000d7c82 */ /* 0x000fc80008000000 */
[----:B------:R1:W-:Y:S01]  /*1ae40*/  UTMASTG.5D [UR24], [UR4] ;  /* 0x00000018040073b5 */ /* 0x0003e20008020000 */
[----:B------:R2:W-:Y:S01]  /*1ae50*/  UTMASTG.5D [UR32], [UR4] ;  /* 0x00000020040073b5 */ /* 0x0005e20008020000 */
[----:B------:R3:W-:Y:S01]  /*1ae60*/  UTMASTG.5D [UR48], [UR4] ;  /* 0x00000030040073b5 */ /* 0x0007e20008020000 */
[----:B------:R-:W-:Y:S01]  /*1ae70*/  UTMASTG.5D [UR72], [UR4] ;  /* 0x00000048040073b5 */ /* 0x000fe20008020000 */
[----:B------:R-:W-:Y:S01]  /*1ae80*/  UTMASTG.5D [UR64], [UR4] ;  /* 0x00000040040073b5 */ /* 0x000fe20008020000 */
[----:B-1----:R-:W-:Y:S02]  /*1ae90*/  R2UR.FILL UR24, R23 ;  /* 0x00000000171872ca */ /* 0x002fe400004e0000 */
[----:B------:R-:W-:Y:S01]  /*1aea0*/  R2UR.FILL UR29, R28 ;  /* 0x000000001c1d72ca */ /* 0x000fe200004e0000 */
[----:B------:R-:W-:Y:S01]  /*1aeb0*/  UTMASTG.5D [UR56], [UR4] ;  /* 0x00000038040073b5 */ /* 0x000fe20008020000 */
[----:B------:R-:W-:Y:S02]  /*1aec0*/  R2UR.FILL UR28, R27 ;  /* 0x000000001b1c72ca */ /* 0x000fe400004e0000 */
[----:B------:R-:W-:-:S02]  /*1aed0*/  R2UR.FILL UR27, R26 ;  /* 0x000000001a1b72ca */ /* 0x000fc400004e0000 */
[----:B--2---:R-:W-:Y:S02]  /*1aee0*/  R2UR.FILL UR37, R22 ;  /* 0x00000000162572ca */ /* 0x004fe400004e0000 */
[----:B------:R-:W-:Y:S01]  /*1aef0*/  R2UR.FILL UR36, R21 ;  /* 0x00000000152472ca */ /* 0x000fe200004e0000 */
[----:B------:R1:W-:Y:S01]  /*1af00*/  UTMASTG.5D [UR40], [UR4] ;  /* 0x00000028040073b5 */ /* 0x0003e20008020000 */
[----:B------:R-:W-:Y:S01]  /*1af10*/  R2UR.FILL UR35, R20 ;  /* 0x00000000142372ca */ /* 0x000fe200004e0000 */
[----:B------:R-:W-:Y:S01]  /*1af20*/  UIADD3 UR16, UPT, UPT, UR24, 0x9400, URZ ;  /* 0x0000940018107890 */ /* 0x000fe2000fffe0ff */
[----:B------:R-:W-:Y:S01]  /*1af30*/  R2UR.FILL UR34, R19 ;  /* 0x00000000132272ca */ /* 0x000fe200004e0000 */
[----:B------:R-:W-:Y:S01]  /*1af40*/  UMOV UR21, UR29 ;  /* 0x0000001d00157c82 */ /* 0x000fe20008000000 */
[----:B------:R-:W-:Y:S01]  /*1af50*/  R2UR.FILL UR33, R18 ;  /* 0x00000000122172ca */ /* 0x000fe200004e0000 */
[----:B------:R-:W-:Y:S01]  /*1af60*/  UMOV UR20, UR28 ;  /* 0x0000001c00147c82 */ /* 0x000fe20008000000 */
[----:B------:R-:W-:Y:S01]  /*1af70*/  R2UR.FILL UR32, R17 ;  /* 0x00000000112072ca */ /* 0x000fe200004e0000 */
[----:B------:R-:W-:Y:S01]  /*1af80*/  UMOV UR19, UR27 ;  /* 0x0000001b00137c82 */ /* 0x000fe20008000000 */
[----:B------:R-:W-:Y:S01]  /*1af90*/  R2UR.FILL UR25, R24 ;  /* 0x00000000181972ca */ /* 0x000fe200004e0000 */
[----:B---3--:R-:W-:Y:S01]  /*1afa0*/  UIADD3 UR48, UPT, UPT, UR24, 0x9c00, URZ ;  /* 0x00009c0018307890 */ /* 0x008fe2000fffe0ff */
[----:B------:R-:W-:Y:S01]  /*1afb0*/  R2UR.FILL UR50, R16 ;  /* 0x00000000103272ca */ /* 0x000fe200004e0000 */
[----:B------:R-:W-:Y:S01]  /*1afc0*/  UMOV UR49, 0x40 ;  /* 0x0000004000317882 */ /* 0x000fe20000000000 */
[----:B------:R-:W-:Y:S01]  /*1afd0*/  UMOV UR51, UR27 ;  /* 0x0000001b00337c82 */ /* 0x000fe20008000000 */
[----:B------:R-:W-:Y:S01]  /*1afe0*/  UMOV UR52, UR28 ;  /* 0x0000001c00347c82 */ /* 0x000fe20008000000 */
[----:B------:R-:W-:Y:S01]  /*1aff0*/  UMOV UR53, UR29 ;  /* 0x0000001d00357c82 */ /* 0x000fe20008000000 */
[----:B------:R-:W-:Y:S01]  /*1b000*/  UMOV UR11, UR27 ;  /* 0x0000001b000b7c82 */ /* 0x000fe20008000000 */
[----:B------:R-:W-:Y:S01]  /*1b010*/  UMOV UR12, UR28 ;  /* 0x0000001c000c7c82 */ /* 0x000fe20008000000 */
[----:B------:R-:W-:-:S02]  /*1b020*/  R2UR.FILL UR26, R25 ;  /* 0x00000000191a72ca */ /* 0x000fc400004e0000 */
[----:B------:R2:W-:Y:S01]  /*1b030*/  UTMASTG.5D [UR32], [UR4] ;  /* 0x00000020040073b5 */ /* 0x0005e20008020000 */
[----:B------:R3:W-:Y:S03]  /*1b040*/  UTMASTG.5D [UR16], [UR4] ;  /* 0x00000010040073b5 */ /* 0x0007e60008020000 */
[----:B------:R4:W-:Y:S01]  /*1b050*/  UTMASTG.5D [UR48], [UR4] ;  /* 0x00000030040073b5 */ /* 0x0009e20008020000 */
[----:B-1----:R-:W-:Y:S01]  /*1b060*/  UIADD3 UR40, UPT, UPT, UR24, 0xa400, URZ ;  /* 0x0000a40018287890 */ /* 0x002fe2000fffe0ff */
[----:B------:R-:W-:Y:S01]  /*1b070*/  UMOV UR43, UR27 ;  /* 0x0000001b002b7c82 */ /* 0x000fe20008000000 */
[----:B------:R-:W-:Y:S01]  /*1b080*/  UMOV UR44, UR28 ;  /* 0x0000001c002c7c82 */ /* 0x000fe20008000000 */
[----:B------:R-:W-:Y:S01]  /*1b090*/  UMOV UR45, UR29 ;  /* 0x0000001d002d7c82 */ /* 0x000fe20008000000 */
[----:B------:R-:W-:-:S05]  /*1b0a0*/  UMOV UR42, UR25 ;  /* 0x00000019002a7c82 */ /* 0x000fca0008000000 */
[----:B------:R1:W-:Y:S01]  /*1b0b0*/  UTMASTG.5D [UR40], [UR4] ;  /* 0x00000028040073b5 */ /* 0x0003e20008020000 */
[----:B--2---:R-:W-:Y:S01]  /*1b0c0*/  UIADD3 UR32, UPT, UPT, UR24, 0xac00, URZ ;  /* 0x0000ac0018207890 */ /* 0x004fe2000fffe0ff */
[----:B------:R-:W-:Y:S01]  /*1b0d0*/  UMOV UR33, 0x40 ;  /* 0x0000004000217882 */ /* 0x000fe20000000000 */
[----:B------:R-:W-:Y:S01]  /*1b0e0*/  UMOV UR35, UR27 ;  /* 0x0000001b00237c82 */ /* 0x000fe20008000000 */
[----:B------:R-:W-:Y:S01]  /*1b0f0*/  UMOV UR36, UR28 ;  /* 0x0000001c00247c82 */ /* 0x000fe20008000000 */
[----:B------:R-:W-:Y:S01]  /*1b100*/  UMOV UR37, UR29 ;  /* 0x0000001d00257c82 */ /* 0x000fe20008000000 */
[----:B------:R-:W-:Y:S01]  /*1b110*/  UMOV UR34, UR23 ;  /* 0x0000001700227c82 */ /* 0x000fe20008000000 */
[----:B---3--:R-:W-:-:S03]  /*1b120*/  UIADD3 UR16, UPT, UPT, UR24, 0xb400, URZ ;  /* 0x0000b40018107890 */ /* 0x008fc6000fffe0ff */
[----:B------:R2:W-:Y:S01]  /*1b130*/  UTMASTG.5D [UR32], [UR4] ;  /* 0x00000020040073b5 */ /* 0x0005e20008020000 */
[----:B------:R-:W-:Y:S01]  /*1b140*/  UMOV UR18, UR22 ;  /* 0x0000001600127c82 */ /* 0x000fe20008000000 */
[----:B----4-:R-:W-:-:S04]  /*1b150*/  UIADD3 UR48, UPT, UPT, UR24, 0xbc00, URZ ;  /* 0x0000bc0018307890 */ /* 0x010fc8000fffe0ff */
[----:B------:R3:W-:Y:S01]  /*1b160*/  UTMASTG.5D [UR16], [UR4] ;  /* 0x00000010040073b5 */ /* 0x0007e20008020000 */
[----:B------:R-:W-:-:S04]  /*1b170*/  UMOV UR50, UR15 ;  /* 0x0000000f00327c82 */ /* 0x000fc80008000000 */
[----:B------:R-:W-:Y:S01]  /*1b180*/  UTMASTG.5D [UR48], [UR4] ;  /* 0x00000030040073b5 */ /* 0x000fe20008020000 */
[----:B-1----:R-:W-:Y:S01]  /*1b190*/  UIADD3 UR40, UPT, UPT, UR24, 0xc400, URZ ;  /* 0x0000c40018287890 */ /* 0x002fe2000fffe0ff */
[----:B------:R-:W-:Y:S01]  /*1b1a0*/  UMOV UR42, UR10 ;  /* 0x0000000a002a7c82 */ /* 0x000fe20008000000 */
[----:B------:R-:W-:-:S07]  /*1b1b0*/  UMOV UR10, UR14 ;  /* 0x0000000e000a7c82 */ /* 0x000fce0008000000 */
[----:B------:R1:W-:Y:S01]  /*1b1c0*/  UTMASTG.5D [UR40], [UR4] ;  /* 0x00000028040073b5 */ /* 0x0003e20008020000 */
[----:B--2---:R-:W-:Y:S01]  /*1b1d0*/  UIADD3 UR32, UPT, UPT, UR24, 0xcc00, URZ ;  /* 0x0000cc0018207890 */ /* 0x004fe2000fffe0ff */
[----:B------:R-:W-:Y:S01]  /*1b1e0*/  UMOV UR34, UR8 ;  /* 0x0000000800227c82 */ /* 0x000fe20008000000 */
[----:B------:R-:W-:Y:S02]  /*1b1f0*/  UIADD3 UR8, UPT, UPT, UR24, 0xdc00, URZ ;  /* 0x0000dc0018087890 */ /* 0x000fe4000fffe0ff */
[----:B---3--:R-:W-:-:S05]  /*1b200*/  UIADD3 UR16, UPT, UPT, UR24, 0xd400, URZ ;  /* 0x0000d40018107890 */ /* 0x008fca000fffe0ff */
[----:B------:R2:W-:Y:S01]  /*1b210*/  UTMASTG.5D [UR32], [UR4] ;  /* 0x00000020040073b5 */ /* 0x0005e20008020000 */
[----:B------:R-:W-:Y:S01]  /*1b220*/  UMOV UR18, UR13 ;  /* 0x0000000d00127c82 */ /* 0x000fe20008000000 */
[----:B------:R-:W-:Y:S02]  /*1b230*/  UMOV UR13, UR29 ;  /* 0x0000001d000d7c82 */ /* 0x000fe40008000000 */
[----:B------:R3:W-:Y:S01]  /*1b240*/  UTMASTG.5D [UR16], [UR4] ;  /* 0x00000010040073b5 */ /* 0x0007e20008020000 */
[----:B------:R4:W-:Y:S01]  /*1b250*/  UTMASTG.5D [UR8], [UR4] ;  /* 0x00000008040073b5 */ /* 0x0009e20008020000 */
[----:B-1----:R-:W-:Y:S01]  /*1b260*/  UIADD3 UR40, UPT, UPT, UR24, 0xe400, URZ ;  /* 0x0000e40018287890 */ /* 0x002fe2000fffe0ff */
[----:B------:R-:W-:-:S08]  /*1b270*/  UMOV UR42, UR7 ;  /* 0x00000007002a7c82 */ /* 0x000fd00008000000 */
[----:B------:R1:W-:Y:S01]  /*1b280*/  UTMASTG.5D [UR40], [UR4] ;  /* 0x00000028040073b5 */ /* 0x0003e20008020000 */
[----:B--2---:R-:W-:Y:S01]  /*1b290*/  UIADD3 UR32, UPT, UPT, UR24, 0xec00, URZ ;  /* 0x0000ec0018207890 */ /* 0x004fe2000fffe0ff */
[----:B------:R-:W-:Y:S01]  /*1b2a0*/  UMOV UR34, UR74 ;  /* 0x0000004a00227c82 */ /* 0x000fe20008000000 */
[----:B---3--:R-:W-:-:S07]  /*1b2b0*/  UIADD3 UR16, UPT, UPT, UR24, 0xf400, URZ ;  /* 0x0000f40018107890 */ /* 0x008fce000fffe0ff */
[----:B------:R1:W-:Y:S01]  /*1b2c0*/  UTMASTG.5D [UR32], [UR4] ;  /* 0x00000020040073b5 */ /* 0x0003e20008020000 */
[----:B------:R-:W-:Y:S01]  /*1b2d0*/  UMOV UR18, UR66 ;  /* 0x0000004200127c82 */ /* 0x000fe20008000000 */
[----:B----4-:R-:W-:Y:S01]  /*1b2e0*/  UIADD3 UR8, UPT, UPT, UR24, 0xfc00, URZ ;  /* 0x0000fc0018087890 */ /* 0x010fe2000fffe0ff */
[----:B------:R1:W-:Y:S01]  /*1b2f0*/  UTMASTG.5D [UR16], [UR4] ;  /* 0x00000010040073b5 */ /* 0x0003e20008020000 */
[----:B------:R-:W-:-:S07]  /*1b300*/  UMOV UR10, UR58 ;  /* 0x0000003a000a7c82 */ /* 0x000fce0008000000 */
[----:B------:R1:W-:Y:S02]  /*1b310*/  UTMASTG.5D [UR8], [UR4] ;  /* 0x00000008040073b5 */ /* 0x0003e40008020000 */
[----:B-1----:R-:W-:Y:S01]  /*1b320*/  NOP ;  /* 0x0000000000007918 */ /* 0x002fe20000000000 */
.L_x_369:
[----:B------:R-:W-:Y:S05]  /*1b330*/  BSYNC.RECONVERGENT B0 ;  /* 0x0000000000007941 */ /* 0x000fea0003800200 */
.L_x_368:
[----:B------:R0:W-:Y:S01]  /*1b340*/  UTMACMDFLUSH ;  /* 0x00000000000079b7 */ /* 0x0001e20000000000 */
[----:B------:R-:W-:-:S04]  /*1b350*/  DEPBAR.LE SB0, 0x1 ;  /* 0x000080400000791a */ /* 0x000fc80000000000 */
[----:B------:R-:W-:Y:S05]  /*1b360*/  BRA.U UP6, `(.L_x_370) ;  /* 0x0000000106047547 */ /* 0x000fea000b800000 */
[----:B------:R-:W-:Y:S05]  /*1b370*/  BPT.TRAP 0x1 ;  /* 0x000000040000795c */ /* 0x000fea0000300000 */
.L_x_370:
[----:B------:R-:W-:-:S04]  /*1b380*/  UIADD3 UR4, UPT, UPT, UR24, 0x280c0, URZ ;  /* 0x000280c018047890 */ /* 0x000fc8000fffe0ff */
[----:B------:R-:W-:-:S09]  /*1b390*/  UPRMT UR4, UR6, 0x654, UR4 ;  /* 0x0000065406047896 */ /* 0x000fd20008000004 */
[----:B------:R-:W-:Y:S01]  /*1b3a0*/  SYNCS.ARRIVE.TRANS64.RED.A1T0 RZ, [UR4], RZ ;  /* 0x000000ffffff79a7 */ /* 0x000fe20008100404 */
[----:B------:R-:W-:-:S04]  /*1b3b0*/  DEPBAR.LE SB0, 0x0 ;  /* 0x000080000000791a */ /* 0x000fc80000000000 */
[----:B------:R-:W-:Y:S05]  /*1b3c0*/  BRA.U UP6, `(.L_x_371) ;  /* 0x0000000106047547 */ /* 0x000fea000b800000 */
[----:B------:R-:W-:Y:S05]  /*1b3d0*/  BPT.TRAP 0x1 ;  /* 0x000000040000795c */ /* 0x000fea0000300000 */
.L_x_371:
[----:B------:R-:W-:Y:S01]  /*1b3e0*/  UIADD3 UR4, UPT, UPT, UR24, 0x280c8, URZ ;  /* 0x000280c818047890 */ /* 0x000fe2000fffe0ff */
[----:B------:R-:W-:-:S03]  /*1b3f0*/  IMAD.MOV.U32 R3, RZ, RZ, 0xffff ;  /* 0x0000ffffff037424 */ /* 0x000fc600078e00ff */
[----:B------:R-:W-:-:S09]  /*1b400*/  UPRMT UR4, UR6, 0x654, UR4 ;  /* 0x0000065406047896 */ /* 0x000fd20008000004 */
[----:B------:R-:W-:Y:S01]  /*1b410*/  SYNCS.ARRIVE.TRANS64.RED.A1T0 RZ, [UR4], RZ ;  /* 0x000000ffffff79a7 */ /* 0x000fe20008100404 */
[----:B-1----:R-:W1:Y:S01]  /*1b420*/  LDS R0, [UR24+0x280e0] ;  /* 0x0280e018ff007984 */ /* 0x002e620008000800 */
[----:B------:R-:W-:Y:S02]  /*1b430*/  UMOV UR4, 0x40 ;  /* 0x0000004000047882 */ /* 0x000fe40000000000 */
[----:B------:R-:W-:Y:S01]  /*1b440*/  ULEA UR5, UR6, UR4, 0x18 ;  /* 0x0000000406057291 */ /* 0x000fe2000f8ec0ff */
[----:B------:R-:W-:-:S08]  /*1b450*/  NOP ;  /* 0x0000000000007918 */ /* 0x000fd00000000000 */
[----:B------:R-:W2:Y:S01]  /*1b460*/  LDS R2, [UR5+0x14] ;  /* 0x00001405ff027984 */ /* 0x000ea20008000800 */
[----:B-1----:R-:W-:-:S04]  /*1b470*/  LOP3.LUT R0, R0, 0xffff, RZ, 0xc0, !PT ;  /* 0x0000ffff00007812 */ /* 0x002fc800078ec0ff */
[----:B------:R-:W-:-:S04]  /*1b480*/  SHF.R.U32.HI R4, RZ, 0x5, R0 ;  /* 0x00000005ff047819 */ /* 0x000fc80000011600 */
[----:B------:R-:W-:-:S04]  /*1b490*/  SHF.L.U32 R3, R3, R4, RZ ;  /* 0x0000000403037219 */ /* 0x000fc800000006ff */
[----:B--2---:R-:W-:Y:S01]  /*1b4a0*/  LOP3.LUT R0, R2, R3, RZ, 0xc0, !PT ;  /* 0x0000000302007212 */ /* 0x004fe200078ec0ff */
[----:B------:R-:W-:-:S03]  /*1b4b0*/  IMAD.MOV.U32 R2, RZ, RZ, 0x1 ;  /* 0x00000001ff027424 */ /* 0x000fc600078e00ff */
[----:B------:R-:W-:Y:S02]  /*1b4c0*/  ISETP.NE.AND P0, PT, R0, R3, PT ;  /* 0x000000030000720c */ /* 0x000fe40003f05270 */
[----:B------:R-:W-:-:S11]  /*1b4d0*/  SHF.L.U32 R2, R2, R4, RZ ;  /* 0x0000000402027219 */ /* 0x000fd600000006ff */
[----:B------:R-:W-:Y:S05]  /*1b4e0*/  @P0 BRA `(.L_x_372) ;  /* 0x00000000005c0947 */ /* 0x000fea0003800000 */
[----:B------:R-:W1:Y:S02]  /*1b4f0*/  LDS R0, [UR5+0x18] ;  /* 0x00001805ff007984 */ /* 0x000e640008000800 */
[----:B-1----:R-:W-:-:S04]  /*1b500*/  LOP3.LUT R0, R0, R2, RZ, 0xc0, !PT ;  /* 0x0000000200007212 */ /* 0x002fc800078ec0ff */
[----:B------:R-:W-:-:S13]  /*1b510*/  ISETP.NE.AND P0, PT, R0, R2, PT ;  /* 0x000000020000720c */ /* 0x000fda0003f05270 */
[----:B------:R-:W-:Y:S05]  /*1b520*/  @P0 BRA `(.L_x_373) ;  /* 0x0000000000400947 */ /* 0x000fea0003800000 */
[----:B------:R-:W-:Y:S02]  /*1b530*/  R2UR UR4, R3 ;  /* 0x00000000030472ca */ /* 0x000fe400000e0000 */
[----:B------:R-:W1:Y:S01]  /*1b540*/  S2R R3, SR_LANEID ;  /* 0x0000000000037919 */ /* 0x000e620000000000 */
[----:B------:R-:W-:-:S04]  /*1b550*/  LOP3.LUT R2, RZ, R2, RZ, 0x33, !PT ;  /* 0x00000002ff027212 */ /* 0x000fc800078e33ff */
[----:B------:R-:W2:Y:S06]  /*1b560*/  REDUX UR7, R2 ;  /* 0x00000000020773c4 */ /* 0x000eac0000000000 */
[----:B------:R-:W-:-:S03]  /*1b570*/  ULOP3.LUT UR6, URZ, UR4, URZ, 0x33, !UPT ;  /* 0x00000004ff067292 */ /* 0x000fc6000f8e33ff */
[----:B------:R-:W-:Y:S02]  /*1b580*/  VOTEU.ANY UR4, UPT, PT ;  /* 0x0000000000047886 */ /* 0x000fe400038e0100 */
[----:B------:R-:W-:Y:S01]  /*1b590*/  UFLO.U32 UR4, UR4 ;  /* 0x00000004000472bd */ /* 0x000fe200080e0000 */
[----:B------:R-:W-:-:S04]  /*1b5a0*/  IMAD.U32 R0, RZ, RZ, UR6 ;  /* 0x00000006ff007e24 */ /* 0x000fc8000f8e00ff */
[----:B------:R2:W3:Y:S02]  /*1b5b0*/  REDUX UR8, R0 ;  /* 0x00000000000873c4 */ /* 0x0004e40000000000 */
[----:B------:R4:W-:Y:S01]  /*1b5c0*/  UTCATOMSWS.AND URZ, UR6 ;  /* 0x0000000600ff79e3 */ /* 0x0009e20008000000 */
[----:B-1----:R-:W-:Y:S01]  /*1b5d0*/  ISETP.EQ.U32.AND P0, PT, R3, UR4, PT ;  /* 0x0000000403007c0c */ /* 0x002fe2000bf02070 */
[----:B--2---:R-:W-:Y:S02]  /*1b5e0*/  IMAD.U32 R0, RZ, RZ, UR7 ;  /* 0x00000007ff007e24 */ /* 0x004fe4000f8e00ff */
[----:B---3--:R-:W-:-:S10]  /*1b5f0*/  IMAD.U32 R2, RZ, RZ, UR8 ;  /* 0x00000008ff027e24 */ /* 0x008fd4000f8e00ff */
[----:B------:R4:W-:Y:S04]  /*1b600*/  @P0 ATOMS.AND RZ, [UR5+0x14], R2 ;  /* 0x00001402ffff098c */ /* 0x0009e8000a800005 */
[----:B------:R4:W-:Y:S01]  /*1b610*/  @P0 ATOMS.AND RZ, [UR5+0x18], R0 ;  /* 0x00001800ffff098c */ /* 0x0009e2000a800005 */
[----:B------:R-:W-:Y:S05]  /*1b620*/  BRA `(.L_x_374) ;  /* 0x0000000000147947 */ /* 0x000fea0003800000 */
.L_x_373:
[----:B------:R-:W-:Y:S02]  /*1b630*/  MOV R2, 0x1b650 ;  /* 0x0001b65000027802 */ /* 0x000fe40000000f00 */
[----:B------:R-:W-:Y:S05]  /*1b640*/  CALL.REL.NOINC `($__internal_0_$__cuda_sm10x_tcgen05_guardrail_trap_col_being_dealloced_not_returned_by_alloc) ;  /* 0x0000001000ec7944 */ /* 0x000fea0003c00000 */
[----:B------:R-:W-:Y:S05]  /*1b650*/  BRA `(.L_x_374) ;  /* 0x0000000000087947 */ /* 0x000fea0003800000 */
.L_x_372:
[----:B------:R-:W-:Y:S02]  /*1b660*/  MOV R2, 0x1b680 ;  /* 0x0001b68000027802 */ /* 0x000fe40000000f00 */
[----:B------:R-:W-:Y:S05]  /*1b670*/  CALL.REL.NOINC `($__internal_2_$__cuda_sm10x_tcgen05_guardrail_trap_unallocated_columns_being_dealloced) ;  /* 0x0000001000f87944 */ /* 0x000fea0003c00000 */
.L_x_374:
[----:B------:R-:W-:Y:S01]  /*1b680*/  NOP ;  /* 0x0000000000007918 */ /* 0x000fe20000000000 */
[----:B----4-:R-:W-:Y:S05]  /*1b690*/  EXIT ;  /* 0x000000000000794d */ /* 0x010fea0003800000 */
.L_x_35:
[----:B------:R-:W-:-:S07]  /*1b6a0*/  MOV R0, UR20 ;  /* 0x0000001400007c02 */ /* 0x000fce0008000f00 */
.L_x_375:
[----:B-1----:R1:W2:Y:S02]  /*1b6b0*/  SYNCS.PHASECHK.TRANS64.TRYWAIT P0, [R0+URZ+0x28000], R3 ;  /* 0x02800003000075a7 */ /* 0x0022a400080011ff */
[----:B--2---:R-:W-:Y:S05]  /*1b6c0*/  @!P0 NANOSLEEP.SYNCS 0x989680 ;  /* 0x009896800000895d */ /* 0x004fea0003900000 */
[----:B------:R-:W2:Y:S02]  /*1b6d0*/  @!P0 SYNCS.PHASECHK.TRANS64 P0, [R0+URZ+0x28000], R3 ;  /* 0x02800003000085a7 */ /* 0x000ea400080010ff */
[----:B--2---:R-:W-:Y:S05]  /*1b6e0*/  @!P0 BRA `(.L_x_375) ;  /* 0xfffffffc00f08947 */ /* 0x004fea000383ffff */
[----:B------:R-:W-:Y:S05]  /*1b6f0*/  BRA `(.L_x_376) ;  /* 0xfffffe6400107947 */ /* 0x000fea000383ffff */
.L_x_37:
[----:B-1----:R-:W-:-:S07]  /*1b700*/  MOV R0, UR20 ;  /* 0x0000001400007c02 */ /* 0x002fce0008000f00 */
.L_x_377:
[----:B-1----:R1:W2:Y:S02]  /*1b710*/  SYNCS.PHASECHK.TRANS64.TRYWAIT P0, [R0+URZ+0x28020], R3 ;  /* 0x02802003000075a7 */ /* 0x0022a400080011ff */
[----:B--2---:R-:W-:Y:S05]  /*1b720*/  @!P0 NANOSLEEP.SYNCS 0x989680 ;  /* 0x009896800000895d */ /* 0x004fea0003900000 */
[----:B------:R-:W2:Y:S02]  /*1b730*/  @!P0 SYNCS.PHASECHK.TRANS64 P0, [R0+URZ+0x28020], R3 ;  /* 0x02802003000085a7 */ /* 0x000ea400080010ff */
[----:B--2---:R-:W-:Y:S05]  /*1b740*/  @!P0 BRA `(.L_x_377) ;  /* 0xfffffffc00f08947 */ /* 0x004fea000383ffff */
[----:B------:R-:W-:Y:S05]  /*1b750*/  BRA `(.L_x_378) ;  /* 0xfffffe64000c7947 */ /* 0x000fea000383ffff */
.L_x_39:
[----:B-1----:R-:W-:-:S07]  /*1b760*/  MOV R0, UR20 ;  /* 0x0000001400007c02 */ /* 0x002fce0008000f00 */
.L_x_379:
[----:B-1----:R1:W2:Y:S02]  /*1b770*/  SYNCS.PHASECHK.TRANS64.TRYWAIT P0, [R0+URZ+0x28058], R2 ;  /* 0x02805802000075a7 */ /* 0x0022a400080011ff */
[----:B--2---:R-:W-:Y:S05]  /*1b780*/  @!P0 NANOSLEEP.SYNCS 0x989680 ;  /* 0x009896800000895d */ /* 0x004fea0003900000 */
[----:B------:R-:W2:Y:S02]  /*1b790*/  @!P0 SYNCS.PHASECHK.TRANS64 P0, [R0+URZ+0x28058], R2 ;  /* 0x02805802000085a7 */ /* 0x000ea400080010ff */
[----:B--2---:R-:W-:Y:S05]  /*1b7a0*/  @!P0 BRA `(.L_x_379) ;  /* 0xfffffffc00f08947 */ /* 0x004fea000383ffff */
[----:B------:R-:W-:Y:S05]  /*1b7b0*/  BRA `(.L_x_380) ;  /* 0xfffffe6400187947 */ /* 0x000fea000383ffff */
.L_x_43:
[----:B------:R-:W-:-:S07]  /*1b7c0*/  MOV R0, UR20 ;  /* 0x0000001400007c02 */ /* 0x000fce0008000f00 */
.L_x_381:
[----:B-1----:R1:W2:Y:S02]  /*1b7d0*/  SYNCS.PHASECHK.TRANS64.TRYWAIT P0, [R0+URZ+0x28008], R3 ;  /* 0x02800803000075a7 */ /* 0x0022a400080011ff */
[----:B--2---:R-:W-:Y:S05]  /*1b7e0*/  @!P0 NANOSLEEP.SYNCS 0x989680 ;  /* 0x009896800000895d */ /* 0x004fea0003900000 */
[----:B------:R-:W2:Y:S02]  /*1b7f0*/  @!P0 SYNCS.PHASECHK.TRANS64 P0, [R0+URZ+0x28008], R3 ;  /* 0x02800803000085a7 */ /* 0x000ea400080010ff */
[----:B--2---:R-:W-:Y:S05]  /*1b800*/  @!P0 BRA `(.L_x_381) ;  /* 0xfffffffc00f08947 */ /* 0x004fea000383ffff */
[----:B------:R-:W-:Y:S05]  /*1b810*/  BRA `(.L_x_382) ;  /* 0xfffffe68002c7947 */ /* 0x000fea000383ffff */
.L_x_45:
[----:B-1----:R-:W-:-:S07]  /*1b820*/  MOV R0, UR20 ;  /* 0x0000001400007c02 */ /* 0x002fce0008000f00 */
.L_x_383:
[----:B-1----:R1:W2:Y:S02]  /*1b830*/  SYNCS.PHASECHK.TRANS64.TRYWAIT P0, [R0+URZ+0x28068], R2 ;  /* 0x02806802000075a7 */ /* 0x0022a400080011ff */
[----:B--2---:R-:W-:Y:S05]  /*1b840*/  @!P0 NANOSLEEP.SYNCS 0x989680 ;  /* 0x009896800000895d */ /* 0x004fea0003900000 */
[----:B------:R-:W2:Y:S02]  /*1b850*/  @!P0 SYNCS.PHASECHK.TRANS64 P0, [R0+URZ+0x28068], R2 ;  /* 0x02806802000085a7 */ /* 0x000ea400080010ff */
[----:B--2---:R-:W-:Y:S05]  /*1b860*/  @!P0 BRA `(.L_x_383) ;  /* 0xfffffffc00f08947 */ /* 0x004fea000383ffff */
[----:B------:R-:W-:Y:S05]  /*1b870*/  BRA `(.L_x_384) ;  /* 0xfffffe6800347947 */ /* 0x000fea000383ffff */
.L_x_49:
[----:B------:R-:W-:-:S07]  /*1b880*/  MOV R0, UR20 ;  /* 0x0000001400007c02 */ /* 0x000fce0008000f00 */
.L_x_385:
[----:B--2---:R2:W3:Y:S02]  /*1b890*/  SYNCS.PHASECHK.TRANS64.TRYWAIT P0, [R0+URZ+0x28028], R3 ;  /* 0x02802803000075a7 */ /* 0x0044e400080011ff */
[----:B---3--:R-:W-:Y:S05]  /*1b8a0*/  @!P0 NANOSLEEP.SYNCS 0x989680 ;  /* 0x009896800000895d */ /* 0x008fea0003900000 */
[----:B------:R-:W3:Y:S02]  /*1b8b0*/  @!P0 SYNCS.PHASECHK.TRANS64 P0, [R0+URZ+0x28028], R3 ;  /* 0x02802803000085a7 */ /* 0x000ee400080010ff */
[----:B---3--:R-:W-:Y:S05]  /*1b8c0*/  @!P0 BRA `(.L_x_385) ;  /* 0xfffffffc00f08947 */ /* 0x008fea000383ffff */
[----:B------:R-:W-:Y:S05]  /*1b8d0*/  BRA `(.L_x_386) ;  /* 0xfffffe6c00487947 */ /* 0x000fea000383ffff */
.L_x_51:
[----:B--2---:R-:W-:-:S07]  /*1b8e0*/  MOV R0, UR20 ;  /* 0x0000001400007c02 */ /* 0x004fce0008000f00 */
.L_x_387:
[----:B--2---:R2:W3:Y:S02]  /*1b8f0*/  SYNCS.PHASECHK.TRANS64.TRYWAIT P0, [R0+URZ+0x280a0], R2 ;  /* 0x0280a002000075a7 */ /* 0x0044e400080011ff */
[----:B---3--:R-:W-:Y:S05]  /*1b900*/  @!P0 NANOSLEEP.SYNCS 0x989680 ;  /* 0x009896800000895d */ /* 0x008fea0003900000 */
[----:B------:R-:W3:Y:S02]  /*1b910*/  @!P0 SYNCS.PHASECHK.TRANS64 P0, [R0+URZ+0x280a0], R2 ;  /* 0x0280a002000085a7 */ /* 0x000ee400080010ff */
[----:B---3--:R-:W-:Y:S05]  /*1b920*/  @!P0 BRA `(.L_x_387) ;  /* 0xfffffffc00f08947 */ /* 0x008fea000383ffff */
[----:B------:R-:W-:Y:S05]  /*1b930*/  BRA `(.L_x_388) ;  /* 0xfffffe6c00407947 */ /* 0x000fea000383ffff */
.L_x_53:
[----:B--2---:R-:W-:-:S07]  /*1b940*/  MOV R0, UR20 ;  /* 0x0000001400007c02 */ /* 0x004fce0008000f00 */
.L_x_389:
[----:B--2---:R2:W3:Y:S02]  /*1b950*/  SYNCS.PHASECHK.TRANS64.TRYWAIT P0, [R0+URZ+0x28058], R3 ;  /* 0x02805803000075a7 */ /* 0x0044e400080011ff */
[----:B---3--:R-:W-:Y:S05]  /*1b960*/  @!P0 NANOSLEEP.SYNCS 0x989680 ;  /* 0x009896800000895d */ /* 0x008fea0003900000 */
[----:B------:R-:W3:Y:S02]  /*1b970*/  @!P0 SYNCS.PHASECHK.TRANS64 P0, [R0+URZ+0x28058], R3 ;  /* 0x02805803000085a7 */ /* 0x000ee400080010ff */
[----:B---3--:R-:W-:Y:S05]  /*1b980*/  @!P0 BRA `(.L_x_389) ;  /* 0xfffffffc00f08947 */ /* 0x008fea000383ffff */
[----:B------:R-:W-:Y:S05]  /*1b990*/  BRA `(.L_x_390) ;  /* 0xfffffe6c00407947 */ /* 0x000fea000383ffff */
.L_x_57:
[----:B------:R-:W-:Y:S07]  /*1b9a0*/  MOV R6, UR5 ;  /* 0x0000000500067c02 */ /* 0x000fee0008000f00 */
.L_x_391:
[----:B-1----:R1:W2:Y:S02]  /*1b9b0*/  SYNCS.PHASECHK.TRANS64.TRYWAIT P0, [R6+URZ+0x28020], R5 ;  /* 0x02802005060075a7 */ /* 0x0022a400080011ff */
[----:B--2---:R-:W-:Y:S05]  /*1b9c0*/  @!P0 NANOSLEEP.SYNCS 0x989680 ;  /* 0x009896800000895d */ /* 0x004fea0003900000 */
[----:B------:R-:W2:Y:S02]  /*1b9d0*/  @!P0 SYNCS.PHASECHK.TRANS64 P0, [R6+URZ+0x28020], R5 ;  /* 0x02802005060085a7 */ /* 0x000ea400080010ff */
[----:B--2---:R-:W-:Y:S05]  /*1b9e0*/  @!P0 BRA `(.L_x_391) ;  /* 0xfffffffc00f08947 */ /* 0x004fea000383ffff */
[----:B------:R-:W-:Y:S05]  /*1b9f0*/  BRA `(.L_x_392) ;  /* 0xfffffe7000bc7947 */ /* 0x000fea000383ffff */
.L_x_60:
[----:B------:R-:W-:Y:S07]  /*1ba00*/  MOV R6, UR24 ;  /* 0x0000001800067c02 */ /* 0x000fee0008000f00 */
.L_x_393:
[----:B--2---:R2:W3:Y:S02]  /*1ba10*/  SYNCS.PHASECHK.TRANS64.TRYWAIT P0, [R6+URZ+0x280a8], R5 ;  /* 0x0280a805060075a7 */ /* 0x0044e400080011ff */
[----:B---3--:R-:W-:Y:S05]  /*1ba20*/  @!P0 NANOSLEEP.SYNCS 0x989680 ;  /* 0x009896800000895d */ /* 0x008fea0003900000 */
[----:B------:R-:W3:Y:S02]  /*1ba30*/  @!P0 SYNCS.PHASECHK.TRANS64 P0, [R6+URZ+0x280a8], R5 ;  /* 0x0280a805060085a7 */ /* 0x000ee400080010ff */
[----:B---3--:R-:W-:Y:S05]  /*1ba40*/  @!P0 BRA `(.L_x_393) ;  /* 0xfffffffc00f08947 */ /* 0x008fea000383ffff */
[----:B------:R-:W-:Y:S05]  /*1ba50*/  BRA `(.L_x_394) ;  /* 0xfffffe7400f07947 */ /* 0x000fea000383ffff */
.L_x_62:
[----:B------:R-:W-:Y:S07]  /*1ba60*/  MOV R6, UR24 ;  /* 0x0000001800067c02 */ /* 0x000fee0008000f00 */
.L_x_395:
[----:B--2---:R2:W3:Y:S02]  /*1ba70*/  SYNCS.PHASECHK.TRANS64.TRYWAIT P0, [R6+URZ+0x28068], R5 ;  /* 0x02806805060075a7 */ /* 0x0044e400080011ff */
[----:B---3--:R-:W-:Y:S05]  /*1ba80*/  @!P0 NANOSLEEP.SYNCS 0x989680 ;  /* 0x009896800000895d */ /* 0x008fea0003900000 */
[----:B------:R-:W3:Y:S02]  /*1ba90*/  @!P0 SYNCS.PHASECHK.TRANS64 P0, [R6+URZ+0x28068], R5 ;  /* 0x02806805060085a7 */ /* 0x000ee400080010ff */
[----:B---3--:R-:W-:Y:S05]  /*1baa0*/  @!P0 BRA `(.L_x_395) ;  /* 0xfffffffc00f08947 */ /* 0x008fea000383ffff */
[----:B------:R-:W-:Y:S05]  /*1bab0*/  BRA `(.L_x_396) ;  /* 0xfffffe7400f47947 */ /* 0x000fea000383ffff */
.L_x_68:
[----:B------:R-:W-:Y:S07]  /*1bac0*/  MOV R6, UR4 ;  /* 0x0000000400067c02 */ /* 0x000fee0008000f00 */
.L_x_397:
[----:B--2---:R2:W3:Y:S02]  /*1bad0*/  SYNCS.PHASECHK.TRANS64.TRYWAIT P0, [R6+URZ+0x28020], R5 ;  /* 0x02802005060075a7 */ /* 0x0044e400080011ff */
[----:B---3--:R-:W-:Y:S05]  /*1bae0*/  @!P0 NANOSLEEP.SYNCS 0x989680 ;  /* 0x009896800000895d */ /* 0x008fea0003900000 */
[----:B------:R-:W3:Y:S02]  /*1baf0*/  @!P0 SYNCS.PHASECHK.TRANS64 P0, [R6+URZ+0x28020], R5 ;  /* 0x02802005060085a7 */ /* 0x000ee400080010ff */
[----:B---3--:R-:W-:Y:S05]  /*1bb00*/  @!P0 BRA `(.L_x_397) ;  /* 0xfffffffc00f08947 */ /* 0x008fea000383ffff */
[----:B------:R-:W-:Y:S05]  /*1bb10*/  BRA `(.L_x_398) ;  /* 0xfffffe8000807947 */ /* 0x000fea000383ffff */
.L_x_70:
[----:B------:R-:W-:Y:S07]  /*1bb20*/  MOV R6, UR24 ;  /* 0x0000001800067c02 */ /* 0x000fee0008000f00 */
.L_x_399:
[----:B--2---:R2:W3:Y:S02]  /*1bb30*/  SYNCS.PHASECHK.TRANS64.TRYWAIT P0, [R6+URZ+0x280a0], R5 ;  /* 0x0280a005060075a7 */ /* 0x0044e400080011ff */
[----:B---3--:R-:W-:Y:S05]  /*1bb40*/  @!P0 NANOSLEEP.SYNCS 0x989680 ;  /* 0x009896800000895d */ /* 0x008fea0003900000 */
[----:B------:R-:W3:Y:S02]  /*1bb50*/  @!P0 SYNCS.PHASECHK.TRANS64 P0, [R6+URZ+0x280a0], R5 ;  /* 0x0280a005060085a7 */ /* 0x000ee400080010ff */
[----:B---3--:R-:W-:Y:S05]  /*1bb60*/  @!P0 BRA `(.L_x_399) ;  /* 0xfffffffc00f08947 */ /* 0x008fea000383ffff */
[----:B------:R-:W-:Y:S05]  /*1bb70*/  BRA `(.L_x_400) ;  /* 0xfffffe80007c7947 */ /* 0x000fea000383ffff */
.L_x_72:
[----:B------:R-:W-:Y:S07]  /*1bb80*/  MOV R6, UR24 ;  /* 0x0000001800067c02 */ /* 0x000fee0008000f00 */
.L_x_401:
[----:B--2---:R2:W3:Y:S02]  /*1bb90*/  SYNCS.PHASECHK.TRANS64.TRYWAIT P0, [R6+URZ+0x28058], R5 ;  /* 0x02805805060075a7 */ /* 0x0044e400080011ff */
[----:B---3--:R-:W-:Y:S05]  /*1bba0*/  @!P0 NANOSLEEP.SYNCS 0x989680 ;  /* 0x009896800000895d */ /* 0x008fea0003900000 */
[----:B------:R-:W3:Y:S02]  /*1bbb0*/  @!P0 SYNCS.PHASECHK.TRANS64 P0, [R6+URZ+0x28058], R5 ;  /* 0x02805805060085a7 */ /* 0x000ee400080010ff */
[----:B---3--:R-:W-:Y:S05]  /*1bbc0*/  @!P0 BRA `(.L_x_401) ;  /* 0xfffffffc00f08947 */ /* 0x008fea000383ffff */
[----:B------:R-:W-:Y:S05]  /*1bbd0*/  BRA `(.L_x_402) ;  /* 0xfffffe8000807947 */ /* 0x000fea000383ffff */
.L_x_80:
[----:B------:R-:W-:-:S07]  /*1bbe0*/  MOV R3, UR21 ;  /* 0x0000001500037c02 */ /* 0x000fce0008000f00 */
.L_x_403:
[----:B-1----:R1:W2:Y:S02]  /*1bbf0*/  SYNCS.PHASECHK.TRANS64.TRYWAIT P0, [R3+URZ+0x280a8], R0 ;  /* 0x0280a800030075a7 */ /* 0x0022a400080011ff */
[----:B--2---:R-:W-:Y:S05]  /*1bc00*/  @!P0 NANOSLEEP.SYNCS 0x989680 ;  /* 0x009896800000895d */ /* 0x004fea0003900000 */
[----:B------:R-:W2:Y:S02]  /*1bc10*/  @!P0 SYNCS.PHASECHK.TRANS64 P0, [R3+URZ+0x280a8], R0 ;  /* 0x0280a800030085a7 */ /* 0x000ea400080010ff */
[----:B--2---:R-:W-:Y:S05]  /*1bc20*/  @!P0 BRA `(.L_x_403) ;  /* 0xfffffffc00f08947 */ /* 0x004fea000383ffff */
[----:B------:R-:W-:Y:S05]  /*1bc30*/  BRA `(.L_x_404) ;  /* 0xfffffe88001c7947 */ /* 0x000fea000383ffff */
.L_x_82:
[----:B------:R-:W-:-:S07]  /*1bc40*/  MOV R0, UR21 ;  /* 0x0000001500007c02 */ /* 0x000fce0008000f00 */
.L_x_405:
[----:B-1----:R1:W2:Y:S02]  /*1bc50*/  SYNCS.PHASECHK.TRANS64.TRYWAIT P0, [R0+URZ+0x28068], R2 ;  /* 0x02806802000075a7 */ /* 0x0022a400080011ff */
[----:B--2---:R-:W-:Y:S05]  /*1bc60*/  @!P0 NANOSLEEP.SYNCS 0x989680 ;  /* 0x009896800000895d */ /* 0x004fea0003900000 */
[----:B------:R-:W2:Y:S02]  /*1bc70*/  @!P0 SYNCS.PHASECHK.TRANS64 P0, [R0+URZ+0x28068], R2 ;  /* 0x02806802000085a7 */ /* 0x000ea400080010ff */
[----:B--2---:R-:W-:Y:S05]  /*1bc80*/  @!P0 BRA `(.L_x_405) ;  /* 0xfffffffc00f08947 */ /* 0x004fea000383ffff */
[----:B------:R-:W-:Y:S05]  /*1bc90*/  BRA `(.L_x_406) ;  /* 0xfffffe8800207947 */ /* 0x000fea000383ffff */
.L_x_89:
[----:B-1----:R-:W1:Y:S01]  /*1bca0*/  S2R R4, SR_CgaCtaId ;  /* 0x0000000000047919 */ /* 0x002e620000008800 */
[----:B------:R-:W-:-:S04]  /*1bcb0*/  MOV R3, 0x400 ;  /* 0x0000040000037802 */ /* 0x000fc80000000f00 */
[----:B-1----:R-:W-:-:S04]  /*1bcc0*/  LEA R3, R4, R3, 0x18 ;  /* 0x0000000304037211 */ /* 0x002fc800078ec0ff */
[----:B------:R1:W2:Y:S03]  /*1bcd0*/  SYNCS.PHASECHK.TRANS64.TRYWAIT P0, [R3+URZ+0x280c0], R0 ;  /* 0x0280c000030075a7 */ /* 0x0002a600080011ff */
[----:B--2---:R-:W-:Y:S05]  /*1bce0*/  @!P0 NANOSLEEP.SYNCS 0x989680 ;  /* 0x009896800000895d */ /* 0x004fea0003900000 */
[----:B------:R-:W2:Y:S02]  /*1bcf0*/  @!P0 SYNCS.PHASECHK.TRANS64 P0, [R3+URZ+0x280c0], R0 ;  /* 0x0280c000030085a7 */ /* 0x000ea400080010ff */
[----:B--2---:R-:W-:Y:S05]  /*1bd00*/  @!P0 BRA `(.L_x_89) ;  /* 0xfffffffc00e48947 */ /* 0x004fea000383ffff */
[----:B------:R-:W-:Y:S05]  /*1bd10*/  BRA `(.L_x_407) ;  /* 0xfffffe8c00bc7947 */ /* 0x000fea000383ffff */
.L_x_155:
        /* <DEDUP_REMOVED lines=8> */
.L_x_160:
[----:B-1----:R-:W-:-:S04]  /*1bda0*/  MOV R3, UR36 ;  /* 0x0000002400037c02 */ /* 0x002fc80008000f00 */
[----:B------:R1:W2:Y:S03]  /*1bdb0*/  SYNCS.PHASECHK.TRANS64.TRYWAIT P0, [R3+URZ+0x28070], R0 ;  /* 0x02807000030075a7 */ /* 0x0002a600080011ff */
[----:B--2---:R-:W-:Y:S05]  /*1bdc0*/  @!P0 NANOSLEEP.SYNCS 0x989680 ;  /* 0x009896800000895d */ /* 0x004fea0003900000 */
[----:B------:R-:W2:Y:S02]  /*1bdd0*/  @!P0 SYNCS.PHASECHK.TRANS64 P0, [R3+URZ+0x28070], R0 ;  /* 0x02807000030085a7 */ /* 0x000ea400080010ff */
[----:B--2---:R-:W-:Y:S05]  /*1bde0*/  @!P0 BRA `(.L_x_160) ;  /* 0xfffffffc00ec8947 */ /* 0x004fea000383ffff */
[----:B------:R-:W-:Y:S05]  /*1bdf0*/  BRA `(.L_x_409) ;  /* 0xfffffee000fc7947 */ /* 0x000fea000383ffff */
.L_x_163:
[----:B--2---:R-:W-:-:S04]  /*1be00*/  MOV R2, UR36 ;  /* 0x0000002400027c02 */ /* 0x004fc80008000f00 */
[----:B------:R2:W3:Y:S03]  /*1be10*/  SYNCS.PHASECHK.TRANS64.TRYWAIT P0, [R2+URZ+0x28080], R0 ;  /* 0x02808000020075a7 */ /* 0x0004e600080011ff */
[----:B---3--:R-:W-:Y:S05]  /*1be20*/  @!P0 NANOSLEEP.SYNCS 0x989680 ;  /* 0x009896800000895d */ /* 0x008fea0003900000 */
[----:B------:R-:W3:Y:S02]  /*1be30*/  @!P0 SYNCS.PHASECHK.TRANS64 P0, [R2+URZ+0x28080], R0 ;  /* 0x02808000020085a7 */ /* 0x000ee400080010ff */
[----:B---3--:R-:W-:Y:S05]  /*1be40*/  @!P0 BRA `(.L_x_163) ;  /* 0xfffffffc00ec8947 */ /* 0x008fea000383ffff */
[----:B------:R-:W-:Y:S05]  /*1be50*/  BRA `(.L_x_410) ;  /* 0xfffffee400147947 */ /* 0x000fea000383ffff */
.L_x_166:
[----:B-1----:R-:W-:-:S04]  /*1be60*/  MOV R2, UR36 ;  /* 0x0000002400027c02 */ /* 0x002fc80008000f00 */
[----:B------:R1:W2:Y:S03]  /*1be70*/  SYNCS.PHASECHK.TRANS64.TRYWAIT P0, [R2+URZ+0x28070], R0 ;  /* 0x02807000020075a7 */ /* 0x0002a600080011ff */
[----:B--2---:R-:W-:Y:S05]  /*1be80*/  @!P0 NANOSLEEP.SYNCS 0x989680 ;  /* 0x009896800000895d */ /* 0x004fea0003900000 */
[----:B------:R-:W2:Y:S02]  /*1be90*/  @!P0 SYNCS.PHASECHK.TRANS64 P0, [R2+URZ+0x28070], R0 ;  /* 0x02807000020085a7 */ /* 0x000ea400080010ff */
[----:B--2---:R-:W-:Y:S05]  /*1bea0*/  @!P0 BRA `(.L_x_166) ;  /* 0xfffffffc00ec8947 */ /* 0x004fea000383ffff */
[----:B------:R-:W-:Y:S05]  /*1beb0*/  BRA `(.L_x_411) ;  /* 0xfffffee400e07947 */ /* 0x000fea000383ffff */
.L_x_168:
[----:B-1----:R-:W-:-:S04]  /*1bec0*/  MOV R2, UR36 ;  /* 0x0000002400027c02 */ /* 0x002fc80008000f00 */
[----:B------:R1:W2:Y:S03]  /*1bed0*/  SYNCS.PHASECHK.TRANS64.TRYWAIT P0, [R2+URZ+0x28090], R0 ;  /* 0x02809000020075a7 */ /* 0x0002a600080011ff */
[----:B--2---:R-:W-:Y:S05]  /*1bee0*/  @!P0 NANOSLEEP.SYNCS 0x989680 ;  /* 0x009896800000895d */ /* 0x004fea0003900000 */
[----:B------:R-:W2:Y:S02]  /*1bef0*/  @!P0 SYNCS.PHASECHK.TRANS64 P0, [R2+URZ+0x28090], R0 ;  /* 0x02809000020085a7 */ /* 0x000ea400080010ff */
[----:B--2---:R-:W-:Y:S05]  /*1bf00*/  @!P0 BRA `(.L_x_168) ;  /* 0xfffffffc00ec8947 */ /* 0x004fea000383ffff */
[----:B------:R-:W-:Y:S05]  /*1bf10*/  BRA `(.L_x_412) ;  /* 0xfffffee800207947 */ /* 0x000fea000383ffff */
.L_x_189:
[----:B-1----:R-:W-:-:S04]  /*1bf20*/  MOV R2, UR36 ;  /* 0x0000002400027c02 */ /* 0x002fc80008000f00 */
[----:B------:R1:W4:Y:S03]  /*1bf30*/  SYNCS.PHASECHK.TRANS64.TRYWAIT P1, [R2+URZ+0x28080], R0 ;  /* 0x02808000020075a7 */ /* 0x00032600080211ff */
[----:B----4-:R-:W-:Y:S05]  /*1bf40*/  @!P1 NANOSLEEP.SYNCS 0x989680 ;  /* 0x009896800000995d */ /* 0x010fea0003900000 */
[----:B------:R-:W4:Y:S02]  /*1bf50*/  @!P1 SYNCS.PHASECHK.TRANS64 P1, [R2+URZ+0x28080], R0 ;  /* 0x02808000020095a7 */ /* 0x000f2400080210ff */
[----:B----4-:R-:W-:Y:S05]  /*1bf60*/  @!P1 BRA `(.L_x_189) ;  /* 0xfffffffc00ec9947 */ /* 0x010fea000383ffff */
[----:B------:R-:W-:Y:S05]  /*1bf70*/  BRA `(.L_x_413) ;  /* 0xffffff0000d07947 */ /* 0x000fea000383ffff */
.L_x_192:
[----:B-1----:R-:W-:-:S04]  /*1bf80*/  MOV R2, UR36 ;  /* 0x0000002400027c02 */ /* 0x002fc80008000f00 */
[----:B------:R1:W4:Y:S03]  /*1bf90*/  SYNCS.PHASECHK.TRANS64.TRYWAIT P0, [R2+URZ+0x28098], R0 ;  /* 0x02809800020075a7 */ /* 0x00032600080011ff */
[----:B----4-:R-:W-:Y:S05]  /*1bfa0*/  @!P0 NANOSLEEP.SYNCS 0x989680 ;  /* 0x009896800000895d */ /* 0x010fea0003900000 */
[----:B------:R-:W4:Y:S02]  /*1bfb0*/  @!P0 SYNCS.PHASECHK.TRANS64 P0, [R2+URZ+0x28098], R0 ;  /* 0x02809800020085a7 */ /* 0x000f2400080010ff */
[----:B----4-:R-:W-:Y:S05]  /*1bfc0*/  @!P0 BRA `(.L_x_192) ;  /* 0xfffffffc00ec8947 */ /* 0x010fea000383ffff */
[----:B------:R-:W-:Y:S05]  /*1bfd0*/  BRA `(.L_x_414) ;  /* 0xffffff0400587947 */ /* 0x000fea000383ffff */
.L_x_215:
[----:B-1----:R1:W2:Y:S02]  /*1bfe0*/  SYNCS.PHASECHK.TRANS64.TRYWAIT P0, [R36+URZ+0x28070], R0 ;  /* 0x02807000240075a7 */ /* 0x0022a400080011ff */
[----:B--2---:R-:W-:Y:S05]  /*1bff0*/  @!P0 NANOSLEEP.SYNCS 0x989680 ;  /* 0x009896800000895d */ /* 0x004fea0003900000 */
[----:B------:R-:W2:Y:S02]  /*1c000*/  @!P0 SYNCS.PHASECHK.TRANS64 P0, [R36+URZ+0x28070], R0 ;  /* 0x02807000240085a7 */ /* 0x000ea400080010ff */
[----:B--2---:R-:W-:Y:S05]  /*1c010*/  @!P0 BRA `(.L_x_215) ;  /* 0xfffffffc00f08947 */ /* 0x004fea000383ffff */
[----:B------:R-:W-:Y:S05]  /*1c020*/  BRA `(.L_x_415) ;  /* 0xffffff2000387947 */ /* 0x000fea000383ffff */
.L_x_218:
[----:B-1----:R1:W2:Y:S02]  /*1c030*/  SYNCS.PHASECHK.TRANS64.TRYWAIT P0, [R36+URZ+0x28090], R0 ;  /* 0x02809000240075a7 */ /* 0x0022a400080011ff */
[----:B--2---:R-:W-:Y:S05]  /*1c040*/  @!P0 NANOSLEEP.SYNCS 0x989680 ;  /* 0x009896800000895d */ /* 0x004fea0003900000 */
[----:B------:R-:W2:Y:S02]  /*1c050*/  @!P0 SYNCS.PHASECHK.TRANS64 P0, [R36+URZ+0x28090], R0 ;  /* 0x02809000240085a7 */ /* 0x000ea400080010ff */
[----:B--2---:R-:W-:Y:S05]  /*1c060*/  @!P0 BRA `(.L_x_218) ;  /* 0xfffffffc00f08947 */ /* 0x004fea000383ffff */
[----:B------:R-:W-:Y:S05]  /*1c070*/  BRA `(.L_x_416) ;  /* 0xffffff2000587947 */ /* 0x000fea000383ffff */
.L_x_220:
[----:B-1----:R1:W2:Y:S02]  /*1c080*/  SYNCS.PHASECHK.TRANS64.TRYWAIT P0, [R36+URZ+0x280c0], R2 ;  /* 0x0280c002240075a7 */ /* 0x0022a400080011ff */
[----:B--2---:R-:W-:Y:S05]  /*1c090*/  @!P0 NANOSLEEP.SYNCS 0x989680 ;  /* 0x009896800000895d */ /* 0x004fea0003900000 */
[----:B------:R-:W2:Y:S02]  /*1c0a0*/  @!P0 SYNCS.PHASECHK.TRANS64 P0, [R36+URZ+0x280c0], R2 ;  /* 0x0280c002240085a7 */ /* 0x000ea400080010ff */
[----:B--2---:R-:W-:Y:S05]  /*1c0b0*/  @!P0 BRA `(.L_x_220) ;  /* 0xfffffffc00f08947 */ /* 0x004fea000383ffff */
[----:B------:R-:W-:Y:S05]  /*1c0c0*/  BRA `(.L_x_417) ;  /* 0xffffff2000647947 */ /* 0x000fea000383ffff */
.L_x_236:
[----:B-1----:R1:W2:Y:S02]  /*1c0d0*/  SYNCS.PHASECHK.TRANS64.TRYWAIT P1, [R36+URZ+0x28080], R0 ;  /* 0x02808000240075a7 */ /* 0x0022a400080211ff */
[----:B--2---:R-:W-:Y:S05]  /*1c0e0*/  @!P1 NANOSLEEP.SYNCS 0x989680 ;  /* 0x009896800000995d */ /* 0x004fea0003900000 */
[----:B------:R-:W2:Y:S02]  /*1c0f0*/  @!P1 SYNCS.PHASECHK.TRANS64 P1, [R36+URZ+0x28080], R0 ;  /* 0x02808000240095a7 */ /* 0x000ea400080210ff */
[----:B--2---:R-:W-:Y:S05]  /*1c100*/  @!P1 BRA `(.L_x_236) ;  /* 0xfffffffc00f09947 */ /* 0x004fea000383ffff */
[----:B------:R-:W-:Y:S05]  /*1c110*/  BRA `(.L_x_418) ;  /* 0xffffff4000607947 */ /* 0x000fea000383ffff */
.L_x_240:
[----:B-1----:R1:W2:Y:S02]  /*1c120*/  SYNCS.PHASECHK.TRANS64.TRYWAIT P0, [R36+URZ+0x28098], R0 ;  /* 0x02809800240075a7 */ /* 0x0022a400080011ff */
[----:B--2---:R-:W-:Y:S05]  /*1c130*/  @!P0 NANOSLEEP.SYNCS 0x989680 ;  /* 0x009896800000895d */ /* 0x004fea0003900000 */
[----:B------:R-:W2:Y:S02]  /*1c140*/  @!P0 SYNCS.PHASECHK.TRANS64 P0, [R36+URZ+0x28098], R0 ;  /* 0x02809800240085a7 */ /* 0x000ea400080010ff */
[----:B--2---:R-:W-:Y:S05]  /*1c150*/  @!P0 BRA `(.L_x_240) ;  /* 0xfffffffc00f08947 */ /* 0x004fea000383ffff */
[----:B------:R-:W-:Y:S05]  /*1c160*/  BRA `(.L_x_419) ;  /* 0xffffff4000cc7947 */ /* 0x000fea000383ffff */
.L_x_242:
[----:B-1----:R1:W2:Y:S02]  /*1c170*/  SYNCS.PHASECHK.TRANS64.TRYWAIT P0, [R36+URZ+0x280c8], R2 ;  /* 0x0280c802240075a7 */ /* 0x0022a400080011ff */
[----:B--2---:R-:W-:Y:S05]  /*1c180*/  @!P0 NANOSLEEP.SYNCS 0x989680 ;  /* 0x009896800000895d */ /* 0x004fea0003900000 */
[----:B------:R-:W2:Y:S02]  /*1c190*/  @!P0 SYNCS.PHASECHK.TRANS64 P0, [R36+URZ+0x280c8], R2 ;  /* 0x0280c802240085a7 */ /* 0x000ea400080010ff */
[----:B--2---:R-:W-:Y:S05]  /*1c1a0*/  @!P0 BRA `(.L_x_242) ;  /* 0xfffffffc00f08947 */ /* 0x004fea000383ffff */
[----:B------:R-:W-:Y:S05]  /*1c1b0*/  BRA `(.L_x_420) ;  /* 0xffffff4000d87947 */ /* 0x000fea000383ffff */
.L_x_258:
[----:B------:R-:W-:-:S07]  /*1c1c0*/  MOV R0, UR5 ;  /* 0x0000000500007c02 */ /* 0x000fce0008000f00 */
.L_x_421:
[----:B-1----:R1:W2:Y:S02]  /*1c1d0*/  SYNCS.PHASECHK.TRANS64.TRYWAIT P0, [R0+URZ], R2 ;  /* 0x00000002000075a7 */ /* 0x0022a400080011ff */
[----:B--2---:R-:W-:Y:S05]  /*1c1e0*/  @!P0 NANOSLEEP.SYNCS 0x989680 ;  /* 0x009896800000895d */ /* 0x004fea0003900000 */
[----:B------:R-:W2:Y:S02]  /*1c1f0*/  @!P0 SYNCS.PHASECHK.TRANS64 P0, [R0+URZ], R2 ;  /* 0x00000002000085a7 */ /* 0x000ea400080010ff */
[----:B--2---:R-:W-:Y:S05]  /*1c200*/  @!P0 BRA `(.L_x_421) ;  /* 0xfffffffc00f08947 */ /* 0x004fea000383ffff */
[----:B------:R-:W-:Y:S05]  /*1c210*/  BRA `(.L_x_422) ;  /* 0xffffff6000e07947 */ /* 0x000fea000383ffff */
.L_x_261:
[----:B------:R-:W-:-:S07]  /*1c220*/  MOV R2, UR4 ;  /* 0x0000000400027c02 */ /* 0x000fce0008000f00 */
.L_x_423:
[----:B-1----:R1:W3:Y:S02]  /*1c230*/  SYNCS.PHASECHK.TRANS64.TRYWAIT P1, [R2+URZ], R0 ;  /* 0x00000000020075a7 */ /* 0x0022e400080211ff */
[----:B---3--:R-:W-:Y:S05]  /*1c240*/  @!P1 NANOSLEEP.SYNCS 0x989680 ;  /* 0x009896800000995d */ /* 0x008fea0003900000 */
[----:B------:R-:W3:Y:S02]  /*1c250*/  @!P1 SYNCS.PHASECHK.TRANS64 P1, [R2+URZ], R0 ;  /* 0x00000000020095a7 */ /* 0x000ee400080210ff */
[----:B---3--:R-:W-:Y:S05]  /*1c260*/  @!P1 BRA `(.L_x_423) ;  /* 0xfffffffc00f09947 */ /* 0x008fea000383ffff */
[----:B------:R-:W-:Y:S05]  /*1c270*/  BRA `(.L_x_424) ;  /* 0xffffff64008c7947 */ /* 0x000fea000383ffff */
.L_x_268:
[----:B--23--:R-:W-:-:S04]  /*1c280*/  MOV R3, UR49 ;  /* 0x0000003100037c02 */ /* 0x00cfc80008000f00 */
[----:B------:R2:W3:Y:S03]  /*1c290*/  SYNCS.PHASECHK.TRANS64.TRYWAIT P5, [R3+URZ], R2 ;  /* 0x00000002030075a7 */ /* 0x0004e600080a11ff */
[----:B---3--:R-:W-:Y:S05]  /*1c2a0*/  @!P5 NANOSLEEP.SYNCS 0x989680 ;  /* 0x009896800000d95d */ /* 0x008fea0003900000 */
[----:B------:R-:W3:Y:S02]  /*1c2b0*/  @!P5 SYNCS.PHASECHK.TRANS64 P5, [R3+URZ], R2 ;  /* 0x000000020300d5a7 */ /* 0x000ee400080a10ff */
[----:B---3--:R-:W-:Y:S05]  /*1c2c0*/  @!P5 BRA `(.L_x_268) ;  /* 0xfffffffc00ecd947 */ /* 0x008fea000383ffff */
[----:B------:R-:W-:Y:S05]  /*1c2d0*/  BRA `(.L_x_425) ;  /* 0xffffff7000d47947 */ /* 0x000fea000383ffff */
.L_x_273:
[----:B------:R-:W-:-:S07]  /*1c2e0*/  MOV R2, UR4 ;  /* 0x0000000400027c02 */ /* 0x000fce0008000f00 */
.L_x_426:
[----:B-1----:R1:W2:Y:S02]  /*1c2f0*/  SYNCS.PHASECHK.TRANS64.TRYWAIT P2, [R2+URZ], R0 ;  /* 0x00000000020075a7 */ /* 0x0022a400080411ff */
[----:B--2---:R-:W-:Y:S05]  /*1c300*/  @!P2 NANOSLEEP.SYNCS 0x989680 ;  /* 0x009896800000a95d */ /* 0x004fea0003900000 */
[----:B------:R-:W2:Y:S02]  /*1c310*/  @!P2 SYNCS.PHASECHK.TRANS64 P2, [R2+URZ], R0 ;  /* 0x000000000200a5a7 */ /* 0x000ea400080410ff */
[----:B--2---:R-:W-:Y:S05]  /*1c320*/  @!P2 BRA `(.L_x_426) ;  /* 0xfffffffc00f0a947 */ /* 0x004fea000383ffff */
[----:B------:R-:W-:Y:S05]  /*1c330*/  BRA `(.L_x_427) ;  /* 0xffffffa000b47947 */ /* 0x000fea000383ffff */
.L_x_278:
[----:B------:R-:W-:-:S07]  /*1c340*/  MOV R2, UR4 ;  /* 0x0000000400027c02 */ /* 0x000fce0008000f00 */
.L_x_428:
[----:B-1----:R1:W2:Y:S02]  /*1c350*/  SYNCS.PHASECHK.TRANS64.TRYWAIT P1, [R2+URZ], R0 ;  /* 0x00000000020075a7 */ /* 0x0022a400080211ff */
[----:B--2---:R-:W-:Y:S05]  /*1c360*/  @!P1 NANOSLEEP.SYNCS 0x989680 ;  /* 0x009896800000995d */ /* 0x004fea0003900000 */
[----:B------:R-:W2:Y:S02]  /*1c370*/  @!P1 SYNCS.PHASECHK.TRANS64 P1, [R2+URZ], R0 ;  /* 0x00000000020095a7 */ /* 0x000ea400080210ff */
[----:B--2---:R-:W-:Y:S05]  /*1c380*/  @!P1 BRA `(.L_x_428) ;  /* 0xfffffffc00f09947 */ /* 0x004fea000383ffff */
[----:B------:R-:W-:Y:S05]  /*1c390*/  BRA `(.L_x_429) ;  /* 0xffffffa400fc7947 */ /* 0x000fea000383ffff */
.L_x_283:
[----:B------:R-:W-:-:S07]  /*1c3a0*/  MOV R2, UR4 ;  /* 0x0000000400027c02 */ /* 0x000fce0008000f00 */
.L_x_430:
[----:B-1----:R1:W3:Y:S02]  /*1c3b0*/  SYNCS.PHASECHK.TRANS64.TRYWAIT P0, [R2+URZ], R0 ;  /* 0x00000000020075a7 */ /* 0x0022e400080011ff */
[----:B---3--:R-:W-:Y:S05]  /*1c3c0*/  @!P0 NANOSLEEP.SYNCS 0x989680 ;  /* 0x009896800000895d */ /* 0x008fea0003900000 */
[----:B------:R-:W3:Y:S02]  /*1c3d0*/  @!P0 SYNCS.PHASECHK.TRANS64 P0, [R2+URZ], R0 ;  /* 0x00000000020085a7 */ /* 0x000ee400080010ff */
[----:B---3--:R-:W-:Y:S05]  /*1c3e0*/  @!P0 BRA `(.L_x_430) ;  /* 0xfffffffc00f08947 */ /* 0x008fea000383ffff */
[----:B------:R-:W-:Y:S05]  /*1c3f0*/  BRA `(.L_x_431) ;  /* 0xffffffa800b07947 */ /* 0x000fea000383ffff */
.L_x_287:
[----:B------:R-:W-:-:S07]  /*1c400*/  MOV R2, UR8 ;  /* 0x0000000800027c02 */ /* 0x000fce0008000f00 */
.L_x_432:
[----:B-1----:R1:W2:Y:S02]  /*1c410*/  SYNCS.PHASECHK.TRANS64.TRYWAIT P1, [R2+URZ+0x28010], R4 ;  /* 0x02801004020075a7 */ /* 0x0022a400080211ff */
[----:B--2---:R-:W-:Y:S05]  /*1c420*/  @!P1 NANOSLEEP.SYNCS 0x989680 ;  /* 0x009896800000995d */ /* 0x004fea0003900000 */
[----:B------:R-:W2:Y:S02]  /*1c430*/  @!P1 SYNCS.PHASECHK.TRANS64 P1, [R2+URZ+0x28010], R4 ;  /* 0x02801004020095a7 */ /* 0x000ea400080210ff */
[----:B--2---:R-:W-:Y:S05]  /*1c440*/  @!P1 BRA `(.L_x_432) ;  /* 0xfffffffc00f09947 */ /* 0x004fea000383ffff */
[----:B------:R-:W-:Y:S05]  /*1c450*/  BRA `(.L_x_433) ;  /* 0xffffffac00a87947 */ /* 0x000fea000383ffff */
.L_x_293:
[----:B------:R-:W-:-:S07]  /*1c460*/  MOV R3, UR8 ;  /* 0x0000000800037c02 */ /* 0x000fce0008000f00 */
.L_x_434:
[----:B-1----:R1:W2:Y:S02]  /*1c470*/  SYNCS.PHASECHK.TRANS64.TRYWAIT P1, [R3+URZ+0x28038], R4 ;  /* 0x02803804030075a7 */ /* 0x0022a400080211ff */
[----:B--2---:R-:W-:Y:S05]  /*1c480*/  @!P1 NANOSLEEP.SYNCS 0x989680 ;  /* 0x009896800000995d */ /* 0x004fea0003900000 */
[----:B------:R-:W2:Y:S02]  /*1c490*/  @!P1 SYNCS.PHASECHK.TRANS64 P1, [R3+URZ+0x28038], R4 ;  /* 0x02803804030095a7 */ /* 0x000ea400080210ff */
[----:B--2---:R-:W-:Y:S05]  /*1c4a0*/  @!P1 BRA `(.L_x_434) ;  /* 0xfffffffc00f09947 */ /* 0x004fea000383ffff */
[----:B------:R-:W-:Y:S05]  /*1c4b0*/  BRA `(.L_x_435) ;  /* 0xffffffb000207947 */ /* 0x000fea000383ffff */
.L_x_299:
[----:B------:R-:W-:-:S07]  /*1c4c0*/  MOV R2, UR8 ;  /* 0x0000000800027c02 */ /* 0x000fce0008000f00 */
.L_x_436:
[----:B--2---:R2:W3:Y:S02]  /*1c4d0*/  SYNCS.PHASECHK.TRANS64.TRYWAIT P2, [R2+URZ+0x28018], R4 ;  /* 0x02801804020075a7 */ /* 0x0044e400080411ff */
[----:B---3--:R-:W-:Y:S05]  /*1c4e0*/  @!P2 NANOSLEEP.SYNCS 0x989680 ;  /* 0x009896800000a95d */ /* 0x008fea0003900000 */
[----:B------:R-:W3:Y:S02]  /*1c4f0*/  @!P2 SYNCS.PHASECHK.TRANS64 P2, [R2+URZ+0x28018], R4 ;  /* 0x028018040200a5a7 */ /* 0x000ee400080410ff */
[----:B---3--:R-:W-:Y:S05]  /*1c500*/  @!P2 BRA `(.L_x_436) ;  /* 0xfffffffc00f0a947 */ /* 0x008fea000383ffff */
[----:B------:R-:W-:Y:S05]  /*1c510*/  BRA `(.L_x_437) ;  /* 0xffffffb000947947 */ /* 0x000fea000383ffff */
.L_x_305:
[----:B--2---:R-:W-:-:S07]  /*1c520*/  MOV R2, UR8 ;  /* 0x0000000800027c02 */ /* 0x004fce0008000f00 */
.L_x_438:
[----:B--2---:R2:W3:Y:S02]  /*1c530*/  SYNCS.PHASECHK.TRANS64.TRYWAIT P2, [R2+URZ+0x28040], R4 ;  /* 0x02804004020075a7 */ /* 0x0044e400080411ff */
[----:B---3--:R-:W-:Y:S05]  /*1c540*/  @!P2 NANOSLEEP.SYNCS 0x989680 ;  /* 0x009896800000a95d */ /* 0x008fea0003900000 */
[----:B------:R-:W3:Y:S02]  /*1c550*/  @!P2 SYNCS.PHASECHK.TRANS64 P2, [R2+URZ+0x28040], R4 ;  /* 0x028040040200a5a7 */ /* 0x000ee400080410ff */
[----:B---3--:R-:W-:Y:S05]  /*1c560*/  @!P2 BRA `(.L_x_438) ;  /* 0xfffffffc00f0a947 */ /* 0x008fea000383ffff */
[----:B------:R-:W-:Y:S05]  /*1c570*/  BRA `(.L_x_439) ;  /* 0xffffffb400087947 */ /* 0x000fea000383ffff */
.L_x_311:
[----:B------:R-:W-:-:S07]  /*1c580*/  MOV R4, UR41 ;  /* 0x0000002900047c02 */ /* 0x000fce0008000f00 */
.L_x_440:
[----:B-1----:R1:W2:Y:S02]  /*1c590*/  SYNCS.PHASECHK.TRANS64.TRYWAIT P2, [R4+URZ+0x28038], R2 ;  /* 0x02803802040075a7 */ /* 0x0022a400080411ff */
[----:B--2---:R-:W-:Y:S05]  /*1c5a0*/  @!P2 NANOSLEEP.SYNCS 0x989680 ;  /* 0x009896800000a95d */ /* 0x004fea0003900000 */
[----:B------:R-:W2:Y:S02]  /*1c5b0*/  @!P2 SYNCS.PHASECHK.TRANS64 P2, [R4+URZ+0x28038], R2 ;  /* 0x028038020400a5a7 */ /* 0x000ea400080410ff */
[----:B--2---:R-:W-:Y:S05]  /*1c5c0*/  @!P2 BRA `(.L_x_440) ;  /* 0xfffffffc00f0a947 */ /* 0x004fea000383ffff */
[----:B------:R-:W-:Y:S05]  /*1c5d0*/  BRA `(.L_x_441) ;  /* 0xffffffb400e47947 */ /* 0x000fea000383ffff */
.L_x_316:
[----:B------:R-:W-:-:S07]  /*1c5e0*/  MOV R4, UR25 ;  /* 0x0000001900047c02 */ /* 0x000fce0008000f00 */
.L_x_442:
[----:B-1----:R1:W2:Y:S02]  /*1c5f0*/  SYNCS.PHASECHK.TRANS64.TRYWAIT P2, [R4+URZ+0x28038], R2 ;  /* 0x02803802040075a7 */ /* 0x0022a400080411ff */
[----:B--2---:R-:W-:Y:S05]  /*1c600*/  @!P2 NANOSLEEP.SYNCS 0x989680 ;  /* 0x009896800000a95d */ /* 0x004fea0003900000 */
[----:B------:R-:W2:Y:S02]  /*1c610*/  @!P2 SYNCS.PHASECHK.TRANS64 P2, [R4+URZ+0x28038], R2 ;  /* 0x028038020400a5a7 */ /* 0x000ea400080410ff */
[----:B--2---:R-:W-:Y:S05]  /*1c620*/  @!P2 BRA `(.L_x_442) ;  /* 0xfffffffc00f0a947 */ /* 0x004fea000383ffff */
[----:B------:R-:W-:Y:S05]  /*1c630*/  BRA `(.L_x_443) ;  /* 0xffffffb8005c7947 */ /* 0x000fea000383ffff */
.L_x_321:
[----:B------:R-:W-:-:S07]  /*1c640*/  MOV R4, UR33 ;  /* 0x0000002100047c02 */ /* 0x000fce0008000f00 */
.L_x_444:
[----:B-1----:R1:W2:Y:S02]  /*1c650*/  SYNCS.PHASECHK.TRANS64.TRYWAIT P2, [R4+URZ+0x28038], R2 ;  /* 0x02803802040075a7 */ /* 0x0022a400080411ff */
[----:B--2---:R-:W-:Y:S05]  /*1c660*/  @!P2 NANOSLEEP.SYNCS 0x989680 ;  /* 0x009896800000a95d */ /* 0x004fea0003900000 */
[----:B------:R-:W2:Y:S02]  /*1c670*/  @!P2 SYNCS.PHASECHK.TRANS64 P2, [R4+URZ+0x28038], R2 ;  /* 0x028038020400a5a7 */ /* 0x000ea400080410ff */
[----:B--2---:R-:W-:Y:S05]  /*1c680*/  @!P2 BRA `(.L_x_444) ;  /* 0xfffffffc00f0a947 */ /* 0x004fea000383ffff */
[----:B------:R-:W-:Y:S05]  /*1c690*/  BRA `(.L_x_445) ;  /* 0xffffffb800dc7947 */ /* 0x000fea000383ffff */
.L_x_326:
[----:B------:R-:W-:-:S07]  /*1c6a0*/  MOV R4, UR25 ;  /* 0x0000001900047c02 */ /* 0x000fce0008000f00 */
.L_x_446:
[----:B-1----:R1:W2:Y:S02]  /*1c6b0*/  SYNCS.PHASECHK.TRANS64.TRYWAIT P2, [R4+URZ+0x28038], R2 ;  /* 0x02803802040075a7 */ /* 0x0022a400080411ff */
[----:B--2---:R-:W-:Y:S05]  /*1c6c0*/  @!P2 NANOSLEEP.SYNCS 0x989680 ;  /* 0x009896800000a95d */ /* 0x004fea0003900000 */
[----:B------:R-:W2:Y:S02]  /*1c6d0*/  @!P2 SYNCS.PHASECHK.TRANS64 P2, [R4+URZ+0x28038], R2 ;  /* 0x028038020400a5a7 */ /* 0x000ea400080410ff */
[----:B--2---:R-:W-:Y:S05]  /*1c6e0*/  @!P2 BRA `(.L_x_446) ;  /* 0xfffffffc00f0a947 */ /* 0x004fea000383ffff */
[----:B------:R-:W-:Y:S05]  /*1c6f0*/  BRA `(.L_x_447) ;  /* 0xffffffbc00587947 */ /* 0x000fea000383ffff */
.L_x_331:
[----:B------:R-:W-:-:S07]  /*1c700*/  MOV R4, UR25 ;  /* 0x0000001900047c02 */ /* 0x000fce0008000f00 */
.L_x_448:
[----:B-1----:R1:W2:Y:S02]  /*1c710*/  SYNCS.PHASECHK.TRANS64.TRYWAIT P2, [R4+URZ+0x28038], R2 ;  /* 0x02803802040075a7 */ /* 0x0022a400080411ff */
[----:B--2---:R-:W-:Y:S05]  /*1c720*/  @!P2 NANOSLEEP.SYNCS 0x989680 ;  /* 0x009896800000a95d */ /* 0x004fea0003900000 */
[----:B------:R-:W2:Y:S02]  /*1c730*/  @!P2 SYNCS.PHASECHK.TRANS64 P2, [R4+URZ+0x28038], R2 ;  /* 0x028038020400a5a7 */ /* 0x000ea400080410ff */
[----:B--2---:R-:W-:Y:S05]  /*1c740*/  @!P2 BRA `(.L_x_448) ;  /* 0xfffffffc00f0a947 */ /* 0x004fea000383ffff */
[----:B------:R-:W-:Y:S05]  /*1c750*/  BRA `(.L_x_449) ;  /* 0xffffffbc00d87947 */ /* 0x000fea000383ffff */
.L_x_336:
[----:B------:R-:W-:-:S07]  /*1c760*/  MOV R4, UR25 ;  /* 0x0000001900047c02 */ /* 0x000fce0008000f00 */
.L_x_450:
[----:B-1----:R1:W2:Y:S02]  /*1c770*/  SYNCS.PHASECHK.TRANS64.TRYWAIT P2, [R4+URZ+0x28038], R2 ;  /* 0x02803802040075a7 */ /* 0x0022a400080411ff */
[----:B--2---:R-:W-:Y:S05]  /*1c780*/  @!P2 NANOSLEEP.SYNCS 0x989680 ;  /* 0x009896800000a95d */ /* 0x004fea0003900000 */
[----:B------:R-:W2:Y:S02]  /*1c790*/  @!P2 SYNCS.PHASECHK.TRANS64 P2, [R4+URZ+0x28038], R2 ;  /* 0x028038020400a5a7 */ /* 0x000ea400080410ff */
[----:B--2---:R-:W-:Y:S05]  /*1c7a0*/  @!P2 BRA `(.L_x_450) ;  /* 0xfffffffc00f0a947 */ /* 0x004fea000383ffff */
[----:B------:R-:W-:Y:S05]  /*1c7b0*/  BRA `(.L_x_451) ;  /* 0xffffffc000587947 */ /* 0x000fea000383ffff */
.L_x_341:
[----:B------:R-:W-:-:S07]  /*1c7c0*/  MOV R4, UR25 ;  /* 0x0000001900047c02 */ /* 0x000fce0008000f00 */
.L_x_452:
[----:B-1----:R1:W2:Y:S02]  /*1c7d0*/  SYNCS.PHASECHK.TRANS64.TRYWAIT P2, [R4+URZ+0x28038], R2 ;  /* 0x02803802040075a7 */ /* 0x0022a400080411ff */
[----:B--2---:R-:W-:Y:S05]  /*1c7e0*/  @!P2 NANOSLEEP.SYNCS 0x989680 ;  /* 0x009896800000a95d */ /* 0x004fea0003900000 */
[----:B------:R-:W2:Y:S02]  /*1c7f0*/  @!P2 SYNCS.PHASECHK.TRANS64 P2, [R4+URZ+0x28038], R2 ;  /* 0x028038020400a5a7 */ /* 0x000ea400080410ff */
[----:B--2---:R-:W-:Y:S05]  /*1c800*/  @!P2 BRA `(.L_x_452) ;  /* 0xfffffffc00f0a947 */ /* 0x004fea000383ffff */
[----:B------:R-:W-:Y:S05]  /*1c810*/  BRA `(.L_x_453) ;  /* 0xffffffc000d87947 */ /* 0x000fea000383ffff */
.L_x_346:
[----:B------:R-:W-:-:S07]  /*1c820*/  MOV R4, UR25 ;  /* 0x0000001900047c02 */ /* 0x000fce0008000f00 */
.L_x_454:
[----:B-1----:R1:W2:Y:S02]  /*1c830*/  SYNCS.PHASECHK.TRANS64.TRYWAIT P2, [R4+URZ+0x28038], R2 ;  /* 0x02803802040075a7 */ /* 0x0022a400080411ff */
[----:B--2---:R-:W-:Y:S05]  /*1c840*/  @!P2 NANOSLEEP.SYNCS 0x989680 ;  /* 0x009896800000a95d */ /* 0x004fea0003900000 */
[----:B------:R-:W2:Y:S02]  /*1c850*/  @!P2 SYNCS.PHASECHK.TRANS64 P2, [R4+URZ+0x28038], R2 ;  /* 0x028038020400a5a7 */ /* 0x000ea400080410ff */
[----:B--2---:R-:W-:Y:S05]  /*1c860*/  @!P2 BRA `(.L_x_454) ;  /* 0xfffffffc00f0a947 */ /* 0x004fea000383ffff */
[----:B------:R-:W-:Y:S05]  /*1c870*/  BRA `(.L_x_455) ;  /* 0xffffffc400587947 */ /* 0x000fea000383ffff */
.L_x_352:
[----:B------:R-:W-:-:S07]  /*1c880*/  MOV R4, UR25 ;  /* 0x0000001900047c02 */ /* 0x000fce0008000f00 */
.L_x_456:
[----:B-1----:R1:W2:Y:S02]  /*1c890*/  SYNCS.PHASECHK.TRANS64.TRYWAIT P2, [R4+URZ+0x28038], R2 ;  /* 0x02803802040075a7 */ /* 0x0022a400080411ff */
[----:B--2---:R-:W-:Y:S05]  /*1c8a0*/  @!P2 NANOSLEEP.SYNCS 0x989680 ;  /* 0x009896800000a95d */ /* 0x004fea0003900000 */
[----:B------:R-:W2:Y:S02]  /*1c8b0*/  @!P2 SYNCS.PHASECHK.TRANS64 P2, [R4+URZ+0x28038], R2 ;  /* 0x028038020400a5a7 */ /* 0x000ea400080410ff */
[----:B--2---:R-:W-:Y:S05]  /*1c8c0*/  @!P2 BRA `(.L_x_456) ;  /* 0xfffffffc00f0a947 */ /* 0x004fea000383ffff */
[----:B------:R-:W-:Y:S05]  /*1c8d0*/  BRA `(.L_x_457) ;  /* 0xffffffc800007947 */ /* 0x000fea000383ffff */
.L_x_357:
[----:B------:R-:W-:-:S07]  /*1c8e0*/  MOV R4, UR25 ;  /* 0x0000001900047c02 */ /* 0x000fce0008000f00 */
.L_x_458:
[----:B-1----:R1:W2:Y:S02]  /*1c8f0*/  SYNCS.PHASECHK.TRANS64.TRYWAIT P2, [R4+URZ+0x28038], R2 ;  /* 0x02803802040075a7 */ /* 0x0022a400080411ff */
[----:B--2---:R-:W-:Y:S05]  /*1c900*/  @!P2 NANOSLEEP.SYNCS 0x989680 ;  /* 0x009896800000a95d */ /* 0x004fea0003900000 */
[----:B------:R-:W2:Y:S02]  /*1c910*/  @!P2 SYNCS.PHASECHK.TRANS64 P2, [R4+URZ+0x28038], R2 ;  /* 0x028038020400a5a7 */ /* 0x000ea400080410ff */
[----:B--2---:R-:W-:Y:S05]  /*1c920*/  @!P2 BRA `(.L_x_458) ;  /* 0xfffffffc00f0a947 */ /* 0x004fea000383ffff */
[----:B------:R-:W-:Y:S05]  /*1c930*/  BRA `(.L_x_459) ;  /* 0xffffffc8007c7947 */ /* 0x000fea000383ffff */
.L_x_363:
[----:B------:R-:W-:-:S07]  /*1c940*/  MOV R0, UR24 ;  /* 0x0000001800007c02 */ /* 0x000fce0008000f00 */
.L_x_460:
[----:B-1----:R1:W2:Y:S02]  /*1c950*/  SYNCS.PHASECHK.TRANS64.TRYWAIT P0, [R0+URZ+0x280b0], R22 ;  /* 0x0280b016000075a7 */ /* 0x0022a400080011ff */
[----:B--2---:R-:W-:Y:S05]  /*1c960*/  @!P0 NANOSLEEP.SYNCS 0x989680 ;  /* 0x009896800000895d */ /* 0x004fea0003900000 */
[----:B------:R-:W2:Y:S02]  /*1c970*/  @!P0 SYNCS.PHASECHK.TRANS64 P0, [R0+URZ+0x280b0], R22 ;  /* 0x0280b016000085a7 */ /* 0x000ea400080010ff */
[----:B--2---:R-:W-:Y:S05]  /*1c980*/  @!P0 BRA `(.L_x_460) ;  /* 0xfffffffc00f08947 */ /* 0x004fea000383ffff */
[----:B------:R-:W-:Y:S05]  /*1c990*/  BRA `(.L_x_461) ;  /* 0xffffffcc00987947 */ /* 0x000fea000383ffff */
.L_x_367:
[----:B-1----:R-:W-:-:S07]  /*1c9a0*/  MOV R0, UR24 ;  /* 0x0000001800007c02 */ /* 0x002fce0008000f00 */
.L_x_462:
[----:B-1----:R1:W2:Y:S02]  /*1c9b0*/  SYNCS.PHASECHK.TRANS64.TRYWAIT P0, [R0+URZ+0x280b8], R22 ;  /* 0x0280b816000075a7 */ /* 0x0022a400080011ff */
[----:B--2---:R-:W-:Y:S05]  /*1c9c0*/  @!P0 NANOSLEEP.SYNCS 0x989680 ;  /* 0x009896800000895d */ /* 0x004fea0003900000 */
[----:B------:R-:W2:Y:S02]  /*1c9d0*/  @!P0 SYNCS.PHASECHK.TRANS64 P0, [R0+URZ+0x280b8], R22 ;  /* 0x0280b816000085a7 */ /* 0x000ea400080010ff */
[----:B--2---:R-:W-:Y:S05]  /*1c9e0*/  @!P0 BRA `(.L_x_462) ;  /* 0xfffffffc00f08947 */ /* 0x004fea000383ffff */
[----:B------:R-:W-:Y:S05]  /*1c9f0*/  BRA `(.L_x_463) ;  /* 0xffffffd800a47947 */ /* 0x000fea000383ffff */
        .weak           $__internal_0_$__cuda_sm10x_tcgen05_guardrail_trap_col_being_dealloced_not_returned_by_alloc
        .type           $__internal_0_$__cuda_sm10x_tcgen05_guardrail_trap_col_being_dealloced_not_returned_by_alloc,@function
        .size           $__internal_0_$__cuda_sm10x_tcgen05_guardrail_trap_col_being_dealloced_not_returned_by_alloc,($__internal_1_$__cuda_sm10x_tcgen05_guardrail_trap_phase_invalid_during_alloc - $__internal_0_$__cuda_sm10x_tcgen05_guardrail_trap_col_being_dealloced_not_returned_by_alloc)
$__internal_0_$__cuda_sm10x_tcgen05_guardrail_trap_col_being_dealloced_not_returned_by_alloc:
[----:B------:R-:W-:Y:S05]  /*1ca00*/  BPT.TRAP 0x1 ;  /* 0x000000040000795c */ /* 0x000fea0000300000 */
[----:B------:R-:W-:-:S04]  /*1ca10*/  HFMA2 R3, -RZ, RZ, 0, 0 ;  /* 0x00000000ff037431 */ /* 0x000fc800000001ff */
[----:B------:R-:W-:Y:S05]  /*1ca20*/  RET.REL.NODEC R2 `(_ZN7cutlass13device_kernelINS_4fmha6kernel36Sm100FmhaFwdKernelTmaWarpspecializedIN4cute5tupleIJiiiNS5_IJNS5_IJiiEEEiEEEEEENS1_10collective38Sm100FmhaFwdMainloopTmaWarpspecializedINS_10bfloat16_tEffNS5_IJNS4_1CILi256EEENSC_ILi128EEESE_EEENS5_IJiNSC_ILi1EEES7_EEENS5_IJiSG_NS5_IJNS5_IJNSC_ILi0EEEiEEEiEEEEEESL_NS9_6NoMaskENS5_IJNSC_ILi2EEESG_SG_EEENSC_ILb0EEEEENS9_38Sm100FmhaFwdEpilogueTmaWarpspecializedINS_6half_tEfNS5_IJSE_SE_SE_EEESH_NS5_IJSG_S7_EEESP_EENS2_23IndividualTileSchedulerENS2_41Sm100FmhaCtxKernelWarpspecializedScheduleEEEEEvNT_6ParamsE) ;  /* 0xfffffe3402747950 */ /* 0x000fea0003c3ffff */
        .weak           $__internal_1_$__cuda_sm10x_tcgen05_guardrail_trap_phase_invalid_during_alloc
        .type           $__internal_1_$__cuda_sm10x_tcgen05_guardrail_trap_phase_invalid_during_alloc,@function
        .size           $__internal_1_$__cuda_sm10x_tcgen05_guardrail_trap_phase_invalid_during_alloc,($__internal_2_$__cuda_sm10x_tcgen05_guardrail_trap_unallocated_columns_being_dealloced - $__internal_1_$__cuda_sm10x_tcgen05_guardrail_trap_phase_invalid_during_alloc)
$__internal_1_$__cuda_sm10x_tcgen05_guardrail_trap_phase_invalid_during_alloc:
[----:B------:R-:W-:Y:S05]  /*1ca30*/  BPT.TRAP 0x1 ;  /* 0x000000040000795c */ /* 0x000fea0000300000 */
[----:B------:R-:W-:-:S04]  /*1ca40*/  MOV R3, 0x0 ;  /* 0x0000000000037802 */ /* 0x000fc80000000f00 */
[----:B------:R-:W-:Y:S05]  /*1ca50*/  RET.REL.NODEC R2 `(_ZN7cutlass13device_kernelINS_4fmha6kernel36Sm100FmhaFwdKernelTmaWarpspecializedIN4cute5tupleIJiiiNS5_IJNS5_IJiiEEEiEEEEEENS1_10collective38Sm100FmhaFwdMainloopTmaWarpspecializedINS_10bfloat16_tEffNS5_IJNS4_1CILi256EEENSC_ILi128EEESE_EEENS5_IJiNSC_ILi1EEES7_EEENS5_IJiSG_NS5_IJNS5_IJNSC_ILi0EEEiEEEiEEEEEESL_NS9_6NoMaskENS5_IJNSC_ILi2EEESG_SG_EEENSC_ILb0EEEEENS9_38Sm100FmhaFwdEpilogueTmaWarpspecializedINS_6half_tEfNS5_IJSE_SE_SE_EEESH_NS5_IJSG_S7_EEESP_EENS2_23IndividualTileSchedulerENS2_41Sm100FmhaCtxKernelWarpspecializedScheduleEEEEEvNT_6ParamsE) ;  /* 0xfffffe3402687950 */ /* 0x000fea0003c3ffff */
        .weak           $__internal_2_$__cuda_sm10x_tcgen05_guardrail_trap_unallocated_columns_being_dealloced
        .type           $__internal_2_$__cuda_sm10x_tcgen05_guardrail_trap_unallocated_columns_being_dealloced,@function
        .size           $__internal_2_$__cuda_sm10x_tcgen05_guardrail_trap_unallocated_columns_being_dealloced,($__internal_3_$__cuda_sm3x_div_rn_noftz_f32_slowpath - $__internal_2_$__cuda_sm10x_tcgen05_guardrail_trap_unallocated_columns_being_dealloced)
$__internal_2_$__cuda_sm10x_tcgen05_guardrail_trap_unallocated_columns_being_dealloced:
[----:B------:R-:W-:Y:S05]  /*1ca60*/  BPT.TRAP 0x1 ;  /* 0x000000040000795c */ /* 0x000fea0000300000 */
[----:B------:R-:W-:-:S04]  /*1ca70*/  HFMA2 R3, -RZ, RZ, 0, 0 ;  /* 0x00000000ff037431 */ /* 0x000fc800000001ff */
[----:B------:R-:W-:Y:S05]  /*1ca80*/  RET.REL.NODEC R2 `(_ZN7cutlass13device_kernelINS_4fmha6kernel36Sm100FmhaFwdKernelTmaWarpspecializedIN4cute5tupleIJiiiNS5_IJNS5_IJiiEEEiEEEEEENS1_10collective38Sm100FmhaFwdMainloopTmaWarpspecializedINS_10bfloat16_tEffNS5_IJNS4_1CILi256EEENSC_ILi128EEESE_EEENS5_IJiNSC_ILi1EEES7_EEENS5_IJiSG_NS5_IJNS5_IJNSC_ILi0EEEiEEEiEEEEEESL_NS9_6NoMaskENS5_IJNSC_ILi2EEESG_SG_EEENSC_ILb0EEEEENS9_38Sm100FmhaFwdEpilogueTmaWarpspecializedINS_6half_tEfNS5_IJSE_SE_SE_EEESH_NS5_IJSG_S7_EEESP_EENS2_23IndividualTileSchedulerENS2_41Sm100FmhaCtxKernelWarpspecializedScheduleEEEEEvNT_6ParamsE) ;  /* 0xfffffe34025c7950 */ /* 0x000fea0003c3ffff */
        .weak           $__internal_3_$__cuda_sm3x_div_rn_noftz_f32_slowpath
        .type           $__internal_3_$__cuda_sm3x_div_rn_noftz_f32_slowpath,@function
        .size           $__internal_3_$__cuda_sm3x_div_rn_noftz_f32_slowpath,(.L_x_480 - $__internal_3_$__cuda_sm3x_div_rn_noftz_f32_slowpath)
$__internal_3_$__cuda_sm3x_div_rn_noftz_f32_slowpath:
[----:B------:R-:W-:Y:S01]  /*1ca90*/  SHF.R.U32.HI R7, RZ, 0x17, R0 ;  /* 0x00000017ff077819 */ /* 0x000fe20000011600 */
[----:B------:R-:W-:Y:S01]  /*1caa0*/  BSSY.RECONVERGENT B1, `(.L_x_464) ;  /* 0x0000063000017945 */ /* 0x000fe20003800200 */
[--C-:B------:R-:W-:Y:S01]  /*1cab0*/  SHF.R.U32.HI R9, RZ, 0x17, R41.reuse ;  /* 0x00000017ff097819 */ /* 0x100fe20000011629 */
[----:B------:R-:W-:Y:S01]  /*1cac0*/  IMAD.MOV.U32 R2, RZ, RZ, R41 ;  /* 0x000000ffff027224 */ /* 0x000fe200078e0029 */
[----:B------:R-:W-:Y:S02]  /*1cad0*/  LOP3.LUT R7, R7, 0xff, RZ, 0xc0, !PT ;  /* 0x000000ff07077812 */ /* 0x000fe400078ec0ff */
[----:B------:R-:W-:-:S03]  /*1cae0*/  LOP3.LUT R9, R9, 0xff, RZ, 0xc0, !PT ;  /* 0x000000ff09097812 */ /* 0x000fc600078ec0ff */
[----:B------:R-:W-:Y:S02]  /*1caf0*/  VIADD R3, R7, 0xffffffff ;  /* 0xffffffff07037836 */ /* 0x000fe40000000000 */
[----:B------:R-:W-:-:S03]  /*1cb00*/  VIADD R4, R9, 0xffffffff ;  /* 0xffffffff09047836 */ /* 0x000fc60000000000 */
[----:B------:R-:W-:-:S04]  /*1cb10*/  ISETP.GT.U32.AND P0, PT, R3, 0xfd, PT ;  /* 0x000000fd0300780c */ /* 0x000fc80003f04070 */
[----:B------:R-:W-:-:S13]  /*1cb20*/  ISETP.GT.U32.OR P0, PT, R4, 0xfd, P0 ;  /* 0x000000fd0400780c */ /* 0x000fda0000704470 */
[----:B------:R-:W-:Y:S01]  /*1cb30*/  @!P0 IMAD.MOV.U32 R5, RZ, RZ, RZ ;  /* 0x000000ffff058224 */ /* 0x000fe200078e00ff */
[----:B------:R-:W-:Y:S06]  /*1cb40*/  @!P0 BRA `(.L_x_465) ;  /* 0x00000000005c8947 */ /* 0x000fec0003800000 */
[----:B------:R-:W-:Y:S02]  /*1cb50*/  FSETP.GTU.FTZ.AND P1, PT, |R41|, +INF , PT ;  /* 0x7f8000002900780b */ /* 0x000fe40003f3c200 */
[----:B------:R-:W-:-:S04]  /*1cb60*/  FSETP.GTU.FTZ.AND P0, PT, |R0|, +INF , PT ;  /* 0x7f8000000000780b */ /* 0x000fc80003f1c200 */
[----:B------:R-:W-:-:S13]  /*1cb70*/  PLOP3.LUT P0, PT, P1, P0, PT, 0xf8, 0x8f ;  /* 0x00000000008f781c */ /* 0x000fda0000f01f70 */
[----:B------:R-:W-:Y:S05]  /*1cb80*/  @P0 BRA `(.L_x_466) ;  /* 0x00000004004c0947 */ /* 0x000fea0003800000 */
[----:B------:R-:W-:-:S13]  /*1cb90*/  LOP3.LUT P0, RZ, R0, 0x7fffffff, R2, 0xc8, !PT ;  /* 0x7fffffff00ff7812 */ /* 0x000fda000780c802 */
[----:B------:R-:W-:Y:S05]  /*1cba0*/  @!P0 BRA `(.L_x_467) ;  /* 0x00000004003c8947 */ /* 0x000fea0003800000 */
[C---:B------:R-:W-:Y:S02]  /*1cbb0*/  FSETP.NEU.FTZ.AND P0, PT, |R41|.reuse, +INF , PT ;  /* 0x7f8000002900780b */ /* 0x040fe40003f1d200 */
[----:B------:R-:W-:Y:S02]  /*1cbc0*/  FSETP.NEU.FTZ.AND P1, PT, |R0|, +INF , PT ;  /* 0x7f8000000000780b */ /* 0x000fe40003f3d200 */
[----:B------:R-:W-:-:S11]  /*1cbd0*/  FSETP.NEU.FTZ.AND P2, PT, |R41|, +INF , PT ;  /* 0x7f8000002900780b */ /* 0x000fd60003f5d200 */
[----:B------:R-:W-:Y:S05]  /*1cbe0*/  @!P1 BRA !P0, `(.L_x_467) ;  /* 0x00000004002c9947 */ /* 0x000fea0004000000 */
[----:B------:R-:W-:-:S04]  /*1cbf0*/  LOP3.LUT P0, RZ, R2, 0x7fffffff, RZ, 0xc0, !PT ;  /* 0x7fffffff02ff7812 */ /* 0x000fc8000780c0ff */
[----:B------:R-:W-:-:S13]  /*1cc00*/  PLOP3.LUT P0, PT, P1, P0, PT, 0x2f, 0xf2 ;  /* 0x0000000000f2781c */ /* 0x000fda0000f00577 */
[----:B------:R-:W-:Y:S05]  /*1cc10*/  @P0 BRA `(.L_x_468) ;  /* 0x0000000400180947 */ /* 0x000fea0003800000 */
[----:B------:R-:W-:-:S04]  /*1cc20*/  LOP3.LUT P0, RZ, R0, 0x7fffffff, RZ, 0xc0, !PT ;  /* 0x7fffffff00ff7812 */ /* 0x000fc8000780c0ff */
[----:B------:R-:W-:-:S13]  /*1cc30*/  PLOP3.LUT P0, PT, P2, P0, PT, 0x2f, 0xf2 ;  /* 0x0000000000f2781c */ /* 0x000fda0001700577 */
[----:B------:R-:W-:Y:S05]  /*1cc40*/  @P0 BRA `(.L_x_469) ;  /* 0x0000000400000947 */ /* 0x000fea0003800000 */
[----:B------:R-:W-:Y:S02]  /*1cc50*/  ISETP.GE.AND P1, PT, R4, RZ, PT ;  /* 0x000000ff0400720c */ /* 0x000fe40003f26270 */
[----:B------:R-:W-:-:S11]  /*1cc60*/  ISETP.GE.AND P0, PT, R3, RZ, PT ;  /* 0x000000ff0300720c */ /* 0x000fd60003f06270 */
[----:B------:R-:W-:Y:S01]  /*1cc70*/  @P1 MOV R5, RZ ;  /* 0x000000ff00051202 */ /* 0x000fe20000000f00 */
[----:B------:R-:W-:Y:S01]  /*1cc80*/  @!P1 FFMA R2, R41, 1.84467440737095516160e+19, RZ ;  /* 0x5f80000029029823 */ /* 0x000fe200000000ff */
[----:B------:R-:W-:Y:S01]  /*1cc90*/  @!P1 MOV R5, 0xffffffc0 ;  /* 0xffffffc000059802 */ /* 0x000fe20000000f00 */
[----:B------:R-:W-:-:S03]  /*1cca0*/  @!P0 FFMA R0, R0, 1.84467440737095516160e+19, RZ ;  /* 0x5f80000000008823 */ /* 0x000fc600000000ff */
[----:B------:R-:W-:-:S07]  /*1ccb0*/  @!P0 IADD3 R5, PT, PT, R5, 0x40, RZ ;  /* 0x0000004005058810 */ /* 0x000fce0007ffe0ff */
.L_x_465:
[----:B------:R-:W-:Y:S01]  /*1ccc0*/  LEA R3, R7, 0xc0800000, 0x17 ;  /* 0xc080000007037811 */ /* 0x000fe200078eb8ff */
[----:B------:R-:W-:Y:S01]  /*1ccd0*/  BSSY.RECONVERGENT B0, `(.L_x_470) ;  /* 0x0000036000007945 */ /* 0x000fe20003800200 */
[----:B------:R-:W-:Y:S02]  /*1cce0*/  IADD3 R9, PT, PT, R9, -0x7f, RZ ;  /* 0xffffff8109097810 */ /* 0x000fe40007ffe0ff */
[----:B------:R-:W-:Y:S02]  /*1ccf0*/  IADD3 R0, PT, PT, -R3, R0, RZ ;  /* 0x0000000003007210 */ /* 0x000fe40007ffe1ff */
[----:B------:R-:W-:Y:S02]  /*1cd00*/  IADD3 R7, PT, PT, R9, 0x7f, -R7 ;  /* 0x0000007f09077810 */ /* 0x000fe40007ffe807 */
[----:B------:R-:W1:Y:S01]  /*1cd10*/  MUFU.RCP R3, R0 ;  /* 0x0000000000037308 */ /* 0x000e620000001000 */
[----:B------:R-:W-:Y:S01]  /*1cd20*/  FADD.FTZ R6, -R0, -RZ ;  /* 0x800000ff00067221 */ /* 0x000fe20000010100 */
[----:B------:R-:W-:-:S03]  /*1cd30*/  IADD3 R5, PT, PT, R7, R5, RZ ;  /* 0x0000000507057210 */ /* 0x000fc60007ffe0ff */
[----:B-1----:R-:W-:Y:S01]  /*1cd40*/  FFMA R4, R3, R6, 1 ;  /* 0x3f80000003047423 */ /* 0x002fe20000000006 */
[----:B------:R-:W-:-:S03]  /*1cd50*/  IMAD R0, R9, -0x800000, R2 ;  /* 0xff80000009007824 */ /* 0x000fc600078e0202 */
[----:B------:R-:W-:-:S04]  /*1cd60*/  FFMA R3, R3, R4, R3 ;  /* 0x0000000403037223 */ /* 0x000fc80000000003 */
[----:B------:R-:W-:-:S04]  /*1cd70*/  FFMA R4, R0, R3, RZ ;  /* 0x0000000300047223 */ /* 0x000fc800000000ff */
[----:B------:R-:W-:-:S04]  /*1cd80*/  FFMA R2, R6, R4, R0 ;  /* 0x0000000406027223 */ /* 0x000fc80000000000 */
[----:B------:R-:W-:-:S04]  /*1cd90*/  FFMA R4, R3, R2, R4 ;  /* 0x0000000203047223 */ /* 0x000fc80000000004 */
[----:B------:R-:W-:-:S04]  /*1cda0*/  FFMA R6, R6, R4, R0 ;  /* 0x0000000406067223 */ /* 0x000fc80000000000 */
[----:B------:R-:W-:-:S05]  /*1cdb0*/  FFMA R0, R3, R6, R4 ;  /* 0x0000000603007223 */ /* 0x000fca0000000004 */
[----:B------:R-:W-:-:S04]  /*1cdc0*/  SHF.R.U32.HI R2, RZ, 0x17, R0 ;  /* 0x00000017ff027819 */ /* 0x000fc80000011600 */
[----:B------:R-:W-:-:S04]  /*1cdd0*/  LOP3.LUT R2, R2, 0xff, RZ, 0xc0, !PT ;  /* 0x000000ff02027812 */ /* 0x000fc800078ec0ff */
[----:B------:R-:W-:-:S04]  /*1cde0*/  IADD3 R2, PT, PT, R2, R5, RZ ;  /* 0x0000000502027210 */ /* 0x000fc80007ffe0ff */
[----:B------:R-:W-:-:S04]  /*1cdf0*/  IADD3 R7, PT, PT, R2, -0x1, RZ ;  /* 0xffffffff02077810 */ /* 0x000fc80007ffe0ff */
[----:B------:R-:W-:-:S13]  /*1ce00*/  ISETP.GE.U32.AND P0, PT, R7, 0xfe, PT ;  /* 0x000000fe0700780c */ /* 0x000fda0003f06070 */
[----:B------:R-:W-:Y:S05]  /*1ce10*/  @!P0 BRA `(.L_x_471) ;  /* 0x0000000000808947 */ /* 0x000fea0003800000 */
[----:B------:R-:W-:-:S13]  /*1ce20*/  ISETP.GT.AND P0, PT, R2, 0xfe, PT ;  /* 0x000000fe0200780c */ /* 0x000fda0003f04270 */
[----:B------:R-:W-:Y:S05]  /*1ce30*/  @P0 BRA `(.L_x_472) ;  /* 0x00000000006c0947 */ /* 0x000fea0003800000 */
[----:B------:R-:W-:-:S13]  /*1ce40*/  ISETP.GE.AND P0, PT, R2, 0x1, PT ;  /* 0x000000010200780c */ /* 0x000fda0003f06270 */
[----:B------:R-:W-:Y:S05]  /*1ce50*/  @P0 BRA `(.L_x_473) ;  /* 0x0000000000740947 */ /* 0x000fea0003800000 */
[----:B------:R-:W-:Y:S02]  /*1ce60*/  ISETP.GE.AND P0, PT, R2, -0x18, PT ;  /* 0xffffffe80200780c */ /* 0x000fe40003f06270 */
[----:B------:R-:W-:-:S11]  /*1ce70*/  LOP3.LUT R0, R0, 0x80000000, RZ, 0xc0, !PT ;  /* 0x8000000000007812 */ /* 0x000fd600078ec0ff */
[----:B------:R-:W-:Y:S05]  /*1ce80*/  @!P0 BRA `(.L_x_473) ;  /* 0x0000000000688947 */ /* 0x000fea0003800000 */
[CCC-:B------:R-:W-:Y:S01]  /*1ce90*/  FFMA.RZ R5, R3.reuse, R6.reuse, R4.reuse ;  /* 0x0000000603057223 */ /* 0x1c0fe2000000c004 */
[CCC-:B------:R-:W-:Y:S01]  /*1cea0*/  FFMA.RP R7, R3.reuse, R6.reuse, R4.reuse ;  /* 0x0000000603077223 */ /* 0x1c0fe20000008004 */
[----:B------:R-:W-:Y:S01]  /*1ceb0*/  FFMA.RM R6, R3, R6, R4 ;  /* 0x0000000603067223 */ /* 0x000fe20000004004 */
[C---:B------:R-:W-:Y:S01]  /*1cec0*/  VIADD R4, R2.reuse, 0x20 ;  /* 0x0000002002047836 */ /* 0x040fe20000000000 */
[C---:B------:R-:W-:Y:S02]  /*1ced0*/  ISETP.NE.AND P0, PT, R2.reuse, RZ, PT ;  /* 0x000000ff0200720c */ /* 0x040fe40003f05270 */
[----:B------:R-:W-:Y:S02]  /*1cee0*/  LOP3.LUT R5, R5, 0x7fffff, RZ, 0xc0, !PT ;  /* 0x007fffff05057812 */ /* 0x000fe400078ec0ff */
[----:B------:R-:W-:Y:S01]  /*1cef0*/  ISETP.NE.AND P1, PT, R2, RZ, PT ;  /* 0x000000ff0200720c */ /* 0x000fe20003f25270 */
[----:B------:R-:W-:Y:S01]  /*1cf00*/  IMAD.MOV R2, RZ, RZ, -R2 ;  /* 0x000000ffff027224 */ /* 0x000fe200078e0a02 */
[----:B------:R-:W-:-:S02]  /*1cf10*/  LOP3.LUT R3, R5, 0x800000, RZ, 0xfc, !PT ;  /* 0x0080000005037812 */ /* 0x000fc400078efcff */
[----:B------:R-:W-:Y:S02]  /*1cf20*/  FSETP.NEU.FTZ.AND P2, PT, R7, R6, PT ;  /* 0x000000060700720b */ /* 0x000fe40003f5d000 */
[----:B------:R-:W-:Y:S02]  /*1cf30*/  SHF.L.U32 R4, R3, R4, RZ ;  /* 0x0000000403047219 */ /* 0x000fe400000006ff */
[----:B------:R-:W-:Y:S02]  /*1cf40*/  SEL R2, R2, RZ, P0 ;  /* 0x000000ff02027207 */ /* 0x000fe40000000000 */
[----:B------:R-:W-:Y:S02]  /*1cf50*/  ISETP.NE.AND P1, PT, R4, RZ, P1 ;  /* 0x000000ff0400720c */ /* 0x000fe40000f25270 */
[----:B------:R-:W-:Y:S02]  /*1cf60*/  SHF.R.U32.HI R3, RZ, R2, R3 ;  /* 0x00000002ff037219 */ /* 0x000fe40000011603 */
[----:B------:R-:W-:-:S02]  /*1cf70*/  PLOP3.LUT P1, PT, P2, P1, PT, 0xf8, 0x8f ;  /* 0x00000000008f781c */ /* 0x000fc40001723f70 */
[----:B------:R-:W-:Y:S02]  /*1cf80*/  SHF.R.U32.HI R2, RZ, 0x1, R3 ;  /* 0x00000001ff027819 */ /* 0x000fe40000011603 */
[----:B------:R-:W-:-:S04]  /*1cf90*/  SEL R4, RZ, 0x1, !P1 ;  /* 0x00000001ff047807 */ /* 0x000fc80004800000 */
[----:B------:R-:W-:-:S04]  /*1cfa0*/  LOP3.LUT R4, R4, 0x1, R2, 0xf8, !PT ;  /* 0x0000000104047812 */ /* 0x000fc800078ef802 */
[----:B------:R-:W-:-:S05]  /*1cfb0*/  LOP3.LUT R3, R4, R3, RZ, 0xc0, !PT ;  /* 0x0000000304037212 */ /* 0x000fca00078ec0ff */
[----:B------:R-:W-:-:S05]  /*1cfc0*/  IMAD.IADD R2, R2, 0x1, R3 ;  /* 0x0000000102027824 */ /* 0x000fca00078e0203 */
[----:B------:R-:W-:Y:S01]  /*1cfd0*/  LOP3.LUT R0, R2, R0, RZ, 0xfc, !PT ;  /* 0x0000000002007212 */ /* 0x000fe200078efcff */
[----:B------:R-:W-:Y:S05]  /*1cfe0*/  BRA `(.L_x_473) ;  /* 0x0000000000107947 */ /* 0x000fea0003800000 */
.L_x_472:
[----:B------:R-:W-:-:S04]  /*1cff0*/  LOP3.LUT R0, R0, 0x80000000, RZ, 0xc0, !PT ;  /* 0x8000000000007812 */ /* 0x000fc800078ec0ff */
[----:B------:R-:W-:Y:S01]  /*1d000*/  LOP3.LUT R0, R0, 0x7f800000, RZ, 0xfc, !PT ;  /* 0x7f80000000007812 */ /* 0x000fe200078efcff */
[----:B------:R-:W-:Y:S05]  /*1d010*/  BRA `(.L_x_473) ;  /* 0x0000000000047947 */ /* 0x000fea0003800000 */
.L_x_471:
[----:B------:R-:W-:Y:S02]  /*1d020*/  LEA R0, R5, R0, 0x17 ;  /* 0x0000000005007211 */ /* 0x000fe400078eb8ff */
.L_x_473:
[----:B------:R-:W-:Y:S05]  /*1d030*/  BSYNC.RECONVERGENT B0 ;  /* 0x0000000000007941 */ /* 0x000fea0003800200 */
.L_x_470:
[----:B------:R-:W-:Y:S05]  /*1d040*/  BRA `(.L_x_474) ;  /* 0x0000000000207947 */ /* 0x000fea0003800000 */
.L_x_469:
[----:B------:R-:W-:-:S04]  /*1d050*/  LOP3.LUT R0, R0, 0x80000000, R2, 0x48, !PT ;  /* 0x8000000000007812 */ /* 0x000fc800078e4802 */
[----:B------:R-:W-:Y:S01]  /*1d060*/  LOP3.LUT R0, R0, 0x7f800000, RZ, 0xfc, !PT ;  /* 0x7f80000000007812 */ /* 0x000fe200078efcff */
[----:B------:R-:W-:Y:S05]  /*1d070*/  BRA `(.L_x_474) ;  /* 0x0000000000147947 */ /* 0x000fea0003800000 */
.L_x_468:
[----:B------:R-:W-:Y:S01]  /*1d080*/  LOP3.LUT R0, R0, 0x80000000, R2, 0x48, !PT ;  /* 0x8000000000007812 */ /* 0x000fe200078e4802 */
[----:B------:R-:W-:Y:S05]  /*1d090*/  BRA `(.L_x_474) ;  /* 0x00000000000c7947 */ /* 0x000fea0003800000 */
.L_x_467:
[----:B------:R-:W1:Y:S01]  /*1d0a0*/  MUFU.RSQ R0, -QNAN ;  /* 0xffc0000000007908 */ /* 0x000e620000001400 */
[----:B------:R-:W-:Y:S05]  /*1d0b0*/  BRA `(.L_x_474) ;  /* 0x0000000000047947 */ /* 0x000fea0003800000 */
.L_x_466:
[----:B------:R-:W-:-:S07]  /*1d0c0*/  FADD.FTZ R0, R41, R0 ;  /* 0x0000000029007221 */ /* 0x000fce0000010000 */
.L_x_474:
[----:B------:R-:W-:Y:S05]  /*1d0d0*/  BSYNC.RECONVERGENT B1 ;  /* 0x0000000000017941 */ /* 0x000fea0003800200 */
.L_x_464:
[----:B------:R-:W-:-:S04]  /*1d0e0*/  HFMA2 R9, -RZ, RZ, 0, 0 ;  /* 0x00000000ff097431 */ /* 0x000fc800000001ff */
[----:B-1----:R-:W-:Y:S05]  /*1d0f0*/  RET.REL.NODEC R8 `(_ZN7cutlass13device_kernelINS_4fmha6kernel36Sm100FmhaFwdKernelTmaWarpspecializedIN4cute5tupleIJiiiNS5_IJNS5_IJiiEEEiEEEEEENS1_10collective38Sm100FmhaFwdMainloopTmaWarpspecializedINS_10bfloat16_tEffNS5_IJNS4_1CILi256EEENSC_ILi128EEESE_EEENS5_IJiNSC_ILi1EEES7_EEENS5_IJiSG_NS5_IJNS5_IJNSC_ILi0EEEiEEEiEEEEEESL_NS9_6NoMaskENS5_IJNSC_ILi2EEESG_SG_EEENSC_ILb0EEEEENS9_38Sm100FmhaFwdEpilogueTmaWarpspecializedINS_6half_tEfNS5_IJSE_SE_SE_EEESH_NS5_IJSG_S7_EEESP_EENS2_23IndividualTileSchedulerENS2_41Sm100FmhaCtxKernelWarpspecializedScheduleEEEEEvNT_6ParamsE) ;  /* 0xfffffe2c08c07950 */ /* 0x002fea0003c3ffff */
.L_x_475:
[----:B------:R-:W-:-:S00]  /*1d100*/  BRA `(.L_x_475) ;  /* 0xfffffffc00fc7947 */ /* 0x000fc0000383ffff */
[----:B------:R-:W-:-:S00]  /*1d110*/  NOP ;  /* 0x0000000000007918 */ /* 0x000fc00000000000 */
        /* <DEDUP_REMOVED lines=14> */
.L_x_480:


//--------------------- .nv.global.init           --------------------------
	.section	.nv.global.init,"aw",@progbits
.nv.global.init:
	.type		$str$23,@object
	.size		$str$23,($str$37 - $str$23)
$str$23:
        /*0000*/ 	.byte	0x0a, 0x00
	.type		$str$37,@object
	.size		$str$37,($str$32 - $str$37)
$str$37:
        /*0002*/ 	.byte	0x3a, 0x00
	.type		$str$32,@object
	.size		$str$32,($str$29 - $str$32)
$str$32:
        /*0004*/ 	.byte	0x5f, 0x00
	.type		$str$29,@object
	.size		$str$29,($str$28 - $str$29)
$str$29:
        /*0006*/ 	.byte	0x25, 0x64, 0x00
	.type		$str$28,@object
	.size		$str$28,($str$30 - $str$28)
$str$28:
        /*0009*/ 	.byte	0x25, 0x63, 0x00
	.type		$str$30,@object
	.size		$str$30,($str$31 - $str$30)
$str$30:
        /*000c*/ 	.byte	0x25, 0x73, 0x00
	.type		$str$31,@object
	.size		$str$31,($str$35 - $str$31)
$str$31:
        /*000f*/ 	.byte	0x20, 0x6f, 0x20, 0x00
	.type		$str$35,@object
	.size		$str$35,($str$22 - $str$35)
$str$35:
        /*0013*/ 	.byte	0x70, 0x74, 0x72, 0x5b, 0x00
	.type		$str$22,@object
	.size		$str$22,($str$34 - $str$22)
$str$22:
        /*0018*/ 	.byte	0x73, 0x4f, 0x3a, 0x20, 0x00
	.type		$str$34,@object
	.size		$str$34,($str$36 - $str$34)
$str$34:
        /*001d*/ 	.byte	0x73, 0x6d, 0x65, 0x6d, 0x5f, 0x00
	.type		$str$36,@object
	.size		$str$36,($str$33 - $str$36)
$str$36:
        /*0023*/ 	.byte	0x62, 0x5d, 0x28, 0x25, 0x70, 0x29, 0x00
	.type		$str$33,@object
	.size		$str$33,($str$27 - $str$33)
$str$33:
        /*002a*/ 	.byte	0x53, 0x77, 0x3c, 0x25, 0x64, 0x2c, 0x25, 0x64, 0x2c, 0x25, 0x64, 0x3e, 0x00
	.type		$str$27,@object
	.size		$str$27,($str$26 - $str$27)
$str$27:
        /*0037*/ 	.byte	0x2f, 0x74, 0x6d, 0x70, 0x2f, 0x63, 0x75, 0x74, 0x6c, 0x61, 0x73, 0x73, 0x5f, 0x73, 0x77, 0x65
        /*0047*/ 	.byte	0x65, 0x70, 0x5f, 0x73, 0x72, 0x63, 0x2f, 0x69, 0x6e, 0x63, 0x6c, 0x75, 0x64, 0x65, 0x2f, 0x63
        /*0057*/ 	.byte	0x75, 0x74, 0x65, 0x2f, 0x61, 0x74, 0x6f, 0x6d, 0x2f, 0x63, 0x6f, 0x70, 0x79, 0x5f, 0x74, 0x72
        /*0067*/ 	.byte	0x61, 0x69, 0x74, 0x73, 0x5f, 0x73, 0x6d, 0x31, 0x30, 0x30, 0x2e, 0x68, 0x70, 0x70, 0x00
	.type		$str$26,@object
	.size		$str$26,(__unnamed_4 - $str$26)
$str$26:
        /*0076*/ 	.byte	0x28, 0x28, 0x75, 0x69, 0x6e, 0x74, 0x33, 0x32, 0x5f, 0x74, 0x28, 0x74, 0x68, 0x72, 0x65, 0x61
        /*0086*/ 	.byte	0x64, 0x49, 0x64, 0x78, 0x2e, 0x78, 0x29, 0x20, 0x2f, 0x20, 0x33, 0x32, 0x29, 0x20, 0x25, 0x20
        /*0096*/ 	.byte	0x34, 0x29, 0x20, 0x3d, 0x3d, 0x20, 0x28, 0x28, 0x28, 0x74, 0x6d, 0x65, 0x6d, 0x5f, 0x61, 0x64
        /*00a6*/ 	.byte	0x64, 0x72, 0x20, 0x3e, 0x3e, 0x20, 0x31, 0x36, 0x29, 0x20, 0x2f, 0x20, 0x33, 0x32, 0x29, 0x20
        /*00b6*/ 	.byte	0x25, 0x20, 0x34, 0x29, 0x00
	.type		__unnamed_4,@object
	.size		__unnamed_4,(__unnamed_1 - __unnamed_4)
__unnamed_4:
        /* <DEDUP_REMOVED lines=37> */
        /*030b*/ 	.byte	0x30, 0x3e, 0x3e, 0x3e, 0x3e, 0x5d, 0x00
	.type		__unnamed_1,@object
	.size		__unnamed_1,(__unnamed_5 - __unnamed_1)
__unnamed_1:
        /* <DEDUP_REMOVED lines=37> */
        /*0562*/ 	.byte	0x3a, 0x43, 0x3c, 0x30, 0x3e, 0x3e, 0x3e, 0x3e, 0x5d, 0x00
	.type		__unnamed_5,@object
	.size		__unnamed_5,(__unnamed_6 - __unnamed_5)
__unnamed_5:
        /* <DEDUP_REMOVED lines=38> */
	.type		__unnamed_6,@object
	.size		__unnamed_6,(__unnamed_7 - __unnamed_6)
__unnamed_6:
        /* <DEDUP_REMOVED lines=37> */
        /*0a16*/ 	.byte	0x74, 0x65, 0x3a, 0x3a, 0x43, 0x3c, 0x30, 0x3e, 0x3e, 0x3e, 0x3e, 0x5d, 0x00
	.type		__unnamed_7,@object
	.size		__unnamed_7,(__unnamed_2 - __unnamed_7)
__unnamed_7:
        /* <DEDUP_REMOVED lines=37> */
        /*0c73*/ 	.byte	0x63, 0x75, 0x74, 0x65, 0x3a, 0x3a, 0x43, 0x3c, 0x30, 0x3e, 0x3e, 0x3e, 0x3e, 0x5d, 0x00
	.type		__unnamed_2,@object
	.size		__unnamed_2,(__unnamed_3 - __unnamed_2)
__unnamed_2:
        /* <DEDUP_REMOVED lines=38> */
	.type		__unnamed_3,@object
	.size		__unnamed_3,(.L_3 - __unnamed_3)
__unnamed_3:
        /* <DEDUP_REMOVED lines=39> */
.L_3:


//--------------------- .nv.shared._ZN7cutlass13device_kernelINS_4fmha6kernel36Sm100FmhaFwdKernelTmaWarpspecializedIN4cute5tupleIJiiiNS5_IJNS5_IJiiEEEiEEEEEENS1_10collective38Sm100FmhaFwdMainloopTmaWarpspecializedINS_10bfloat16_tEffNS5_IJNS4_1CILi256EEENSC_ILi128EEESE_EEENS5_IJiNSC_ILi1EEES7_EEENS5_IJiSG_NS5_IJNS5_IJNSC_ILi0EEEiEEEiEEEEEESL_NS9_6NoMaskENS5_IJNSC_ILi2EEESG_SG_EEENSC_ILb0EEEEENS9_38Sm100FmhaFwdEpilogueTmaWarpspecializedINS_6half_tEfNS5_IJSE_SE_SE_EEESH_NS5_IJSG_S7_EEESP_EENS2_23IndividualTileSchedulerENS2_41Sm100FmhaCtxKernelWarpspecializedScheduleEEEEEvNT_6ParamsE --------------------------
	.section	.nv.shared._ZN7cutlass13device_kernelINS_4fmha6kernel36Sm100FmhaFwdKernelTmaWarpspecializedIN4cute5tupleIJiiiNS5_IJNS5_IJiiEEEiEEEEEENS1_10collective38Sm100FmhaFwdMainloopTmaWarpspecializedINS_10bfloat16_tEffNS5_IJNS4_1CILi256EEENSC_ILi128EEESE_EEENS5_IJiNSC_ILi1EEES7_EEENS5_IJiSG_NS5_IJNS5_IJNSC_ILi0EEEiEEEiEEEEEESL_NS9_6NoMaskENS5_IJNSC_ILi2EEESG_SG_EEENSC_ILb0EEEEENS9_38Sm100FmhaFwdEpilogueTmaWarpspecializedINS_6half_tEfNS5_IJSE_SE_SE_EEESH_NS5_IJSG_S7_EEESP_EENS2_23IndividualTileSchedulerENS2_41Sm100FmhaCtxKernelWarpspecializedScheduleEEEEEvNT_6ParamsE,"aw",@nobits
	.sectionflags	@""
	.align	16
	.zero		1024


//--------------------- .nv.shared.reserved.0     --------------------------
	.section	.nv.shared.reserved.0,"aw",@nobits
	.weak		__nv_reservedSMEM_offset_0_alias
	.size		__nv_reservedSMEM_offset_0_alias, 0, 64
	.other		__nv_reservedSMEM_offset_0_alias,@"STO_CUDA_RESERVED_SHARED STV_DEFAULT"
__nv_reservedSMEM_offset_0_alias:
	.zero		0
.nv.shared.reserved.0:
	.zero		64
	.weak		__nv_reservedSMEM_tcgen05_partition
	.type		__nv_reservedSMEM_tcgen05_partition,@object
	.size		__nv_reservedSMEM_tcgen05_partition,(.L_0 - __nv_reservedSMEM_tcgen05_partition)
__nv_reservedSMEM_tcgen05_partition:
	.zero		32
.L_0:


//--------------------- .nv.global                --------------------------
	.section	.nv.global,"aw",@nobits
.nv.global:
	.type		_ZN39_INTERNAL_6abaf374_4_k_cu_478f50ec_33004cute1_E,@object
	.size		_ZN39_INTERNAL_6abaf374_4_k_cu_478f50ec_33004cute1_E,(_ZN39_INTERNAL_6abaf374_4_k_cu_478f50ec_33004cuda3std3__45__cpo6cbeginE - _ZN39_INTERNAL_6abaf374_4_k_cu_478f50ec_33004cute1_E)
_ZN39_INTERNAL_6abaf374_4_k_cu_478f50ec_33004cute1_E:
	.zero		1
	.type		_ZN39_INTERNAL_6abaf374_4_k_cu_478f50ec_33004cuda3std3__45__cpo6cbeginE,@object
	.size		_ZN39_INTERNAL_6abaf374_4_k_cu_478f50ec_33004cuda3std3__45__cpo6cbeginE,(_ZN39_INTERNAL_6abaf374_4_k_cu_478f50ec_33004cuda3std3__48in_placeE - _ZN39_INTERNAL_6abaf374_4_k_cu_478f50ec_33004cuda3std3__45__cpo6cbeginE)
_ZN39_INTERNAL_6abaf374_4_k_cu_478f50ec_33004cuda3std3__45__cpo6cbeginE:
	.zero		1
	.type		_ZN39_INTERNAL_6abaf374_4_k_cu_478f50ec_33004cuda3std3__48in_placeE,@object
	.size		_ZN39_INTERNAL_6abaf374_4_k_cu_478f50ec_33004cuda3std3__48in_placeE,(_ZN39_INTERNAL_6abaf374_4_k_cu_478f50ec_33004cuda3std6ranges3__45__cpo9iter_moveE - _ZN39_INTERNAL_6abaf374_4_k_cu_478f50ec_33004cuda3std3__48in_placeE)
_ZN39_INTERNAL_6abaf374_4_k_cu_478f50ec_33004cuda3std3__48in_placeE:
	.zero		1
	.type		_ZN39_INTERNAL_6abaf374_4_k_cu_478f50ec_33004cuda3std6ranges3__45__cpo9iter_moveE,@object
	.size		_ZN39_INTERNAL_6abaf374_4_k_cu_478f50ec_33004cuda3std6ranges3__45__cpo9iter_moveE,(_ZN39_INTERNAL_6abaf374_4_k_cu_478f50ec_33004cuda3std3__45__cpo5beginE - _ZN39_INTERNAL_6abaf374_4_k_cu_478f50ec_33004cuda3std6ranges3__45__cpo9iter_moveE)
_ZN39_INTERNAL_6abaf374_4_k_cu_478f50ec_33004cuda3std6ranges3__45__cpo9iter_moveE:
	.zero		1
	.type		_ZN39_INTERNAL_6abaf374_4_k_cu_478f50ec_33004cuda3std3__45__cpo5beginE,@object
	.size		_ZN39_INTERNAL_6abaf374_4_k_cu_478f50ec_33004cuda3std3__45__cpo5beginE,(_ZN39_INTERNAL_6abaf374_4_k_cu_478f50ec_33004cuda3std3__441_GLOBAL__N__6abaf374_4_k_cu_478f50ec_33006ignoreE - _ZN39_INTERNAL_6abaf374_4_k_cu_478f50ec_33004cuda3std3__45__cpo5beginE)
_ZN39_INTERNAL_6abaf374_4_k_cu_478f50ec_33004cuda3std3__45__cpo5beginE:
	.zero		1
	.type		_ZN39_INTERNAL_6abaf374_4_k_cu_478f50ec_33004cuda3std3__441_GLOBAL__N__6abaf374_4_k_cu_478f50ec_33006ignoreE,@object
	.size		_ZN39_INTERNAL_6abaf374_4_k_cu_478f50ec_33004cuda3std3__441_GLOBAL__N__6abaf374_4_k_cu_478f50ec_33006ignoreE,(_ZN39_INTERNAL_6abaf374_4_k_cu_478f50ec_33004cute7productE - _ZN39_INTERNAL_6abaf374_4_k_cu_478f50ec_33004cuda3std3__441_GLOBAL__N__6abaf374_4_k_cu_478f50ec_33006ignoreE)
_ZN39_INTERNAL_6abaf374_4_k_cu_478f50ec_33004cuda3std3__441_GLOBAL__N__6abaf374_4_k_cu_478f50ec_33006ignoreE:
	.zero		1
	.type		_ZN39_INTERNAL_6abaf374_4_k_cu_478f50ec_33004cute7productE,@object
	.size		_ZN39_INTERNAL_6abaf374_4_k_cu_478f50ec_33004cute7productE,(_ZN39_INTERNAL_6abaf374_4_k_cu_478f50ec_33004cuda3std3__45__cpo3endE - _ZN39_INTERNAL_6abaf374_4_k_cu_478f50ec_33004cute7productE)
_ZN39_INTERNAL_6abaf374_4_k_cu_478f50ec_33004cute7productE:
	.zero		1
	.type		_ZN39_INTERNAL_6abaf374_4_k_cu_478f50ec_33004cuda3std3__45__cpo3endE,@object
	.size		_ZN39_INTERNAL_6abaf374_4_k_cu_478f50ec_33004cuda3std3__45__cpo3endE,(_ZN39_INTERNAL_6abaf374_4_k_cu_478f50ec_33004cuda3std3__419piecewise_constructE - _ZN39_INTERNAL_6abaf374_4_k_cu_478f50ec_33004cuda3std3__45__cpo3endE)
_ZN39_INTERNAL_6abaf374_4_k_cu_478f50ec_33004cuda3std3__45__cpo3endE:
	.zero		1
	.type		_ZN39_INTERNAL_6abaf374_4_k_cu_478f50ec_33004cuda3std3__419piecewise_constructE,@object
	.size		_ZN39_INTERNAL_6abaf374_4_k_cu_478f50ec_33004cuda3std3__419piecewise_constructE,(_ZN39_INTERNAL_6abaf374_4_k_cu_478f50ec_33004cuda3std3__45__cpo4cendE - _ZN39_INTERNAL_6abaf374_4_k_cu_478f50ec_33004cuda3std3__419piecewise_constructE)
_ZN39_INTERNAL_6abaf374_4_k_cu_478f50ec_33004cuda3std3__419piecewise_constructE:
	.zero		1
	.type		_ZN39_INTERNAL_6abaf374_4_k_cu_478f50ec_33004cuda3std3__45__cpo4cendE,@object
	.size		_ZN39_INTERNAL_6abaf374_4_k_cu_478f50ec_33004cuda3std3__45__cpo4cendE,(_ZN39_INTERNAL_6abaf374_4_k_cu_478f50ec_33004cuda3std6ranges3__45__cpo4swapE - _ZN39_INTERNAL_6abaf374_4_k_cu_478f50ec_33004cuda3std3__45__cpo4cendE)
_ZN39_INTERNAL_6abaf374_4_k_cu_478f50ec_33004cuda3std3__45__cpo4cendE:
	.zero		1
	.type		_ZN39_INTERNAL_6abaf374_4_k_cu_478f50ec_33004cuda3std6ranges3__45__cpo4swapE,@object
	.size		_ZN39_INTERNAL_6abaf374_4_k_cu_478f50ec_33004cuda3std6ranges3__45__cpo4swapE,(.L_15 - _ZN39_INTERNAL_6abaf374_4_k_cu_478f50ec_33004cuda3std6ranges3__45__cpo4swapE)
_ZN39_INTERNAL_6abaf374_4_k_cu_478f50ec_33004cuda3std6ranges3__45__cpo4swapE:
	.zero		1
.L_15:


//--------------------- .nv.constant0._ZN7cutlass13device_kernelINS_4fmha6kernel36Sm100FmhaFwdKernelTmaWarpspecializedIN4cute5tupleIJiiiNS5_IJNS5_IJiiEEEiEEEEEENS1_10collective38Sm100FmhaFwdMainloopTmaWarpspecializedINS_10bfloat16_tEffNS5_IJNS4_1CILi256EEENSC_ILi128EEESE_EEENS5_IJiNSC_ILi1EEES7_EEENS5_IJiSG_NS5_IJNS5_IJNSC_ILi0EEEiEEEiEEEEEESL_NS9_6NoMaskENS5_IJNSC_ILi2EEESG_SG_EEENSC_ILb0EEEEENS9_38Sm100FmhaFwdEpilogueTmaWarpspecializedINS_6half_tEfNS5_IJSE_SE_SE_EEESH_NS5_IJSG_S7_EEESP_EENS2_23IndividualTileSchedulerENS2_41Sm100FmhaCtxKernelWarpspecializedScheduleEEEEEvNT_6ParamsE --------------------------
	.section	.nv.constant0._ZN7cutlass13device_kernelINS_4fmha6kernel36Sm100FmhaFwdKernelTmaWarpspecializedIN4cute5tupleIJiiiNS5_IJNS5_IJiiEEEiEEEEEENS1_10collective38Sm100FmhaFwdMainloopTmaWarpspecializedINS_10bfloat16_tEffNS5_IJNS4_1CILi256EEENSC_ILi128EEESE_EEENS5_IJiNSC_ILi1EEES7_EEENS5_IJiSG_NS5_IJNS5_IJNSC_ILi0EEEiEEEiEEEEEESL_NS9_6NoMaskENS5_IJNSC_ILi2EEESG_SG_EEENSC_ILb0EEEEENS9_38Sm100FmhaFwdEpilogueTmaWarpspecializedINS_6half_tEfNS5_IJSE_SE_SE_EEESH_NS5_IJSG_S7_EEESP_EENS2_23IndividualTileSchedulerENS2_41Sm100FmhaCtxKernelWarpspecializedScheduleEEEEEvNT_6ParamsE,"a",@progbits
	.sectionflags	@""
	.align	4
.nv.constant0._ZN7cutlass13device_kernelINS_4fmha6kernel36Sm100FmhaFwdKernelTmaWarpspecializedIN4cute5tupleIJiiiNS5_IJNS5_IJiiEEEiEEEEEENS1_10collective38Sm100FmhaFwdMainloopTmaWarpspecializedINS_10bfloat16_tEffNS5_IJNS4_1CILi256EEENSC_ILi128EEESE_EEENS5_IJiNSC_ILi1EEES7_EEENS5_IJiSG_NS5_IJNS5_IJNSC_ILi0EEEiEEEiEEEEEESL_NS9_6NoMaskENS5_IJNSC_ILi2EEESG_SG_EEENSC_ILb0EEEEENS9_38Sm100FmhaFwdEpilogueTmaWarpspecializedINS_6half_tEfNS5_IJSE_SE_SE_EEESH_NS5_IJSG_S7_EEESP_EENS2_23IndividualTileSchedulerENS2_41Sm100FmhaCtxKernelWarpspecializedScheduleEEEEEvNT_6ParamsE:
	.zero		2432


//--------------------- SYMBOLS --------------------------

	.type		.nv.reservedSmem.offset0,@object
	.size		.nv.reservedSmem.offset0,0x4
	.type		.nv.reservedSmem.cap,@object
	.size		.nv.reservedSmem.cap,0x4
	.type		vprintf,@function
	.type		__assertfail,@function
